	.target	sm_90a

	.elftype	@"ET_EXEC"


//--------------------- .note.nv.tkinfo           --------------------------
	.section	.note.nv.tkinfo,"",@"SHT_NOTE"
	.sectionflags	@"SHF_NOTE_NV_TKINFO"
	.tkinfo
        /*0018*/ 	.word	0x00000002
        /*0030*/ 	.string	""
        /*0030*/ 	.string	"ptxas"
        /*0030*/ 	.string	"Cuda compilation tools, release 13.0, V13.0.88"
        /*0030*/ 	.string	"Build cuda_13.0.r13.0/compiler.36424714_0"
        /*0030*/ 	.string	"-v  -suppress-debug-info  -lineinfo  -arch sm_90a "



//--------------------- .note.nv.cuinfo           --------------------------
	.section	.note.nv.cuinfo,"",@"SHT_NOTE"
	.sectionflags	@"SHF_NOTE_NV_CUINFO"
        /*0018*/ 	.short	0x0002
        /*001a*/ 	.short	0x005a
        /*001c*/ 	.short	0x0082
	.zero		2


//--------------------- .nv.info                  --------------------------
	.section	.nv.info,"",@"SHT_CUDA_INFO"
	.align	4


	//----- nvinfo : EIATTR_REGCOUNT
	.align		4
        /*0000*/ 	.byte	0x04, 0x2f
        /*0002*/ 	.short	(.L_1 - .L_0)
	.align		4
.L_0:
        /*0004*/ 	.word	index@(matmul_kernel)
        /*0008*/ 	.word	0x000000ff


	//----- nvinfo : EIATTR_FRAME_SIZE
	.align		4
.L_1:
        /*000c*/ 	.byte	0x04, 0x11
        /*000e*/ 	.short	(.L_3 - .L_2)
	.align		4
.L_2:
        /*0010*/ 	.word	index@(matmul_kernel)
        /*0014*/ 	.word	0x000008b8


	//----- nvinfo : EIATTR_MIN_STACK_SIZE
	.align		4
.L_3:
        /*0018*/ 	.byte	0x04, 0x12
        /*001a*/ 	.short	(.L_5 - .L_4)
	.align		4
.L_4:
        /*001c*/ 	.word	index@(matmul_kernel)
        /*0020*/ 	.word	0x000008b8
.L_5:


//--------------------- .nv.compat                --------------------------
	.section	.nv.compat,"",@"SHT_CUDA_COMPAT_INFO"
	.align	4
        /*0000*/ 	.byte	0x02, 0x09, 0x01, 0x00, 0x02, 0x02, 0x04, 0x00, 0x02, 0x05, 0x05, 0x00, 0x03, 0x07, 0x01, 0x01
        /*0010*/ 	.byte	0x02, 0x03, 0x00, 0x00, 0x02, 0x06, 0x01, 0x00, 0x04, 0x0b, 0x08, 0x00, 0x00, 0x00, 0x00, 0x00
        /*0020*/ 	.byte	0x00, 0x00, 0x00, 0x00


//--------------------- .nv.info.matmul_kernel    --------------------------
	.section	.nv.info.matmul_kernel,"",@"SHT_CUDA_INFO"
	.sectionflags	@""
	.align	4


	//----- nvinfo : EIATTR_CUDA_API_VERSION
	.align		4
        /*0000*/ 	.byte	0x04, 0x37
        /*0002*/ 	.short	(.L_7 - .L_6)
.L_6:
        /*0004*/ 	.word	0x00000082


	//----- nvinfo : EIATTR_KPARAM_INFO
	.align		4
.L_7:
        /*0008*/ 	.byte	0x04, 0x17
        /*000a*/ 	.short	(.L_9 - .L_8)
.L_8:
        /*000c*/ 	.word	0x00000000
        /*0010*/ 	.short	0x000d
        /*0012*/ 	.short	0x0048
        /*0014*/ 	.byte	0x00, 0xf4, 0x21, 0x00


	//----- nvinfo : EIATTR_KPARAM_INFO
	.align		4
.L_9:
        /*0018*/ 	.byte	0x04, 0x17
        /*001a*/ 	.short	(.L_11 - .L_10)
.L_10:
        /*001c*/ 	.word	0x00000000
        /*0020*/ 	.short	0x000c
        /*0022*/ 	.short	0x0040
        /*0024*/ 	.byte	0x00, 0xf4, 0x21, 0x00


	//----- nvinfo : EIATTR_KPARAM_INFO
	.align		4
.L_11:
        /*0028*/ 	.byte	0x04, 0x17
        /*002a*/ 	.short	(.L_13 - .L_12)
.L_12:
        /*002c*/ 	.word	0x00000000
        /*0030*/ 	.short	0x000b
        /*0032*/ 	.short	0x0038
        /*0034*/ 	.byte	0x00, 0xf0, 0x11, 0x00


	//----- nvinfo : EIATTR_KPARAM_INFO
	.align		4
.L_13:
        /*0038*/ 	.byte	0x04, 0x17
        /*003a*/ 	.short	(.L_15 - .L_14)
.L_14:
        /*003c*/ 	.word	0x00000000
        /*0040*/ 	.short	0x000a
        /*0042*/ 	.short	0x0034
        /*0044*/ 	.byte	0x00, 0xf0, 0x11, 0x00


	//----- nvinfo : EIATTR_KPARAM_INFO
	.align		4
.L_15:
        /*0048*/ 	.byte	0x04, 0x17
        /*004a*/ 	.short	(.L_17 - .L_16)
.L_16:
        /*004c*/ 	.word	0x00000000
        /*0050*/ 	.short	0x0009
        /*0052*/ 	.short	0x0030
        /*0054*/ 	.byte	0x00, 0xf0, 0x11, 0x00


	//----- nvinfo : EIATTR_KPARAM_INFO
	.align		4
.L_17:
        /*0058*/ 	.byte	0x04, 0x17
        /*005a*/ 	.short	(.L_19 - .L_18)
.L_18:
        /*005c*/ 	.word	0x00000000
        /*0060*/ 	.short	0x0008
        /*0062*/ 	.short	0x002c
        /*0064*/ 	.byte	0x00, 0xf0, 0x11, 0x00


	//----- nvinfo : EIATTR_KPARAM_INFO
	.align		4
.L_19:
        /*0068*/ 	.byte	0x04, 0x17
        /*006a*/ 	.short	(.L_21 - .L_20)
.L_20:
        /*006c*/ 	.word	0x00000000
        /*0070*/ 	.short	0x0007
        /*0072*/ 	.short	0x0028
        /*0074*/ 	.byte	0x00, 0xf0, 0x11, 0x00


	//----- nvinfo : EIATTR_KPARAM_INFO
	.align		4
.L_21:
        /*0078*/ 	.byte	0x04, 0x17
        /*007a*/ 	.short	(.L_23 - .L_22)
.L_22:
        /*007c*/ 	.word	0x00000000
        /*0080*/ 	.short	0x0006
        /*0082*/ 	.short	0x0024
        /*0084*/ 	.byte	0x00, 0xf0, 0x11, 0x00


	//----- nvinfo : EIATTR_KPARAM_INFO
	.align		4
.L_23:
        /*0088*/ 	.byte	0x04, 0x17
        /*008a*/ 	.short	(.L_25 - .L_24)
.L_24:
        /*008c*/ 	.word	0x00000000
        /*0090*/ 	.short	0x0005
        /*0092*/ 	.short	0x0020
        /*0094*/ 	.byte	0x00, 0xf0, 0x11, 0x00


	//----- nvinfo : EIATTR_KPARAM_INFO
	.align		4
.L_25:
        /*0098*/ 	.byte	0x04, 0x17
        /*009a*/ 	.short	(.L_27 - .L_26)
.L_26:
        /*009c*/ 	.word	0x00000000
        /*00a0*/ 	.short	0x0004
        /*00a2*/ 	.short	0x001c
        /*00a4*/ 	.byte	0x00, 0xf0, 0x11, 0x00


	//----- nvinfo : EIATTR_KPARAM_INFO
	.align		4
.L_27:
        /*00a8*/ 	.byte	0x04, 0x17
        /*00aa*/ 	.short	(.L_29 - .L_28)
.L_28:
        /*00ac*/ 	.word	0x00000000
        /*00b0*/ 	.short	0x0003
        /*00b2*/ 	.short	0x0018
        /*00b4*/ 	.byte	0x00, 0xf0, 0x11, 0x00


	//----- nvinfo : EIATTR_KPARAM_INFO
	.align		4
.L_29:
        /*00b8*/ 	.byte	0x04, 0x17
        /*00ba*/ 	.short	(.L_31 - .L_30)
.L_30:
        /*00bc*/ 	.word	0x00000000
        /*00c0*/ 	.short	0x0002
        /*00c2*/ 	.short	0x0010
        /*00c4*/ 	.byte	0x00, 0xf4, 0x21, 0x00


	//----- nvinfo : EIATTR_KPARAM_INFO
	.align		4
.L_31:
        /*00c8*/ 	.byte	0x04, 0x17
        /*00ca*/ 	.short	(.L_33 - .L_32)
.L_32:
        /*00cc*/ 	.word	0x00000000
        /*00d0*/ 	.short	0x0001
        /*00d2*/ 	.short	0x0008
        /*00d4*/ 	.byte	0x00, 0xf4, 0x21, 0x00


	//----- nvinfo : EIATTR_KPARAM_INFO
	.align		4
.L_33:
        /*00d8*/ 	.byte	0x04, 0x17
        /*00da*/ 	.short	(.L_35 - .L_34)
.L_34:
        /*00dc*/ 	.word	0x00000000
        /*00e0*/ 	.short	0x0000
        /*00e2*/ 	.short	0x0000
        /*00e4*/ 	.byte	0x00, 0xf4, 0x21, 0x00


	//----- nvinfo : EIATTR_SPARSE_MMA_MASK
	.align		4
.L_35:
        /*00e8*/ 	.byte	0x03, 0x50
        /*00ea*/ 	.short	0x0000


	//----- nvinfo : EIATTR_MAXREG_COUNT
	.align		4
        /*00ec*/ 	.byte	0x03, 0x1b
        /*00ee*/ 	.short	0x00ff


	//----- nvinfo : EIATTR_NUM_BARRIERS
	.align		4
        /*00f0*/ 	.byte	0x02, 0x4c
        /*00f2*/ 	.byte	0x01
	.zero		1


	//----- nvinfo : EIATTR_ANNOTATIONS
	.align		4
        /*00f4*/ 	.byte	0x04, 0x55
        /*00f6*/ 	.short	(.L_37 - .L_36)


	//   ....[0]....
.L_36:
        /*00f8*/ 	.word	0x00000001
        /*00fc*/ 	.byte	0xa0, 0x00, 0x00, 0x00, 0x01, 0x00, 0x00, 0x00, 0x70, 0x09, 0x00, 0x00, 0x01, 0x00, 0x00, 0x00
        /* <DEDUP_REMOVED lines=815> */
        /*33fc*/ 	.byte	0xa0, 0xfb, 0x01, 0x00


	//----- nvinfo : EIATTR_MERCURY_ISA_VERSION
	.align		4
.L_37:
        /*3400*/ 	.byte	0x03, 0x5f
        /*3402*/ 	.short	0x0101


	//----- nvinfo : EIATTR_EXIT_INSTR_OFFSETS
	.align		4
        /*3404*/ 	.byte	0x04, 0x1c
        /*3406*/ 	.short	(.L_39 - .L_38)


	//   ....[0]....
.L_38:
        /*3408*/ 	.word	0x00020080


	//   ....[1]....
        /*340c*/ 	.word	0x000200a0


	//----- nvinfo : EIATTR_REQNTID
	.align		4
.L_39:
        /*3410*/ 	.byte	0x04, 0x10
        /*3412*/ 	.short	(.L_41 - .L_40)
.L_40:
        /*3414*/ 	.word	0x00000080
        /*3418*/ 	.word	0x00000001
        /*341c*/ 	.word	0x00000001


	//----- nvinfo : EIATTR_CBANK_PARAM_SIZE
	.align		4
.L_41:
        /*3420*/ 	.byte	0x03, 0x19
        /*3422*/ 	.short	0x0050


	//----- nvinfo : EIATTR_PARAM_CBANK
	.align		4
        /*3424*/ 	.byte	0x04, 0x0a
        /*3426*/ 	.short	(.L_43 - .L_42)
	.align		4
.L_42:
        /*3428*/ 	.word	index@(.nv.constant0.matmul_kernel)
        /*342c*/ 	.short	0x0210
        /*342e*/ 	.short	0x0050


	//----- nvinfo : EIATTR_SW_WAR
	.align		4
.L_43:
        /*3430*/ 	.byte	0x04, 0x36
        /*3432*/ 	.short	(.L_45 - .L_44)
.L_44:
        /*3434*/ 	.word	0x00000008
.L_45:


//--------------------- .nv.callgraph             --------------------------
	.section	.nv.callgraph,"",@"SHT_CUDA_CALLGRAPH"
	.align	4
	.sectionentsize	8
	.align		4
        /*0000*/ 	.word	0x00000000
	.align		4
        /*0004*/ 	.word	0xffffffff
	.align		4
        /*0008*/ 	.word	0x00000000
	.align		4
        /*000c*/ 	.word	0xfffffffe
	.align		4
        /*0010*/ 	.word	0x00000000
	.align		4
        /*0014*/ 	.word	0xfffffffd
	.align		4
        /*0018*/ 	.word	0x00000000
	.align		4
        /*001c*/ 	.word	0xfffffffc


//--------------------- .text.matmul_kernel       --------------------------
	.section	.text.matmul_kernel,"ax",@progbits
	.align	128
        .global         matmul_kernel
        .type           matmul_kernel,@function
        .size           matmul_kernel,(.L_x_3 - matmul_kernel)
        .other          matmul_kernel,@"STO_CUDA_ENTRY STV_DEFAULT"
matmul_kernel:
.text.matmul_kernel:
[----:B------:R-:W0:Y:S08]  /*0000*/  LDC R1, c[0x0][0x28] ;  /* 0x00000a00ff017b82 */ /* 0x000e300000000800 */
[----:B------:R-:W1:Y:S01]  /*0010*/  LDC.64 R2, c[0x0][0x228] ;  /* 0x00008a00ff027b82 */ /* 0x000e620000000a00 */
[----:B------:R-:W2:Y:S01]  /*0020*/  S2R R7, SR_CTAID.X ;  /* 0x0000000000077919 */ /* 0x000ea20000002500 */
[----:B0-----:R-:W-:Y:S01]  /*0030*/  VIADD R1, R1, 0xfffff748 ;  /* 0xfffff74801017836 */ /* 0x001fe20000000000 */
[----:B------:R-:W-:Y:S01]  /*0040*/  UMOV UR4, 0x400 ;  /* 0x0000040000047882 */ /* 0x000fe20000000000 */
[----:B------:R-:W-:Y:S01]  /*0050*/  ULDC.64 UR16, c[0x0][0x208] ;  /* 0x0000820000107ab9 */ /* 0x000fe20000000a00 */
[----:B------:R-:W0:Y:S01]  /*0060*/  S2R R152, SR_TID.X ;  /* 0x0000000000987919 */ /* 0x000e220000002100 */
[----:B------:R-:W-:-:S02]  /*0070*/  CS2R R24, SRZ ;  /* 0x0000000000187805 */ /* 0x000fc4000001ff00 */
[----:B------:R-:W-:Y:S01]  /*0080*/  CS2R R26, SRZ ;  /* 0x00000000001a7805 */ /* 0x000fe2000001ff00 */
[----:B------:R-:W3:Y:S01]  /*0090*/  LDC R183, c[0x0][0x230] ;  /* 0x00008c00ffb77b82 */ /* 0x000ee20000000800 */
[----:B------:R4:W-:Y:S01]  /*00a0*/  STL [R1], RZ ;  /* 0x000000ff01007387 */ /* 0x0009e20000100800 */
[----:B------:R-:W-:Y:S02]  /*00b0*/  CS2R R28, SRZ ;  /* 0x00000000001c7805 */ /* 0x000fe4000001ff00 */
[----:B------:R-:W-:Y:S02]  /*00c0*/  CS2R R30, SRZ ;  /* 0x00000000001e7805 */ /* 0x000fe4000001ff00 */
[----:B------:R-:W-:Y:S02]  /*00d0*/  CS2R R32, SRZ ;  /* 0x0000000000207805 */ /* 0x000fe4000001ff00 */
[----:B------:R-:W-:Y:S02]  /*00e0*/  CS2R R34, SRZ ;  /* 0x0000000000227805 */ /* 0x000fe4000001ff00 */
[----:B------:R-:W-:-:S02]  /*00f0*/  CS2R R36, SRZ ;  /* 0x0000000000247805 */ /* 0x000fc4000001ff00 */
[----:B------:R-:W-:Y:S01]  /*0100*/  CS2R R38, SRZ ;  /* 0x0000000000267805 */ /* 0x000fe2000001ff00 */
[----:B------:R-:W5:Y:S01]  /*0110*/  S2UR UR6, SR_CgaCtaId ;  /* 0x00000000000679c3 */ /* 0x000f620000008800 */
[----:B------:R-:W-:Y:S02]  /*0120*/  CS2R R40, SRZ ;  /* 0x0000000000287805 */ /* 0x000fe4000001ff00 */
[----:B------:R-:W-:Y:S02]  /*0130*/  CS2R R42, SRZ ;  /* 0x00000000002a7805 */ /* 0x000fe4000001ff00 */
[----:B------:R-:W-:Y:S02]  /*0140*/  CS2R R44, SRZ ;  /* 0x00000000002c7805 */ /* 0x000fe4000001ff00 */
[----:B------:R-:W-:Y:S02]  /*0150*/  CS2R R46, SRZ ;  /* 0x00000000002e7805 */ /* 0x000fe4000001ff00 */
[----:B------:R-:W-:-:S02]  /*0160*/  CS2R R48, SRZ ;  /* 0x0000000000307805 */ /* 0x000fc4000001ff00 */
[----:B------:R-:W-:Y:S02]  /*0170*/  CS2R R50, SRZ ;  /* 0x0000000000327805 */ /* 0x000fe4000001ff00 */
[----:B------:R-:W-:Y:S01]  /*0180*/  CS2R R52, SRZ ;  /* 0x0000000000347805 */ /* 0x000fe2000001ff00 */
[----:B-1----:R-:W-:Y:S01]  /*0190*/  VIADD R0, R3, 0x1ff ;  /* 0x000001ff03007836 */ /* 0x002fe20000000000 */
[----:B------:R-:W-:Y:S02]  /*01a0*/  CS2R R54, SRZ ;  /* 0x0000000000367805 */ /* 0x000fe4000001ff00 */
[----:B------:R-:W-:Y:S02]  /*01b0*/  CS2R R56, SRZ ;  /* 0x0000000000387805 */ /* 0x000fe4000001ff00 */
[----:B------:R-:W-:Y:S02]  /*01c0*/  CS2R R58, SRZ ;  /* 0x00000000003a7805 */ /* 0x000fe4000001ff00 */
[----:B------:R-:W-:-:S02]  /*01d0*/  CS2R R60, SRZ ;  /* 0x00000000003c7805 */ /* 0x000fc4000001ff00 */
[----:B------:R-:W-:Y:S02]  /*01e0*/  SHF.R.S32.HI R5, RZ, 0x1f, R0 ;  /* 0x0000001fff057819 */ /* 0x000fe40000011400 */
[----:B------:R-:W-:Y:S02]  /*01f0*/  CS2R R62, SRZ ;  /* 0x00000000003e7805 */ /* 0x000fe4000001ff00 */
[----:B------:R-:W-:Y:S01]  /*0200*/  CS2R R64, SRZ ;  /* 0x0000000000407805 */ /* 0x000fe2000001ff00 */
[----:B---3--:R-:W-:Y:S01]  /*0210*/  VIADD R183, R183, 0x1f ;  /* 0x0000001fb7b77836 */ /* 0x008fe20000000000 */
[----:B------:R-:W-:Y:S02]  /*0220*/  LEA.HI R5, R5, R0, RZ, 0x9 ;  /* 0x0000000005057211 */ /* 0x000fe400078f48ff */
[----:B------:R-:W-:Y:S02]  /*0230*/  CS2R R66, SRZ ;  /* 0x0000000000427805 */ /* 0x000fe4000001ff00 */
[----:B--2---:R-:W-:-:S02]  /*0240*/  IABS R10, R7 ;  /* 0x00000007000a7213 */ /* 0x004fc40000000000 */
[----:B------:R-:W-:Y:S02]  /*0250*/  CS2R R68, SRZ ;  /* 0x0000000000447805 */ /* 0x000fe4000001ff00 */
[----:B------:R-:W-:Y:S02]  /*0260*/  SHF.R.S32.HI R6, RZ, 0x9, R5 ;  /* 0x00000009ff067819 */ /* 0x000fe40000011405 */
[----:B------:R-:W-:Y:S02]  /*0270*/  CS2R R70, SRZ ;  /* 0x0000000000467805 */ /* 0x000fe4000001ff00 */
[----:B0-----:R-:W-:Y:S01]  /*0280*/  SHF.R.U32.HI R182, RZ, 0x6, R152 ;  /* 0x00000006ffb67819 */ /* 0x001fe20000011698 */
[----:B-----5:R-:W-:Y:S01]  /*0290*/  ULEA UR6, UR6, UR4, 0x18 ;  /* 0x0000000406067291 */ /* 0x020fe2000f8ec03f */
[----:B------:R-:W-:Y:S02]  /*02a0*/  IABS R9, R6 ;  /* 0x0000000600097213 */ /* 0x000fe40000000000 */
[----:B------:R-:W-:-:S02]  /*02b0*/  CS2R R72, SRZ ;  /* 0x0000000000487805 */ /* 0x000fc4000001ff00 */
[----:B------:R-:W-:Y:S02]  /*02c0*/  IABS R12, R6 ;  /* 0x00000006000c7213 */ /* 0x000fe40000000000 */
[----:B------:R-:W-:Y:S01]  /*02d0*/  CS2R R74, SRZ ;  /* 0x00000000004a7805 */ /* 0x000fe2000001ff00 */
[----:B------:R-:W0:Y:S01]  /*02e0*/  I2F.RP R0, R9 ;  /* 0x0000000900007306 */ /* 0x000e220000209400 */
[----:B------:R-:W-:Y:S02]  /*02f0*/  CS2R R76, SRZ ;  /* 0x00000000004c7805 */ /* 0x000fe4000001ff00 */
[----:B------:R-:W-:Y:S02]  /*0300*/  CS2R R78, SRZ ;  /* 0x00000000004e7805 */ /* 0x000fe4000001ff00 */
[----:B------:R-:W-:Y:S02]  /*0310*/  CS2R R80, SRZ ;  /* 0x0000000000507805 */ /* 0x000fe4000001ff00 */
[----:B------:R-:W-:-:S02]  /*0320*/  CS2R R82, SRZ ;  /* 0x0000000000527805 */ /* 0x000fc4000001ff00 */
[----:B------:R-:W-:Y:S02]  /*0330*/  CS2R R84, SRZ ;  /* 0x0000000000547805 */ /* 0x000fe4000001ff00 */
[----:B------:R-:W-:Y:S02]  /*0340*/  CS2R R86, SRZ ;  /* 0x0000000000567805 */ /* 0x000fe4000001ff00 */
[----:B------:R-:W-:Y:S02]  /*0350*/  CS2R R88, SRZ ;  /* 0x0000000000587805 */ /* 0x000fe4000001ff00 */
[----:B------:R-:W-:Y:S02]  /*0360*/  CS2R R90, SRZ ;  /* 0x00000000005a7805 */ /* 0x000fe4000001ff00 */
[----:B------:R-:W-:Y:S02]  /*0370*/  CS2R R92, SRZ ;  /* 0x00000000005c7805 */ /* 0x000fe4000001ff00 */
[----:B------:R-:W-:-:S02]  /*0380*/  CS2R R94, SRZ ;  /* 0x00000000005e7805 */ /* 0x000fc4000001ff00 */
[----:B------:R-:W-:Y:S02]  /*0390*/  CS2R R96, SRZ ;  /* 0x0000000000607805 */ /* 0x000fe4000001ff00 */
[----:B------:R-:W-:Y:S02]  /*03a0*/  CS2R R98, SRZ ;  /* 0x0000000000627805 */ /* 0x000fe4000001ff00 */
[----:B------:R-:W-:Y:S02]  /*03b0*/  CS2R R100, SRZ ;  /* 0x0000000000647805 */ /* 0x000fe4000001ff00 */
[----:B------:R-:W-:Y:S01]  /*03c0*/  CS2R R102, SRZ ;  /* 0x0000000000667805 */ /* 0x000fe2000001ff00 */
[----:B0-----:R-:W0:Y:S01]  /*03d0*/  MUFU.RCP R0, R0 ;  /* 0x0000000000007308 */ /* 0x001e220000001000 */
        /* <DEDUP_REMOVED lines=12> */
[----:B------:R-:W-:Y:S02]  /*04a0*/  SGXT.U32 R182, R182, 0x1 ;  /* 0x00000001b6b6781a */ /* 0x000fe40000000000 */
[----:B------:R-:W-:-:S02]  /*04b0*/  CS2R R128, SRZ ;  /* 0x0000000000807805 */ /* 0x000fc4000001ff00 */
[----:B------:R-:W-:Y:S02]  /*04c0*/  CS2R R130, SRZ ;  /* 0x0000000000827805 */ /* 0x000fe4000001ff00 */
[----:B------:R-:W-:Y:S01]  /*04d0*/  CS2R R132, SRZ ;  /* 0x0000000000847805 */ /* 0x000fe2000001ff00 */
[----:B0-----:R-:W-:Y:S01]  /*04e0*/  VIADD R4, R0, 0xffffffe ;  /* 0x0ffffffe00047836 */ /* 0x001fe20000000000 */
[----:B------:R-:W-:Y:S01]  /*04f0*/  CS2R R134, SRZ ;  /* 0x0000000000867805 */ /* 0x000fe2000001ff00 */
[----:B------:R-:W-:Y:S01]  /*0500*/  IMAD.MOV R0, RZ, RZ, -R12 ;  /* 0x000000ffff007224 */ /* 0x000fe200078e0a0c */
[----:B------:R-:W-:Y:S01]  /*0510*/  CS2R R136, SRZ ;  /* 0x0000000000887805 */ /* 0x000fe2000001ff00 */
[----:B------:R0:W1:Y:S01]  /*0520*/  F2I.FTZ.U32.TRUNC.NTZ R5, R4 ;  /* 0x0000000400057305 */ /* 0x000062000021f000 */
[----:B------:R-:W-:Y:S02]  /*0530*/  CS2R R138, SRZ ;  /* 0x00000000008a7805 */ /* 0x000fe4000001ff00 */
[----:B------:R-:W-:-:S02]  /*0540*/  CS2R R140, SRZ ;  /* 0x00000000008c7805 */ /* 0x000fc4000001ff00 */
[----:B------:R-:W-:Y:S02]  /*0550*/  CS2R R142, SRZ ;  /* 0x00000000008e7805 */ /* 0x000fe4000001ff00 */
[----:B------:R-:W-:Y:S02]  /*0560*/  CS2R R144, SRZ ;  /* 0x0000000000907805 */ /* 0x000fe4000001ff00 */
[----:B------:R-:W-:Y:S02]  /*0570*/  CS2R R146, SRZ ;  /* 0x0000000000927805 */ /* 0x000fe4000001ff00 */
[----:B------:R-:W-:Y:S02]  /*0580*/  CS2R R148, SRZ ;  /* 0x0000000000947805 */ /* 0x000fe4000001ff00 */
[C---:B------:R-:W-:Y:S02]  /*0590*/  LOP3.LUT R180, R152.reuse, 0x7f, RZ, 0xc0, !PT ;  /* 0x0000007f98b47812 */ /* 0x040fe400078ec0ff */
[----:B------:R-:W-:Y:S01]  /*05a0*/  CS2R R150, SRZ ;  /* 0x0000000000967805 */ /* 0x000fe2000001ff00 */
[----:B0-----:R-:W-:Y:S01]  /*05b0*/  IMAD.MOV.U32 R4, RZ, RZ, RZ ;  /* 0x000000ffff047224 */ /* 0x001fe200078e00ff */
[----:B------:R-:W-:-:S02]  /*05c0*/  LEA.HI R153, R152, 0xe, RZ, 0x1a ;  /* 0x0000000e98997811 */ /* 0x000fc400078fd0ff */
[----:B------:R-:W-:Y:S01]  /*05d0*/  LEA.HI R155, R152, 0x1e, RZ, 0x1a ;  /* 0x0000001e989b7811 */ /* 0x000fe200078fd0ff */
[----:B-1----:R-:W-:-:S04]  /*05e0*/  IMAD.MOV R8, RZ, RZ, -R5 ;  /* 0x000000ffff087224 */ /* 0x002fc800078e0a05 */
[----:B------:R-:W-:Y:S02]  /*05f0*/  IMAD R11, R8, R9, RZ ;  /* 0x00000009080b7224 */ /* 0x000fe400078e02ff */
[----:B------:R-:W-:Y:S02]  /*0600*/  IMAD.MOV.U32 R8, RZ, RZ, R10 ;  /* 0x000000ffff087224 */ /* 0x000fe400078e000a */
[----:B------:R-:W-:-:S06]  /*0610*/  IMAD.HI.U32 R5, R5, R11, R4 ;  /* 0x0000000b05057227 */ /* 0x000fcc00078e0004 */
[----:B------:R-:W-:-:S04]  /*0620*/  IMAD.HI.U32 R5, R5, R8, RZ ;  /* 0x0000000805057227 */ /* 0x000fc800078e00ff */
[----:B------:R-:W-:-:S05]  /*0630*/  IMAD R0, R5, R0, R8 ;  /* 0x0000000005007224 */ /* 0x000fca00078e0208 */
[----:B------:R-:W-:-:S13]  /*0640*/  ISETP.GT.U32.AND P1, PT, R9, R0, PT ;  /* 0x000000000900720c */ /* 0x000fda0003f24070 */
[----:B------:R-:W-:Y:S02]  /*0650*/  @!P1 IMAD.IADD R0, R0, 0x1, -R9 ;  /* 0x0000000100009824 */ /* 0x000fe400078e0a09 */
[----:B------:R-:W-:Y:S01]  /*0660*/  @!P1 VIADD R5, R5, 0x1 ;  /* 0x0000000105059836 */ /* 0x000fe20000000000 */
[----:B------:R-:W-:Y:S02]  /*0670*/  ISETP.NE.AND P1, PT, R6, RZ, PT ;  /* 0x000000ff0600720c */ /* 0x000fe40003f25270 */
[----:B------:R-:W-:Y:S02]  /*0680*/  ISETP.GE.U32.AND P0, PT, R0, R9, PT ;  /* 0x000000090000720c */ /* 0x000fe40003f06070 */
[----:B------:R-:W-:-:S04]  /*0690*/  LOP3.LUT R0, R7, R6, RZ, 0x3c, !PT ;  /* 0x0000000607007212 */ /* 0x000fc800078e3cff */
[----:B------:R-:W-:Y:S01]  /*06a0*/  ISETP.GE.AND P2, PT, R0, RZ, PT ;  /* 0x000000ff0000720c */ /* 0x000fe20003f46270 */
[----:B------:R-:W-:-:S06]  /*06b0*/  VIADD R0, R2, 0x3f ;  /* 0x0000003f02007836 */ /* 0x000fcc0000000000 */
[----:B------:R-:W-:-:S04]  /*06c0*/  @P0 VIADD R5, R5, 0x1 ;  /* 0x0000000105050836 */ /* 0x000fc80000000000 */
[----:B------:R-:W-:Y:S01]  /*06d0*/  IMAD.MOV.U32 R10, RZ, RZ, R5 ;  /* 0x000000ffff0a7224 */ /* 0x000fe200078e0005 */
[----:B------:R-:W-:-:S03]  /*06e0*/  SHF.R.S32.HI R5, RZ, 0x1f, R0 ;  /* 0x0000001fff057819 */ /* 0x000fc60000011400 */
[----:B------:R-:W-:Y:S01]  /*06f0*/  @!P2 IMAD.MOV R10, RZ, RZ, -R10 ;  /* 0x000000ffff0aa224 */ /* 0x000fe200078e0a0a */
[----:B------:R-:W-:Y:S02]  /*0700*/  LEA.HI R5, R5, R0, RZ, 0x6 ;  /* 0x0000000005057211 */ /* 0x000fe400078f30ff */
[----:B------:R-:W-:-:S04]  /*0710*/  @!P1 LOP3.LUT R10, RZ, R6, RZ, 0x33, !PT ;  /* 0x00000006ff0a9212 */ /* 0x000fc800078e33ff */
[----:B------:R-:W-:Y:S01]  /*0720*/  LEA.HI.SX32 R5, R5, -R10, 0x1a ;  /* 0x8000000a05057211 */ /* 0x000fe200078fd2ff */
[----:B------:R-:W-:-:S03]  /*0730*/  IMAD.MOV R8, RZ, RZ, -R10 ;  /* 0x000000ffff087224 */ /* 0x000fc600078e0a0a */
[----:B------:R-:W-:Y:S01]  /*0740*/  VIMNMX R11, R5, 0x1, PT ;  /* 0x00000001050b7848 */ /* 0x000fe20003fe0100 */
[----:B------:R-:W-:-:S03]  /*0750*/  IMAD R8, R6, R8, R7 ;  /* 0x0000000806087224 */ /* 0x000fc600078e0207 */
[-C--:B------:R-:W-:Y:S02]  /*0760*/  IABS R9, R11.reuse ;  /* 0x0000000b00097213 */ /* 0x080fe40000000000 */
[----:B------:R-:W-:Y:S02]  /*0770*/  IABS R13, R11 ;  /* 0x0000000b000d7213 */ /* 0x000fe40000000000 */
[----:B------:R-:W0:Y:S08]  /*0780*/  I2F.RP R0, R9 ;  /* 0x0000000900007306 */ /* 0x000e300000209400 */
[----:B0-----:R-:W0:Y:S02]  /*0790*/  MUFU.RCP R0, R0 ;  /* 0x0000000000007308 */ /* 0x001e240000001000 */
[----:B0-----:R-:W-:-:S02]  /*07a0*/  VIADD R4, R0, 0xffffffe ;  /* 0x0ffffffe00047836 */ /* 0x001fc40000000000 */
[----:B------:R-:W-:-:S04]  /*07b0*/  IMAD.MOV R0, RZ, RZ, -R13 ;  /* 0x000000ffff007224 */ /* 0x000fc800078e0a0d */
[----:B------:R0:W1:Y:S02]  /*07c0*/  F2I.FTZ.U32.TRUNC.NTZ R5, R4 ;  /* 0x0000000400057305 */ /* 0x000064000021f000 */
[----:B0-----:R-:W-:Y:S02]  /*07d0*/  IMAD.MOV.U32 R4, RZ, RZ, RZ ;  /* 0x000000ffff047224 */ /* 0x001fe400078e00ff */
[----:B-1----:R-:W-:-:S04]  /*07e0*/  IMAD.MOV R12, RZ, RZ, -R5 ;  /* 0x000000ffff0c7224 */ /* 0x002fc800078e0a05 */
[----:B------:R-:W-:Y:S01]  /*07f0*/  IMAD.MOV.U32 R6, RZ, RZ, R12 ;  /* 0x000000ffff067224 */ /* 0x000fe200078e000c */
[----:B------:R-:W-:-:S03]  /*0800*/  IABS R12, R8 ;  /* 0x00000008000c7213 */ /* 0x000fc60000000000 */
[----:B------:R-:W-:Y:S02]  /*0810*/  IMAD R7, R6, R9, RZ ;  /* 0x0000000906077224 */ /* 0x000fe400078e02ff */
[----:B------:R-:W-:Y:S02]  /*0820*/  IMAD.MOV.U32 R6, RZ, RZ, R12 ;  /* 0x000000ffff067224 */ /* 0x000fe400078e000c */
[----:B------:R-:W-:Y:S01]  /*0830*/  IMAD.HI.U32 R5, R5, R7, R4 ;  /* 0x0000000705057227 */ /* 0x000fe200078e0004 */
[----:B------:R-:W-:-:S05]  /*0840*/  LOP3.LUT R7, R152, 0x3f, RZ, 0xc0, !PT ;  /* 0x0000003f98077812 */ /* 0x000fca00078ec0ff */
        /* <DEDUP_REMOVED lines=8> */
[----:B------:R-:W-:-:S07]  /*08d0*/  ISETP.GE.AND P2, PT, R0, RZ, PT ;  /* 0x000000ff0000720c */ /* 0x000fce0003f46270 */
[----:B------:R-:W-:Y:S01]  /*08e0*/  @P0 VIADD R5, R5, 0x1 ;  /* 0x0000000105050836 */ /* 0x000fe20000000000 */
[----:B------:R-:W-:-:S05]  /*08f0*/  ISETP.GE.AND P0, PT, R183, 0x20, PT ;  /* 0x00000020b700780c */ /* 0x000fca0003f06270 */
[----:B------:R-:W-:Y:S01]  /*0900*/  @!P2 IMAD.MOV R5, RZ, RZ, -R5 ;  /* 0x000000ffff05a224 */ /* 0x000fe200078e0a05 */
[----:B------:R-:W-:-:S05]  /*0910*/  @!P1 LOP3.LUT R5, RZ, R11, RZ, 0x33, !PT ;  /* 0x0000000bff059212 */ /* 0x000fca00078e33ff */
[----:B------:R-:W-:Y:S02]  /*0920*/  IMAD.MOV R0, RZ, RZ, -R5 ;  /* 0x000000ffff007224 */ /* 0x000fe400078e0a05 */
[----:B------:R-:W-:Y:S02]  /*0930*/  IMAD.SHL.U32 R5, R5, 0x200, RZ ;  /* 0x0000020005057824 */ /* 0x000fe400078e00ff */
[----:B------:R-:W-:-:S04]  /*0940*/  IMAD R0, R11, R0, R8 ;  /* 0x000000000b007224 */ /* 0x000fc800078e0208 */
[----:B------:R-:W-:-:S04]  /*0950*/  IMAD.IADD R0, R10, 0x1, R0 ;  /* 0x000000010a007824 */ /* 0x000fc800078e0200 */
[----:B------:R-:W-:-:S05]  /*0960*/  IMAD R14, R0, 0x40, R7 ;  /* 0x00000040000e7824 */ /* 0x000fca00078e0207 */
[----:B------:R4:W-:Y:S04]  /*0970*/  STL [R1+0x52c], R14 ;  /* 0x00052c0e01007387 */ /* 0x0009e80000100800 */
[----:B------:R4:W-:Y:S04]  /*0980*/  STL [R1+0x4], RZ ;  /* 0x000004ff01007387 */ /* 0x0009e80000100800 */
        /* <DEDUP_REMOVED lines=125> */
[----:B------:R4:W-:Y:S01]  /*1160*/  STL [R1+0x1fc], RZ ;  /* 0x0001fcff01007387 */ /* 0x0009e20000100800 */
[----:B------:R-:W-:Y:S05]  /*1170*/  @!P0 BRA `(.L_x_0) ;  /* 0x0000011c002c8947 */ /* 0x000fea0003800000 */
[----:B------:R-:W-:Y:S01]  /*1180*/  IABS R17, R2 ;  /* 0x0000000200117213 */ /* 0x000fe20000000000 */
[----:B------:R-:W-:Y:S01]  /*1190*/  ULDC UR4, c[0x0][0x240] ;  /* 0x0000900000047ab9 */ /* 0x000fe20000000800 */
[----:B------:R-:W-:Y:S01]  /*11a0*/  IABS R0, R3 ;  /* 0x0000000300007213 */ /* 0x000fe20000000000 */
[----:B------:R-:W-:Y:S01]  /*11b0*/  ULDC.64 UR10, c[0x0][0x218] ;  /* 0x00008600000a7ab9 */ /* 0x000fe20000000a00 */
[----:B------:R-:W0:Y:S01]  /*11c0*/  I2F.RP R11, R17 ;  /* 0x00000011000b7306 */ /* 0x000e220000209400 */
[----:B------:R-:W-:Y:S01]  /*11d0*/  SHF.R.U32.HI R4, RZ, 0x5, R152 ;  /* 0x00000005ff047819 */ /* 0x000fe20000011698 */
[----:B------:R-:W-:Y:S01]  /*11e0*/  ULDC UR5, c[0x0][0x234] ;  /* 0x00008d0000057ab9 */ /* 0x000fe20000000800 */
[----:B------:R-:W-:Y:S01]  /*11f0*/  IABS R36, R14 ;  /* 0x0000000e00247213 */ /* 0x000fe20000000000 */
[----:B------:R-:W-:Y:S01]  /*1200*/  ULDC.64 UR8, c[0x0][0x210] ;  /* 0x0000840000087ab9 */ /* 0x000fe20000000a00 */
[----:B------:R-:W-:Y:S01]  /*1210*/  SGXT.U32 R4, R4, 0x2 ;  /* 0x000000020404781a */ /* 0x000fe20000000000 */
[----:B------:R-:W-:Y:S01]  /*1220*/  ULDC UR13, c[0x0][0x238] ;  /* 0x00008e00000d7ab9 */ /* 0x000fe20000000800 */
[----:B------:R-:W-:Y:S01]  /*1230*/  ULDC UR14, c[0x0][0x238] ;  /* 0x00008e00000e7ab9 */ /* 0x000fe20000000800 */
[----:B------:R-:W1:Y:S01]  /*1240*/  I2F.RP R10, R0 ;  /* 0x00000000000a7306 */ /* 0x000e620000209400 */
[----:B------:R-:W-:Y:S01]  /*1250*/  LOP3.LUT R4, R5, R4, RZ, 0xfc, !PT ;  /* 0x0000000405047212 */ /* 0x000fe200078efcff */
[----:B------:R-:W-:Y:S01]  /*1260*/  ULDC UR15, c[0x0][0x238] ;  /* 0x00008e00000f7ab9 */ /* 0x000fe20000000800 */
[----:B------:R-:W-:Y:S01]  /*1270*/  ULDC UR20, c[0x0][0x238] ;  /* 0x00008e0000147ab9 */ /* 0x000fe20000000800 */
[----:B------:R-:W-:Y:S01]  /*1280*/  ULDC UR21, c[0x0][0x238] ;  /* 0x00008e0000157ab9 */ /* 0x000fe20000000800 */
[C---:B------:R-:W-:Y:S01]  /*1290*/  LOP3.LUT R16, R4.reuse, 0x1e4, RZ, 0xfc, !PT ;  /* 0x000001e404107812 */ /* 0x040fe200078efcff */
[----:B------:R-:W-:Y:S01]  /*12a0*/  ULDC UR22, c[0x0][0x238] ;  /* 0x00008e0000167ab9 */ /* 0x000fe20000000800 */
[C---:B------:R-:W-:Y:S01]  /*12b0*/  LOP3.LUT R18, R4.reuse, 0xe8, RZ, 0xfc, !PT ;  /* 0x000000e804127812 */ /* 0x040fe200078efcff */
[----:B0-----:R-:W0:Y:S01]  /*12c0*/  MUFU.RCP R11, R11 ;  /* 0x0000000b000b7308 */ /* 0x001e220000001000 */
[C---:B------:R-:W-:Y:S01]  /*12d0*/  LOP3.LUT R21, R4.reuse, 0xe4, RZ, 0xfc, !PT ;  /* 0x000000e404157812 */ /* 0x040fe200078efcff */
[----:B------:R-:W-:Y:S01]  /*12e0*/  ULDC UR23, c[0x0][0x238] ;  /* 0x00008e0000177ab9 */ /* 0x000fe20000000800 */
[C---:B------:R-:W-:Y:S01]  /*12f0*/  LOP3.LUT R41, R4.reuse, 0x28, RZ, 0xfc, !PT ;  /* 0x0000002804297812 */ /* 0x040fe200078efcff */
[----:B------:R-:W-:Y:S01]  /*1300*/  ULDC UR24, c[0x0][0x238] ;  /* 0x00008e0000187ab9 */ /* 0x000fe20000000800 */
[----:B------:R-:W-:Y:S01]  /*1310*/  IABS R19, R21 ;  /* 0x0000001500137213 */ /* 0x000fe20000000000 */
[----:B------:R-:W-:Y:S01]  /*1320*/  ULDC UR25, c[0x0][0x238] ;  /* 0x00008e0000197ab9 */ /* 0x000fe20000000800 */
[C---:B------:R-:W-:Y:S01]  /*1330*/  LOP3.LUT R39, R4.reuse, 0x2c, RZ, 0xfc, !PT ;  /* 0x0000002c04277812 */ /* 0x040fe200078efcff */
[----:B-1----:R-:W1:Y:S01]  /*1340*/  MUFU.RCP R10, R10 ;  /* 0x0000000a000a7308 */ /* 0x002e620000001000 */
[C---:B------:R-:W-:Y:S01]  /*1350*/  LOP3.LUT R37, R4.reuse, 0x30, RZ, 0xfc, !PT ;  /* 0x0000003004257812 */ /* 0x040fe200078efcff */
[----:B------:R-:W-:Y:S01]  /*1360*/  ULDC UR7, c[0x0][0x23c] ;  /* 0x00008f0000077ab9 */ /* 0x000fe20000000800 */
[C---:B------:R-:W-:Y:S01]  /*1370*/  LOP3.LUT R43, R4.reuse, 0x24, RZ, 0xfc, !PT ;  /* 0x00000024042b7812 */ /* 0x040fe200078efcff */
[----:B------:R-:W-:Y:S01]  /*1380*/  USHF.L.U32 UR18, UR7, 0x5, URZ ;  /* 0x0000000507127899 */ /* 0x000fe2000800063f */
[----:B------:R-:W-:-:S02]  /*1390*/  LOP3.LUT R45, R4, 0x20, RZ, 0xfc, !PT ;  /* 0x00000020042d7812 */ /* 0x000fc400078efcff */
[C---:B------:R-:W-:Y:S01]  /*13a0*/  LOP3.LUT R47, R4.reuse, 0x18, RZ, 0xfc, !PT ;  /* 0x00000018042f7812 */ /* 0x040fe200078efcff */
[----:B------:R-:W-:Y:S01]  /*13b0*/  USHF.R.S32.HI UR19, URZ, 0x1f, UR18 ;  /* 0x0000001f3f137899 */ /* 0x000fe20008011412 */
[----:B0-----:R-:W-:Y:S01]  /*13c0*/  VIADD R8, R11, 0xffffffe ;  /* 0x0ffffffe0b087836 */ /* 0x001fe20000000000 */
[C---:B------:R-:W-:Y:S02]  /*13d0*/  LOP3.LUT R51, R4.reuse, 0x10, RZ, 0xfc, !PT ;  /* 0x0000001004337812 */ /* 0x040fe400078efcff */
[----:B------:R-:W-:Y:S01]  /*13e0*/  IABS R27, R47 ;  /* 0x0000002f001b7213 */ /* 0x000fe20000000000 */
[----:B------:R0:W2:Y:S01]  /*13f0*/  F2I.FTZ.U32.TRUNC.NTZ R9, R8 ;  /* 0x0000000800097305 */ /* 0x0000a2000021f000 */
[C---:B------:R-:W-:Y:S02]  /*1400*/  LOP3.LUT R53, R4.reuse, 0xc, RZ, 0xfc, !PT ;  /* 0x0000000c04357812 */ /* 0x040fe400078efcff */
[----:B------:R-:W-:Y:S01]  /*1410*/  LOP3.LUT R49, R4, 0x14, RZ, 0xfc, !PT ;  /* 0x0000001404317812 */ /* 0x000fe200078efcff */
[----:B-1----:R-:W-:Y:S01]  /*1420*/  VIADD R6, R10, 0xffffffe ;  /* 0x0ffffffe0a067836 */ /* 0x002fe20000000000 */
[----:B------:R-:W-:-:S02]  /*1430*/  IABS R29, R53 ;  /* 0x00000035001d7213 */ /* 0x000fc40000000000 */
[----:B------:R-:W-:Y:S01]  /*1440*/  LOP3.LUT R55, R4, 0x8, RZ, 0xfc, !PT ;  /* 0x0000000804377812 */ /* 0x000fe200078efcff */
[----:B------:R1:W3:Y:S01]  /*1450*/  F2I.FTZ.U32.TRUNC.NTZ R7, R6 ;  /* 0x0000000600077305 */ /* 0x0002e2000021f000 */
[----:B0-----:R-:W-:Y:S02]  /*1460*/  IMAD.MOV.U32 R8, RZ, RZ, RZ ;  /* 0x000000ffff087224 */ /* 0x001fe400078e00ff */
[----:B------:R-:W-:Y:S01]  /*1470*/  IABS R31, R55 ;  /* 0x00000037001f7213 */ /* 0x000fe20000000000 */
[----:B--2---:R-:W-:Y:S02]  /*1480*/  IMAD.MOV R12, RZ, RZ, -R9 ;  /* 0x000000ffff0c7224 */ /* 0x004fe400078e0a09 */
[----:B-1----:R-:W-:Y:S02]  /*1490*/  IMAD.MOV.U32 R6, RZ, RZ, RZ ;  /* 0x000000ffff067224 */ /* 0x002fe400078e00ff */
[----:B------:R-:W-:Y:S01]  /*14a0*/  IMAD R11, R12, R17, RZ ;  /* 0x000000110c0b7224 */ /* 0x000fe200078e02ff */
[----:B------:R-:W-:Y:S01]  /*14b0*/  LOP3.LUT R12, R4, 0x1ec, RZ, 0xfc, !PT ;  /* 0x000001ec040c7812 */ /* 0x000fe200078efcff */
[----:B---3--:R-:W-:-:S02]  /*14c0*/  IMAD.MOV R13, RZ, RZ, -R7 ;  /* 0x000000ffff0d7224 */ /* 0x008fc400078e0a07 */
[----:B------:R-:W-:Y:S01]  /*14d0*/  IMAD.HI.U32 R8, R9, R11, R8 ;  /* 0x0000000b09087227 */ /* 0x000fe200078e0008 */
[----:B------:R-:W-:-:S03]  /*14e0*/  IABS R11, R4 ;  /* 0x00000004000b7213 */ /* 0x000fc60000000000 */
[----:B------:R-:W-:-:S04]  /*14f0*/  IMAD R9, R13, R0, RZ ;  /* 0x000000000d097224 */ /* 0x000fc800078e02ff */
[----:B------:R-:W-:Y:S01]  /*1500*/  IMAD.HI.U32 R6, R7, R9, R6 ;  /* 0x0000000907067227 */ /* 0x000fe200078e0006 */
[----:B------:R-:W-:-:S03]  /*1510*/  LEA.HI R7, R152, R5, RZ, 0x1b ;  /* 0x0000000598077211 */ /* 0x000fc600078fd8ff */
[----:B------:R-:W-:-:S04]  /*1520*/  IMAD.HI.U32 R9, R8, R36, RZ ;  /* 0x0000002408097227 */ /* 0x000fc800078e00ff */
[----:B------:R-:W-:-:S04]  /*1530*/  IMAD.HI.U32 R8, R6, R11, RZ ;  /* 0x0000000b06087227 */ /* 0x000fc800078e00ff */
[----:B------:R-:W-:Y:S02]  /*1540*/  VIADD R10, R7, 0x1fc ;  /* 0x000001fc070a7836 */ /* 0x000fe40000000000 */
[----:B------:R-:W-:Y:S02]  /*1550*/  IMAD.MOV R9, RZ, RZ, -R9 ;  /* 0x000000ffff097224 */ /* 0x000fe400078e0a09 */
[----:B------:R-:W-:Y:S01]  /*1560*/  IMAD.MOV R8, RZ, RZ, -R8 ;  /* 0x000000ffff087224 */ /* 0x000fe200078e0a08 */
[----:B------:R-:W-:Y:S01]  /*1570*/  IABS R13, R10 ;  /* 0x0000000a000d7213 */ /* 0x000fe20000000000 */
[C---:B------:R-:W-:Y:S01]  /*1580*/  IMAD R36, R17.reuse, R9, R36 ;  /* 0x0000000911247224 */ /* 0x040fe200078e0224 */
[----:B------:R-:W-:Y:S01]  /*1590*/  ISETP.GE.AND P2, PT, R10, RZ, PT ;  /* 0x000000ff0a00720c */ /* 0x000fe20003f46270 */
[----:B------:R-:W-:Y:S01]  /*15a0*/  IMAD R11, R0, R8, R11 ;  /* 0x00000008000b7224 */ /* 0x000fe200078e020b */
[----:B------:R-:W-:Y:S01]  /*15b0*/  SHF.R.S32.HI R8, RZ, 0x1f, R183 ;  /* 0x0000001fff087819 */ /* 0x000fe200000114b7 */
[----:B------:R-:W-:Y:S01]  /*15c0*/  IMAD.HI.U32 R9, R6, R13, RZ ;  /* 0x0000000d06097227 */ /* 0x000fe200078e00ff */
[----:B------:R-:W-:-:S02]  /*15d0*/  ISETP.GT.U32.AND P1, PT, R17, R36, PT ;  /* 0x000000241100720c */ /* 0x000fc40003f24070 */
[----:B------:R-:W-:Y:S01]  /*15e0*/  ISETP.GT.U32.AND P0, PT, R0, R11, PT ;  /* 0x0000000b0000720c */ /* 0x000fe20003f04070 */
[----:B------:R-:W-:Y:S01]  /*15f0*/  IMAD.MOV R9, RZ, RZ, -R9 ;  /* 0x000000ffff097224 */ /* 0x000fe200078e0a09 */
[----:B------:R-:W-:Y:S02]  /*1600*/  LEA.HI R183, R8, R183, RZ, 0x5 ;  /* 0x000000b708b77211 */ /* 0x000fe400078f28ff */
[----:B------:R-:W-:Y:S01]  /*1610*/  LOP3.LUT R8, R4, 0x1f8, RZ, 0xfc, !PT ;  /* 0x000001f804087812 */ /* 0x000fe200078efcff */
[----:B------:R-:W-:Y:S01]  /*1620*/  IMAD R20, R0, R9, R13 ;  /* 0x0000000900147224 */ /* 0x000fe200078e020d */
[----:B------:R-:W-:Y:S02]  /*1630*/  LOP3.LUT R9, R4, 0x1f4, RZ, 0xfc, !PT ;  /* 0x000001f404097812 */ /* 0x000fe400078efcff */
[----:B------:R-:W-:Y:S02]  /*1640*/  IABS R13, R8 ;  /* 0x00000008000d7213 */ /* 0x000fe40000000000 */
[----:B------:R-:W-:Y:S01]  /*1650*/  ISETP.GT.U32.AND P5, PT, R0, R20, PT ;  /* 0x000000140000720c */ /* 0x000fe20003fa4070 */
[----:B------:R-:W-:Y:S01]  /*1660*/  @!P1 IMAD.IADD R36, R36, 0x1, -R17 ;  /* 0x0000000124249824 */ /* 0x000fe200078e0a11 */
[----:B------:R-:W-:Y:S01]  /*1670*/  ISETP.GE.AND P6, PT, R8, RZ, PT ;  /* 0x000000ff0800720c */ /* 0x000fe20003fc6270 */
[----:B------:R-:W-:Y:S01]  /*1680*/  @!P0 IMAD.IADD R11, R11, 0x1, -R0 ;  /* 0x000000010b0b8824 */ /* 0x000fe200078e0a00 */
[----:B------:R-:W-:Y:S01]  /*1690*/  LOP3.LUT R10, R4, 0x1f0, RZ, 0xfc, !PT ;  /* 0x000001f0040a7812 */ /* 0x000fe200078efcff */
[----:B------:R-:W-:Y:S01]  /*16a0*/  IMAD.HI.U32 R8, R6, R13, RZ ;  /* 0x0000000d06087227 */ /* 0x000fe200078e00ff */
[----:B------:R-:W-:-:S02]  /*16b0*/  ISETP.GT.U32.AND P3, PT, R17, R36, PT ;  /* 0x000000241100720c */ /* 0x000fc40003f64070 */
[----:B------:R-:W-:Y:S01]  /*16c0*/  ISETP.GT.U32.AND P1, PT, R0, R11, PT ;  /* 0x0000000b0000720c */ /* 0x000fe20003f24070 */
[----:B------:R-:W-:Y:S01]  /*16d0*/  IMAD.MOV R8, RZ, RZ, -R8 ;  /* 0x000000ffff087224 */ /* 0x000fe200078e0a08 */
[----:B------:R-:W-:Y:S02]  /*16e0*/  IABS R15, R9 ;  /* 0x00000009000f7213 */ /* 0x000fe40000000000 */
[----:B------:R-:W-:Y:S01]  /*16f0*/  ISETP.GE.AND P0, PT, R14, RZ, PT ;  /* 0x000000ff0e00720c */ /* 0x000fe20003f06270 */
[--C-:B------:R-:W-:Y:S01]  /*1700*/  @!P5 IMAD.IADD R20, R20, 0x1, -R0.reuse ;  /* 0x000000011414d824 */ /* 0x100fe200078e0a00 */
[----:B------:R-:W-:Y:S01]  /*1710*/  ISETP.GE.AND P4, PT, R9, RZ, PT ;  /* 0x000000ff0900720c */ /* 0x000fe20003f86270 */
[----:B------:R-:W-:Y:S01]  /*1720*/  IMAD.HI.U32 R9, R6, R15, RZ ;  /* 0x0000000f06097227 */ /* 0x000fe200078e00ff */
[----:B----4-:R-:W-:Y:S02]  /*1730*/  LOP3.LUT R14, R4, 0x1e8, RZ, 0xfc, !PT ;  /* 0x000001e8040e7812 */ /* 0x010fe400078efcff */
[----:B------:R-:W-:Y:S01]  /*1740*/  ISETP.GT.U32.AND P5, PT, R0, R20, PT ;  /* 0x000000140000720c */ /* 0x000fe20003fa4070 */
[----:B------:R-:W-:Y:S01]  /*1750*/  @!P3 IMAD.IADD R36, R36, 0x1, -R17 ;  /* 0x000000012424b824 */ /* 0x000fe200078e0a11 */
[----:B------:R-:W-:Y:S01]  /*1760*/  ISETP.GE.AND P3, PT, R10, RZ, PT ;  /* 0x000000ff0a00720c */ /* 0x000fe20003f66270 */
[----:B------:R-:W-:Y:S01]  /*1770*/  @!P1 IMAD.IADD R11, R11, 0x1, -R0 ;  /* 0x000000010b0b9824 */ /* 0x000fe200078e0a00 */
[----:B------:R-:W-:Y:S01]  /*1780*/  ISETP.NE.AND P1, PT, R2, RZ, PT ;  /* 0x000000ff0200720c */ /* 0x000fe20003f25270 */
[C---:B------:R-:W-:Y:S01]  /*1790*/  IMAD R24, R0.reuse, R8, R13 ;  /* 0x0000000800187224 */ /* 0x040fe200078e020d */
[----:B------:R-:W-:Y:S01]  /*17a0*/  IABS R10, R10 ;  /* 0x0000000a000a7213 */ /* 0x000fe20000000000 */
[----:B------:R-:W-:Y:S01]  /*17b0*/  IMAD.MOV R9, RZ, RZ, -R9 ;  /* 0x000000ffff097224 */ /* 0x000fe200078e0a09 */
[----:B------:R-:W-:Y:S01]  /*17c0*/  IABS R17, R14 ;  /* 0x0000000e00117213 */ /* 0x000fe20000000000 */
[----:B------:R-:W-:Y:S01]  /*17d0*/  @!P0 IMAD.MOV R36, RZ, RZ, -R36 ;  /* 0x000000ffff248224 */ /* 0x000fe200078e0a24 */
[----:B------:R-:W-:Y:S01]  /*17e0*/  ISETP.GT.U32.AND P0, PT, R0, R24, PT ;  /* 0x000000180000720c */ /* 0x000fe20003f04070 */
[----:B------:R-:W-:Y:S01]  /*17f0*/  IMAD.MOV.U32 R13, RZ, RZ, R10 ;  /* 0x000000ffff0d7224 */ /* 0x000fe200078e000a */
[----:B------:R-:W-:Y:S01]  /*1800*/  SHF.R.S32.HI R183, RZ, 0x5, R183 ;  /* 0x00000005ffb77819 */ /* 0x000fe200000114b7 */
[----:B------:R-:W-:Y:S01]  /*1810*/  @!P5 IMAD.IADD R20, R20, 0x1, -R0 ;  /* 0x000000011414d824 */ /* 0x000fe200078e0a00 */
[----:B------:R-:W-:Y:S01]  /*1820*/  ISETP.GE.AND P5, PT, R4, RZ, PT ;  /* 0x000000ff0400720c */ /* 0x000fe20003fa6270 */
[----:B------:R-:W-:-:S02]  /*1830*/  IMAD.HI.U32 R8, R6, R13, RZ ;  /* 0x0000000d06087227 */ /* 0x000fc400078e00ff */
[----:B------:R-:W-:Y:S02]  /*1840*/  @!P1 LOP3.LUT R36, RZ, R2, RZ, 0x33, !PT ;  /* 0x00000002ff249212 */ /* 0x000fe400078e33ff */
[----:B------:R-:W-:Y:S01]  /*1850*/  IMAD R26, R0, R9, R15 ;  /* 0x00000009001a7224 */ /* 0x000fe200078e020f */
[----:B------:R-:W-:Y:S01]  /*1860*/  IABS R2, R16 ;  /* 0x0000001000027213 */ /* 0x000fe20000000000 */
[----:B------:R-:W-:Y:S01]  /*1870*/  IMAD.MOV R8, RZ, RZ, -R8 ;  /* 0x000000ffff087224 */ /* 0x000fe200078e0a08 */
[----:B------:R-:W-:Y:S01]  /*1880*/  IABS R15, R12 ;  /* 0x0000000c000f7213 */ /* 0x000fe20000000000 */
[----:B------:R-:W-:Y:S01]  /*1890*/  @!P0 IMAD.IADD R24, R24, 0x1, -R0 ;  /* 0x0000000118188824 */ /* 0x000fe200078e0a00 */
[C---:B------:R-:W-:Y:S01]  /*18a0*/  ISETP.GT.U32.AND P1, PT, R0.reuse, R26, PT ;  /* 0x0000001a0000720c */ /* 0x040fe20003f24070 */
[C---:B------:R-:W-:Y:S02]  /*18b0*/  IMAD R28, R0.reuse, R8, R13 ;  /* 0x00000008001c7224 */ /* 0x040fe400078e020d */
[----:B------:R-:W-:Y:S01]  /*18c0*/  IMAD.MOV.U32 R13, RZ, RZ, R2 ;  /* 0x000000ffff0d7224 */ /* 0x000fe200078e0002 */
[----:B------:R-:W-:Y:S01]  /*18d0*/  ISETP.GT.U32.AND P0, PT, R0, R24, PT ;  /* 0x000000180000720c */ /* 0x000fe20003f04070 */
[----:B------:R-:W-:-:S02]  /*18e0*/  IMAD.MOV.U32 R2, RZ, RZ, R11 ;  /* 0x000000ffff027224 */ /* 0x000fc400078e000b */
[----:B------:R-:W-:-:S04]  /*18f0*/  IMAD.HI.U32 R8, R6, R15, RZ ;  /* 0x0000000f06087227 */ /* 0x000fc800078e00ff */
[----:B------:R-:W-:Y:S01]  /*1900*/  @!P5 IMAD.MOV R2, RZ, RZ, -R2 ;  /* 0x000000ffff02d224 */ /* 0x000fe200078e0a02 */
[----:B------:R-:W-:Y:S01]  /*1910*/  ISETP.GT.U32.AND P5, PT, R0, R28, PT ;  /* 0x0000001c0000720c */ /* 0x000fe20003fa4070 */
[----:B------:R-:W-:Y:S02]  /*1920*/  @!P1 IMAD.IADD R26, R26, 0x1, -R0 ;  /* 0x000000011a1a9824 */ /* 0x000fe400078e0a00 */
[----:B------:R-:W-:-:S03]  /*1930*/  IMAD.HI.U32 R9, R6, R17, RZ ;  /* 0x0000001106097227 */ /* 0x000fc600078e00ff */
[----:B------:R-:W-:Y:S01]  /*1940*/  ISETP.GT.U32.AND P1, PT, R0, R26, PT ;  /* 0x0000001a0000720c */ /* 0x000fe20003f24070 */
[----:B------:R-:W-:Y:S02]  /*1950*/  IMAD.MOV R8, RZ, RZ, -R8 ;  /* 0x000000ffff087224 */ /* 0x000fe400078e0a08 */
[----:B------:R-:W-:Y:S02]  /*1960*/  IMAD.MOV R9, RZ, RZ, -R9 ;  /* 0x000000ffff097224 */ /* 0x000fe400078e0a09 */
[----:B------:R-:W-:-:S04]  /*1970*/  IMAD.HI.U32 R10, R6, R13, RZ ;  /* 0x0000000d060a7227 */ /* 0x000fc800078e00ff */
[--C-:B------:R-:W-:Y:S02]  /*1980*/  @!P5 IMAD.IADD R28, R28, 0x1, -R0.reuse ;  /* 0x000000011c1cd824 */ /* 0x100fe400078e0a00 */
[----:B------:R-:W-:Y:S02]  /*1990*/  IMAD R30, R0, R8, R15 ;  /* 0x00000008001e7224 */ /* 0x000fe400078e020f */
[----:B------:R-:W-:Y:S01]  /*19a0*/  @!P0 IMAD.IADD R24, R24, 0x1, -R0 ;  /* 0x0000000118188824 */ /* 0x000fe200078e0a00 */
[C---:B------:R-:W-:Y:S01]  /*19b0*/  ISETP.GT.U32.AND P5, PT, R0.reuse, R28, PT ;  /* 0x0000001c0000720c */ /* 0x040fe20003fa4070 */
[----:B------:R-:W-:Y:S01]  /*19c0*/  IMAD R32, R0, R9, R17 ;  /* 0x0000000900207224 */ /* 0x000fe200078e0211 */
[----:B------:R-:W-:Y:S01]  /*19d0*/  ISETP.GE.AND P0, PT, R14, RZ, PT ;  /* 0x000000ff0e00720c */ /* 0x000fe20003f06270 */
[----:B------:R-:W-:Y:S01]  /*19e0*/  IMAD.MOV R10, RZ, RZ, -R10 ;  /* 0x000000ffff0a7224 */ /* 0x000fe200078e0a0a */
[----:B------:R-:W-:Y:S01]  /*19f0*/  LOP3.LUT R14, R4, 0x1d8, RZ, 0xfc, !PT ;  /* 0x000001d8040e7812 */ /* 0x000fe200078efcff */
[----:B------:R-:W-:Y:S01]  /*1a00*/  @!P1 IMAD.IADD R26, R26, 0x1, -R0 ;  /* 0x000000011a1a9824 */ /* 0x000fe200078e0a00 */
[C---:B------:R-:W-:Y:S01]  /*1a10*/  ISETP.GT.U32.AND P1, PT, R0.reuse, R30, PT ;  /* 0x0000001e0000720c */ /* 0x040fe20003f24070 */
[----:B------:R-:W-:Y:S01]  /*1a20*/  @!P6 IMAD.MOV R24, RZ, RZ, -R24 ;  /* 0x000000ffff18e224 */ /* 0x000fe200078e0a18 */
[C---:B------:R-:W-:Y:S01]  /*1a30*/  ISETP.GT.U32.AND P6, PT, R0.reuse, R32, PT ;  /* 0x000000200000720c */ /* 0x040fe20003fc4070 */
[----:B------:R-:W-:Y:S01]  /*1a40*/  IMAD R34, R0, R10, R13 ;  /* 0x0000000a00227224 */ /* 0x000fe200078e020d */
[----:B------:R-:W-:Y:S01]  /*1a50*/  IABS R15, R14 ;  /* 0x0000000e000f7213 */ /* 0x000fe20000000000 */
[----:B------:R-:W-:Y:S01]  /*1a60*/  @!P2 IMAD.MOV R20, RZ, RZ, -R20 ;  /* 0x000000ffff14a224 */ /* 0x000fe200078e0a14 */
[----:B------:R-:W-:Y:S01]  /*1a70*/  ISETP.GE.AND P2, PT, R12, RZ, PT ;  /* 0x000000ff0c00720c */ /* 0x000fe20003f46270 */
[----:B------:R-:W-:Y:S01]  /*1a80*/  @!P5 IMAD.IADD R28, R28, 0x1, -R0 ;  /* 0x000000011c1cd824 */ /* 0x000fe200078e0a00 */
[----:B------:R-:W-:Y:S01]  /*1a90*/  ISETP.GT.U32.AND P5, PT, R0, R34, PT ;  /* 0x000000220000720c */ /* 0x000fe20003fa4070 */
[----:B------:R-:W-:Y:S01]  /*1aa0*/  VIADD R8, R7, 0x1dc ;  /* 0x000001dc07087836 */ /* 0x000fe20000000000 */
[----:B------:R-:W-:Y:S01]  /*1ab0*/  LOP3.LUT R12, R4, 0x1e0, RZ, 0xfc, !PT ;  /* 0x000001e0040c7812 */ /* 0x000fe200078efcff */
[----:B------:R-:W-:Y:S01]  /*1ac0*/  @!P4 IMAD.MOV R26, RZ, RZ, -R26 ;  /* 0x000000ffff1ac224 */ /* 0x000fe200078e0a1a */
[----:B------:R-:W-:Y:S01]  /*1ad0*/  IABS R17, R18 ;  /* 0x0000001200117213 */ /* 0x000fe20000000000 */
[--C-:B------:R-:W-:Y:S01]  /*1ae0*/  @!P1 IMAD.IADD R30, R30, 0x1, -R0.reuse ;  /* 0x000000011e1e9824 */ /* 0x100fe200078e0a00 */
[----:B------:R-:W-:Y:S01]  /*1af0*/  IABS R11, R12 ;  /* 0x0000000c000b7213 */ /* 0x000fe20000000000 */
[----:B------:R-:W-:Y:S01]  /*1b00*/  @!P6 IMAD.IADD R32, R32, 0x1, -R0 ;  /* 0x000000012020e824 */ /* 0x000fe200078e0a00 */
[----:B------:R-:W-:Y:S01]  /*1b10*/  IABS R13, R8 ;  /* 0x00000008000d7213 */ /* 0x000fe20000000000 */
[----:B------:R-:W-:Y:S01]  /*1b20*/  IMAD.HI.U32 R10, R6, R15, RZ ;  /* 0x0000000f060a7227 */ /* 0x000fe200078e00ff */
[----:B------:R-:W-:-:S02]  /*1b30*/  ISETP.GT.U32.AND P1, PT, R0, R30, PT ;  /* 0x0000001e0000720c */ /* 0x000fc40003f24070 */
[----:B------:R-:W-:Y:S01]  /*1b40*/  ISETP.GE.AND P4, PT, R8, RZ, PT ;  /* 0x000000ff0800720c */ /* 0x000fe20003f86270 */
[----:B------:R-:W-:Y:S01]  /*1b50*/  @!P5 IMAD.IADD R34, R34, 0x1, -R0 ;  /* 0x000000012222d824 */ /* 0x000fe200078e0a00 */
[----:B------:R-:W-:Y:S01]  /*1b60*/  ISETP.GT.U32.AND P6, PT, R0, R32, PT ;  /* 0x000000200000720c */ /* 0x000fe20003fc4070 */
[----:B------:R-:W-:-:S03]  /*1b70*/  IMAD.HI.U32 R8, R6, R11, RZ ;  /* 0x0000000b06087227 */ /* 0x000fc600078e00ff */
[----:B------:R-:W-:Y:S01]  /*1b80*/  ISETP.GT.U32.AND P5, PT, R0, R34, PT ;  /* 0x000000220000720c */ /* 0x000fe20003fa4070 */
[----:B------:R-:W-:-:S04]  /*1b90*/  IMAD.HI.U32 R9, R6, R13, RZ ;  /* 0x0000000d06097227 */ /* 0x000fc800078e00ff */
[----:B------:R-:W-:Y:S02]  /*1ba0*/  IMAD.MOV R8, RZ, RZ, -R8 ;  /* 0x000000ffff087224 */ /* 0x000fe400078e0a08 */
[----:B------:R-:W-:Y:S02]  /*1bb0*/  IMAD.MOV R9, RZ, RZ, -R9 ;  /* 0x000000ffff097224 */ /* 0x000fe400078e0a09 */
[----:B------:R-:W-:Y:S01]  /*1bc0*/  IMAD R38, R0, R8, R11 ;  /* 0x0000000800267224 */ /* 0x000fe200078e020b */
[----:B------:R-:W-:Y:S01]  /*1bd0*/  LOP3.LUT R8, R4, 0x1d4, RZ, 0xfc, !PT ;  /* 0x000001d404087812 */ /* 0x000fe200078efcff */
[----:B------:R-:W-:Y:S01]  /*1be0*/  @!P1 IMAD.IADD R30, R30, 0x1, -R0 ;  /* 0x000000011e1e9824 */ /* 0x000fe200078e0a00 */
[----:B------:R-:W-:Y:S01]  /*1bf0*/  ISETP.GE.AND P1, PT, R12, RZ, PT ;  /* 0x000000ff0c00720c */ /* 0x000fe20003f26270 */
[----:B------:R-:W-:Y:S01]  /*1c00*/  IMAD.MOV R10, RZ, RZ, -R10 ;  /* 0x000000ffff0a7224 */ /* 0x000fe200078e0a0a */
[----:B------:R-:W-:Y:S01]  /*1c10*/  LOP3.LUT R12, R4, 0x1cc, RZ, 0xfc, !PT ;  /* 0x000001cc040c7812 */ /* 0x000fe200078efcff */
[----:B------:R-:W-:Y:S01]  /*1c20*/  IMAD R42, R0, R9, R13 ;  /* 0x00000009002a7224 */ /* 0x000fe200078e020d */
[----:B------:R-:W-:Y:S01]  /*1c30*/  IABS R9, R8 ;  /* 0x0000000800097213 */ /* 0x000fe20000000000 */
[----:B------:R-:W-:Y:S01]  /*1c40*/  @!P6 IMAD.IADD R32, R32, 0x1, -R0 ;  /* 0x000000012020e824 */ /* 0x000fe200078e0a00 */
[C---:B------:R-:W-:Y:S01]  /*1c50*/  ISETP.GT.U32.AND P6, PT, R0.reuse, R38, PT ;  /* 0x000000260000720c */ /* 0x040fe20003fc4070 */
[----:B------:R-:W-:Y:S01]  /*1c60*/  IMAD R40, R0, R10, R15 ;  /* 0x0000000a00287224 */ /* 0x000fe200078e020f */
[----:B------:R-:W-:Y:S01]  /*1c70*/  LOP3.LUT R10, R4, 0x1d0, RZ, 0xfc, !PT ;  /* 0x000001d0040a7812 */ /* 0x000fe200078efcff */
[----:B------:R-:W-:Y:S01]  /*1c80*/  @!P2 IMAD.MOV R30, RZ, RZ, -R30 ;  /* 0x000000ffff1ea224 */ /* 0x000fe200078e0a1e */
[----:B------:R-:W-:Y:S01]  /*1c90*/  ISETP.GT.U32.AND P2, PT, R0, R42, PT ;  /* 0x0000002a0000720c */ /* 0x000fe20003f44070 */
[----:B------:R-:W-:Y:S01]  /*1ca0*/  @!P5 IMAD.IADD R34, R34, 0x1, -R0 ;  /* 0x000000012222d824 */ /* 0x000fe200078e0a00 */
[----:B------:R-:W-:Y:S01]  /*1cb0*/  ISETP.GT.U32.AND P5, PT, R0, R40, PT ;  /* 0x000000280000720c */ /* 0x000fe20003fa4070 */
[----:B------:R-:W-:Y:S01]  /*1cc0*/  @!P0 IMAD.MOV R32, RZ, RZ, -R32 ;  /* 0x000000ffff208224 */ /* 0x000fe200078e0a20 */
[----:B------:R-:W-:Y:S01]  /*1cd0*/  IABS R11, R10 ;  /* 0x0000000a000b7213 */ /* 0x000fe20000000000 */
[----:B------:R-:W-:Y:S01]  /*1ce0*/  @!P3 IMAD.MOV R28, RZ, RZ, -R28 ;  /* 0x000000ffff1cb224 */ /* 0x000fe200078e0a1c */
[----:B------:R-:W-:-:S02]  /*1cf0*/  ISETP.GE.AND P0, PT, R14, RZ, PT ;  /* 0x000000ff0e00720c */ /* 0x000fc40003f06270 */
[----:B------:R-:W-:Y:S01]  /*1d00*/  LOP3.LUT R14, R4, 0x1c8, RZ, 0xfc, !PT ;  /* 0x000001c8040e7812 */ /* 0x000fe200078efcff */
[--C-:B------:R-:W-:Y:S01]  /*1d10*/  @!P6 IMAD.IADD R38, R38, 0x1, -R0.reuse ;  /* 0x000000012626e824 */ /* 0x100fe200078e0a00 */
[----:B------:R-:W-:Y:S01]  /*1d20*/  ISETP.GE.AND P6, PT, R8, RZ, PT ;  /* 0x000000ff0800720c */ /* 0x000fe20003fc6270 */
[----:B------:R-:W-:Y:S01]  /*1d30*/  IMAD.HI.U32 R8, R6, R9, RZ ;  /* 0x0000000906087227 */ /* 0x000fe200078e00ff */
[----:B------:R-:W-:Y:S02]  /*1d40*/  ISETP.GE.AND P3, PT, R16, RZ, PT ;  /* 0x000000ff1000720c */ /* 0x000fe40003f66270 */
[----:B------:R-:W-:Y:S01]  /*1d50*/  LOP3.LUT R16, R4, 0x1c4, RZ, 0xfc, !PT ;  /* 0x000001c404107812 */ /* 0x000fe200078efcff */
[--C-:B------:R-:W-:Y:S01]  /*1d60*/  @!P2 IMAD.IADD R42, R42, 0x1, -R0.reuse ;  /* 0x000000012a2aa824 */ /* 0x100fe200078e0a00 */
[----:B------:R-:W-:Y:S01]  /*1d70*/  ISETP.GT.U32.AND P2, PT, R0, R38, PT ;  /* 0x000000260000720c */ /* 0x000fe20003f44070 */
[----:B------:R-:W-:Y:S01]  /*1d80*/  @!P5 IMAD.IADD R40, R40, 0x1, -R0 ;  /* 0x000000012828d824 */ /* 0x000fe200078e0a00 */
[----:B------:R-:W-:Y:S01]  /*1d90*/  IABS R13, R16 ;  /* 0x00000010000d7213 */ /* 0x000fe20000000000 */
[----:B------:R-:W-:Y:S01]  /*1da0*/  IMAD.MOV R44, RZ, RZ, -R8 ;  /* 0x000000ffff2c7224 */ /* 0x000fe200078e0a08 */
[----:B------:R-:W-:Y:S01]  /*1db0*/  ISETP.GT.U32.AND P5, PT, R0, R42, PT ;  /* 0x0000002a0000720c */ /* 0x000fe20003fa4070 */
[----:B------:R-:W-:-:S04]  /*1dc0*/  IMAD.HI.U32 R8, R6, R11, RZ ;  /* 0x0000000b06087227 */ /* 0x000fc800078e00ff */
[----:B------:R-:W-:Y:S02]  /*1dd0*/  IMAD.MOV R8, RZ, RZ, -R8 ;  /* 0x000000ffff087224 */ /* 0x000fe400078e0a08 */
[C---:B------:R-:W-:Y:S01]  /*1de0*/  IMAD R44, R0.reuse, R44, R9 ;  /* 0x0000002c002c7224 */ /* 0x040fe200078e0209 */
[----:B------:R-:W-:Y:S01]  /*1df0*/  IABS R9, R12 ;  /* 0x0000000c00097213 */ /* 0x000fe20000000000 */
[----:B------:R-:W-:Y:S01]  /*1e00*/  IMAD R46, R0, R8, R11 ;  /* 0x00000008002e7224 */ /* 0x000fe200078e020b */
[----:B------:R-:W-:Y:S01]  /*1e10*/  IABS R11, R14 ;  /* 0x0000000e000b7213 */ /* 0x000fe20000000000 */
[--C-:B------:R-:W-:Y:S01]  /*1e20*/  @!P2 IMAD.IADD R38, R38, 0x1, -R0.reuse ;  /* 0x000000012626a824 */ /* 0x100fe200078e0a00 */
[----:B------:R-:W-:Y:S01]  /*1e30*/  ISETP.GT.U32.AND P2, PT, R0, R44, PT ;  /* 0x0000002c0000720c */ /* 0x000fe20003f44070 */
[----:B------:R-:W-:Y:S01]  /*1e40*/  @!P5 IMAD.IADD R42, R42, 0x1, -R0 ;  /* 0x000000012a2ad824 */ /* 0x000fe200078e0a00 */
[----:B------:R-:W-:Y:S01]  /*1e50*/  ISETP.GT.U32.AND P5, PT, R0, R46, PT ;  /* 0x0000002e0000720c */ /* 0x000fe20003fa4070 */
[----:B------:R-:W-:-:S04]  /*1e60*/  IMAD.HI.U32 R8, R6, R9, RZ ;  /* 0x0000000906087227 */ /* 0x000fc800078e00ff */
[----:B------:R-:W-:Y:S02]  /*1e70*/  IMAD.MOV R8, RZ, RZ, -R8 ;  /* 0x000000ffff087224 */ /* 0x000fe400078e0a08 */
[----:B------:R-:W-:Y:S02]  /*1e80*/  @!P1 IMAD.MOV R38, RZ, RZ, -R38 ;  /* 0x000000ffff269224 */ /* 0x000fe400078e0a26 */
[----:B------:R-:W-:Y:S02]  /*1e90*/  IMAD R48, R0, R8, R9 ;  /* 0x0000000800307224 */ /* 0x000fe400078e0209 */
[--C-:B------:R-:W-:Y:S01]  /*1ea0*/  @!P2 IMAD.IADD R44, R44, 0x1, -R0.reuse ;  /* 0x000000012c2ca824 */ /* 0x100fe200078e0a00 */
[----:B------:R-:W-:Y:S01]  /*1eb0*/  ISETP.GE.AND P2, PT, R12, RZ, PT ;  /* 0x000000ff0c00720c */ /* 0x000fe20003f46270 */
[----:B------:R-:W-:Y:S01]  /*1ec0*/  @!P5 IMAD.IADD R46, R46, 0x1, -R0 ;  /* 0x000000012e2ed824 */ /* 0x000fe200078e0a00 */
[----:B------:R-:W-:Y:S01]  /*1ed0*/  LOP3.LUT R12, R4, 0x1ac, RZ, 0xfc, !PT ;  /* 0x000001ac040c7812 */ /* 0x000fe200078efcff */
[----:B------:R-:W-:Y:S01]  /*1ee0*/  IMAD.HI.U32 R8, R6, R11, RZ ;  /* 0x0000000b06087227 */ /* 0x000fe200078e00ff */
[----:B------:R-:W-:-:S02]  /*1ef0*/  ISETP.GT.U32.AND P1, PT, R0, R44, PT ;  /* 0x0000002c0000720c */ /* 0x000fc40003f24070 */
[C---:B------:R-:W-:Y:S01]  /*1f00*/  ISETP.GT.U32.AND P5, PT, R0.reuse, R46, PT ;  /* 0x0000002e0000720c */ /* 0x040fe20003fa4070 */
[----:B------:R-:W-:Y:S01]  /*1f10*/  @!P4 IMAD.MOV R42, RZ, RZ, -R42 ;  /* 0x000000ffff2ac224 */ /* 0x000fe200078e0a2a */
[----:B------:R-:W-:Y:S01]  /*1f20*/  ISETP.GT.U32.AND P4, PT, R0, R48, PT ;  /* 0x000000300000720c */ /* 0x000fe20003f84070 */
[----:B------:R-:W-:-:S04]  /*1f30*/  IMAD.HI.U32 R9, R6, R13, RZ ;  /* 0x0000000d06097227 */ /* 0x000fc800078e00ff */
[----:B------:R-:W-:Y:S02]  /*1f40*/  IMAD.MOV R50, RZ, RZ, -R8 ;  /* 0x000000ffff327224 */ /* 0x000fe400078e0a08 */
[----:B------:R-:W-:Y:S02]  /*1f50*/  IMAD.MOV R9, RZ, RZ, -R9 ;  /* 0x000000ffff097224 */ /* 0x000fe400078e0a09 */
[C---:B------:R-:W-:Y:S02]  /*1f60*/  IMAD R50, R0.reuse, R50, R11 ;  /* 0x0000003200327224 */ /* 0x040fe400078e020b */
[----:B------:R-:W-:Y:S01]  /*1f70*/  @!P3 IMAD.MOV R34, RZ, RZ, -R34 ;  /* 0x000000ffff22b224 */ /* 0x000fe200078e0a22 */
[C---:B------:R-:W-:Y:S01]  /*1f80*/  ISETP.GT.U32.AND P3, PT, R0.reuse, R40, PT ;  /* 0x000000280000720c */ /* 0x040fe20003f64070 */
[----:B------:R-:W-:Y:S01]  /*1f90*/  IMAD R52, R0, R9, R13 ;  /* 0x0000000900347224 */ /* 0x000fe200078e020d */
[----:B------:R-:W-:Y:S01]  /*1fa0*/  LOP3.LUT R9, R4, 0x1c0, RZ, 0xfc, !PT ;  /* 0x000001c004097812 */ /* 0x000fe200078efcff */
[----:B------:R-:W-:-:S02]  /*1fb0*/  @!P1 IMAD.IADD R44, R44, 0x1, -R0 ;  /* 0x000000012c2c9824 */ /* 0x000fc400078e0a00 */
[--C-:B------:R-:W-:Y:S01]  /*1fc0*/  @!P5 IMAD.IADD R46, R46, 0x1, -R0.reuse ;  /* 0x000000012e2ed824 */ /* 0x100fe200078e0a00 */
[----:B------:R-:W-:Y:S01]  /*1fd0*/  ISETP.GT.U32.AND P5, PT, R0, R50, PT ;  /* 0x000000320000720c */ /* 0x000fe20003fa4070 */
[----:B------:R-:W-:Y:S01]  /*1fe0*/  @!P4 IMAD.IADD R48, R48, 0x1, -R0 ;  /* 0x000000013030c824 */ /* 0x000fe200078e0a00 */
[----:B------:R-:W-:Y:S01]  /*1ff0*/  IABS R11, R9 ;  /* 0x00000009000b7213 */ /* 0x000fe20000000000 */
[----:B------:R-:W-:Y:S01]  /*2000*/  @!P6 IMAD.MOV R44, RZ, RZ, -R44 ;  /* 0x000000ffff2ce224 */ /* 0x000fe200078e0a2c */
[C---:B------:R-:W-:Y:S01]  /*2010*/  ISETP.GT.U32.AND P6, PT, R0.reuse, R52, PT ;  /* 0x000000340000720c */ /* 0x040fe20003fc4070 */
[----:B------:R-:W-:Y:S01]  /*2020*/  VIADD R8, R7, 0x1bc ;  /* 0x000001bc07087836 */ /* 0x000fe20000000000 */
[----:B------:R-:W-:Y:S01]  /*2030*/  ISETP.GT.U32.AND P4, PT, R0, R48, PT ;  /* 0x000000300000720c */ /* 0x000fe20003f84070 */
[----:B------:R-:W-:Y:S01]  /*2040*/  @!P3 IMAD.IADD R40, R40, 0x1, -R0 ;  /* 0x000000012828b824 */ /* 0x000fe200078e0a00 */
[----:B------:R-:W-:Y:S02]  /*2050*/  ISETP.GE.AND P3, PT, R10, RZ, PT ;  /* 0x000000ff0a00720c */ /* 0x000fe40003f66270 */
[----:B------:R-:W-:Y:S01]  /*2060*/  LOP3.LUT R10, R4, 0x1b8, RZ, 0xfc, !PT ;  /* 0x000001b8040a7812 */ /* 0x000fe200078efcff */
[----:B------:R-:W-:Y:S01]  /*2070*/  @!P0 IMAD.MOV R40, RZ, RZ, -R40 ;  /* 0x000000ffff288224 */ /* 0x000fe200078e0a28 */
[----:B------:R-:W-:Y:S01]  /*2080*/  ISETP.GE.AND P1, PT, R8, RZ, PT ;  /* 0x000000ff0800720c */ /* 0x000fe20003f26270 */
[----:B------:R-:W-:Y:S01]  /*2090*/  @!P5 IMAD.IADD R50, R50, 0x1, -R0 ;  /* 0x000000013232d824 */ /* 0x000fe200078e0a00 */
[----:B------:R-:W-:Y:S01]  /*20a0*/  IABS R13, R8 ;  /* 0x00000008000d7213 */ /* 0x000fe20000000000 */
[----:B------:R-:W-:Y:S01]  /*20b0*/  IMAD.HI.U32 R8, R6, R11, RZ ;  /* 0x0000000b06087227 */ /* 0x000fe200078e00ff */
[----:B------:R-:W-:-:S02]  /*20c0*/  IABS R15, R10 ;  /* 0x0000000a000f7213 */ /* 0x000fc40000000000 */
[----:B------:R-:W-:Y:S01]  /*20d0*/  ISETP.GT.U32.AND P5, PT, R0, R50, PT ;  /* 0x000000320000720c */ /* 0x000fe20003fa4070 */
[--C-:B------:R-:W-:Y:S01]  /*20e0*/  @!P6 IMAD.IADD R52, R52, 0x1, -R0.reuse ;  /* 0x000000013434e824 */ /* 0x100fe200078e0a00 */
[----:B------:R-:W-:Y:S01]  /*20f0*/  ISETP.GE.AND P0, PT, R14, RZ, PT ;  /* 0x000000ff0e00720c */ /* 0x000fe20003f06270 */
[----:B------:R-:W-:Y:S01]  /*2100*/  @!P4 IMAD.IADD R48, R48, 0x1, -R0 ;  /* 0x000000013030c824 */ /* 0x000fe200078e0a00 */
[----:B------:R-:W-:Y:S01]  /*2110*/  ISETP.GE.AND P4, PT, R9, RZ, PT ;  /* 0x000000ff0900720c */ /* 0x000fe20003f86270 */
[----:B------:R-:W-:Y:S01]  /*2120*/  IMAD.MOV R58, RZ, RZ, -R8 ;  /* 0x000000ffff3a7224 */ /* 0x000fe200078e0a08 */
[----:B------:R-:W-:Y:S01]  /*2130*/  ISETP.GT.U32.AND P6, PT, R0, R52, PT ;  /* 0x000000340000720c */ /* 0x000fe20003fc4070 */
[----:B------:R-:W-:Y:S01]  /*2140*/  IMAD.HI.U32 R9, R6, R15, RZ ;  /* 0x0000000f06097227 */ /* 0x000fe200078e00ff */
[----:B------:R-:W-:-:S03]  /*2150*/  LOP3.LUT R14, R4, 0x1a8, RZ, 0xfc, !PT ;  /* 0x000001a8040e7812 */ /* 0x000fc600078efcff */
[----:B------:R-:W-:-:S04]  /*2160*/  IMAD.HI.U32 R8, R6, R13, RZ ;  /* 0x0000000d06087227 */ /* 0x000fc800078e00ff */
[----:B------:R-:W-:Y:S02]  /*2170*/  IMAD.MOV R9, RZ, RZ, -R9 ;  /* 0x000000ffff097224 */ /* 0x000fe400078e0a09 */
[----:B------:R-:W-:Y:S02]  /*2180*/  IMAD.MOV R8, RZ, RZ, -R8 ;  /* 0x000000ffff087224 */ /* 0x000fe400078e0a08 */
[C---:B------:R-:W-:Y:S02]  /*2190*/  IMAD R58, R0.reuse, R58, R11 ;  /* 0x0000003a003a7224 */ /* 0x040fe400078e020b */
[----:B------:R-:W-:Y:S01]  /*21a0*/  IMAD R56, R0, R9, R15 ;  /* 0x0000000900387224 */ /* 0x000fe200078e020f */
[----:B------:R-:W-:Y:S01]  /*21b0*/  IABS R15, R14 ;  /* 0x0000000e000f7213 */ /* 0x000fe20000000000 */
[--C-:B------:R-:W-:Y:S01]  /*21c0*/  @!P5 IMAD.IADD R50, R50, 0x1, -R0.reuse ;  /* 0x000000013232d824 */ /* 0x100fe200078e0a00 */
[C---:B------:R-:W-:Y:S01]  /*21d0*/  ISETP.GT.U32.AND P5, PT, R0.reuse, R58, PT ;  /* 0x0000003a0000720c */ /* 0x040fe20003fa4070 */
[----:B------:R-:W-:Y:S01]  /*21e0*/  IMAD R54, R0, R8, R13 ;  /* 0x0000000800367224 */ /* 0x000fe200078e020d */
[----:B------:R-:W-:Y:S01]  /*21f0*/  LOP3.LUT R8, R4, 0x1b4, RZ, 0xfc, !PT ;  /* 0x000001b404087812 */ /* 0x000fe200078efcff */
[----:B------:R-:W-:Y:S01]  /*2200*/  @!P6 IMAD.IADD R52, R52, 0x1, -R0 ;  /* 0x000000013434e824 */ /* 0x000fe200078e0a00 */
[C---:B------:R-:W-:Y:S01]  /*2210*/  ISETP.GT.U32.AND P6, PT, R0.reuse, R56, PT ;  /* 0x000000380000720c */ /* 0x040fe20003fc4070 */
[----:B------:R-:W-:Y:S01]  /*2220*/  @!P0 IMAD.MOV R50, RZ, RZ, -R50 ;  /* 0x000000ffff328224 */ /* 0x000fe200078e0a32 */
[----:B------:R-:W-:Y:S01]  /*2230*/  ISETP.GT.U32.AND P0, PT, R0, R54, PT ;  /* 0x000000360000720c */ /* 0x000fe20003f04070 */
[----:B------:R-:W-:Y:S01]  /*2240*/  @!P3 IMAD.MOV R46, RZ, RZ, -R46 ;  /* 0x000000ffff2eb224 */ /* 0x000fe200078e0a2e */
[----:B------:R-:W-:Y:S01]  /*2250*/  ISETP.GE.AND P3, PT, R16, RZ, PT ;  /* 0x000000ff1000720c */ /* 0x000fe20003f66270 */
[----:B------:R-:W-:Y:S01]  /*2260*/  @!P2 IMAD.MOV R48, RZ, RZ, -R48 ;  /* 0x000000ffff30a224 */ /* 0x000fe200078e0a30 */
[----:B------:R-:W-:-:S02]  /*2270*/  ISETP.GE.AND P2, PT, R10, RZ, PT ;  /* 0x000000ff0a00720c */ /* 0x000fc40003f46270 */
[----:B------:R-:W-:Y:S01]  /*2280*/  IABS R9, R8 ;  /* 0x0000000800097213 */ /* 0x000fe20000000000 */
[--C-:B------:R-:W-:Y:S01]  /*2290*/  @!P5 IMAD.IADD R58, R58, 0x1, -R0.reuse ;  /* 0x000000013a3ad824 */ /* 0x100fe200078e0a00 */
[----:B------:R-:W-:Y:S02]  /*22a0*/  LOP3.LUT R10, R4, 0x1b0, RZ, 0xfc, !PT ;  /* 0x000001b0040a7812 */ /* 0x000fe400078efcff */
[----:B------:R-:W-:Y:S01]  /*22b0*/  ISETP.GE.AND P5, PT, R8, RZ, PT ;  /* 0x000000ff0800720c */ /* 0x000fe20003fa6270 */
[--C-:B------:R-:W-:Y:S01]  /*22c0*/  @!P6 IMAD.IADD R56, R56, 0x1, -R0.reuse ;  /* 0x000000013838e824 */ /* 0x100fe200078e0a00 */
[----:B------:R-:W-:Y:S01]  /*22d0*/  IABS R11, R10 ;  /* 0x0000000a000b7213 */ /* 0x000fe20000000000 */
[----:B------:R-:W-:Y:S01]  /*22e0*/  IMAD.HI.U32 R8, R6, R9, RZ ;  /* 0x0000000906087227 */ /* 0x000fe200078e00ff */
[----:B------:R-:W-:Y:S02]  /*22f0*/  IABS R13, R12 ;  /* 0x0000000c000d7213 */ /* 0x000fe40000000000 */
[----:B------:R-:W-:Y:S01]  /*2300*/  ISETP.GT.U32.AND P6, PT, R0, R56, PT ;  /* 0x000000380000720c */ /* 0x000fe20003fc4070 */
[----:B------:R-:W-:Y:S01]  /*2310*/  @!P0 IMAD.IADD R54, R54, 0x1, -R0 ;  /* 0x0000000136368824 */ /* 0x000fe200078e0a00 */
[----:B------:R-:W-:Y:S01]  /*2320*/  ISETP.GT.U32.AND P0, PT, R0, R58, PT ;  /* 0x0000003a0000720c */ /* 0x000fe20003f04070 */
[----:B------:R-:W-:Y:S01]  /*2330*/  IMAD.MOV R60, RZ, RZ, -R8 ;  /* 0x000000ffff3c7224 */ /* 0x000fe200078e0a08 */
[----:B------:R-:W-:Y:S01]  /*2340*/  LOP3.LUT R16, R4, 0x184, RZ, 0xfc, !PT ;  /* 0x0000018404107812 */ /* 0x000fe200078efcff */
[----:B------:R-:W-:Y:S01]  /*2350*/  @!P3 IMAD.MOV R52, RZ, RZ, -R52 ;  /* 0x000000ffff34b224 */ /* 0x000fe200078e0a34 */
[----:B------:R-:W-:Y:S01]  /*2360*/  ISETP.GT.U32.AND P3, PT, R0, R54, PT ;  /* 0x000000360000720c */ /* 0x000fe20003f64070 */
[----:B------:R-:W-:-:S04]  /*2370*/  IMAD.HI.U32 R8, R6, R11, RZ ;  /* 0x0000000b06087227 */ /* 0x000fc800078e00ff */
[----:B------:R-:W-:Y:S02]  /*2380*/  IMAD.MOV R62, RZ, RZ, -R8 ;  /* 0x000000ffff3e7224 */ /* 0x000fe400078e0a08 */
[----:B------:R-:W-:-:S04]  /*2390*/  IMAD.HI.U32 R8, R6, R13, RZ ;  /* 0x0000000d06087227 */ /* 0x000fc800078e00ff */
[C---:B------:R-:W-:Y:S02]  /*23a0*/  IMAD R60, R0.reuse, R60, R9 ;  /* 0x0000003c003c7224 */ /* 0x040fe400078e0209 */
[----:B------:R-:W-:Y:S02]  /*23b0*/  IMAD R62, R0, R62, R11 ;  /* 0x0000003e003e7224 */ /* 0x000fe400078e020b */
[----:B------:R-:W-:-:S04]  /*23c0*/  IMAD.HI.U32 R9, R6, R15, RZ ;  /* 0x0000000f06097227 */ /* 0x000fc800078e00ff */
[----:B------:R-:W-:Y:S02]  /*23d0*/  IMAD.MOV R8, RZ, RZ, -R8 ;  /* 0x000000ffff087224 */ /* 0x000fe400078e0a08 */
[--C-:B------:R-:W-:Y:S01]  /*23e0*/  @!P0 IMAD.IADD R58, R58, 0x1, -R0.reuse ;  /* 0x000000013a3a8824 */ /* 0x100fe200078e0a00 */
[----:B------:R-:W-:Y:S01]  /*23f0*/  ISETP.GT.U32.AND P0, PT, R0, R60, PT ;  /* 0x0000003c0000720c */ /* 0x000fe20003f04070 */
[--C-:B------:R-:W-:Y:S01]  /*2400*/  @!P6 IMAD.IADD R56, R56, 0x1, -R0.reuse ;  /* 0x000000013838e824 */ /* 0x100fe200078e0a00 */
[----:B------:R-:W-:Y:S01]  /*2410*/  ISETP.GT.U32.AND P6, PT, R0, R62, PT ;  /* 0x0000003e0000720c */ /* 0x000fe20003fc4070 */
[----:B------:R-:W-:Y:S01]  /*2420*/  @!P3 IMAD.IADD R54, R54, 0x1, -R0 ;  /* 0x000000013636b824 */ /* 0x000fe200078e0a00 */
[----:B------:R-:W-:Y:S01]  /*2430*/  ISETP.GE.AND P3, PT, R10, RZ, PT ;  /* 0x000000ff0a00720c */ /* 0x000fe20003f66270 */
[----:B------:R-:W-:Y:S01]  /*2440*/  IMAD.MOV R9, RZ, RZ, -R9 ;  /* 0x000000ffff097224 */ /* 0x000fe200078e0a09 */
[----:B------:R-:W-:Y:S01]  /*2450*/  LOP3.LUT R10, R4, 0x1a4, RZ, 0xfc, !PT ;  /* 0x000001a4040a7812 */ /* 0x000fe200078efcff */
[----:B------:R-:W-:-:S02]  /*2460*/  IMAD R64, R0, R8, R13 ;  /* 0x0000000800407224 */ /* 0x000fc400078e020d */
[C---:B------:R-:W-:Y:S01]  /*2470*/  IMAD R66, R0.reuse, R9, R15 ;  /* 0x0000000900427224 */ /* 0x040fe200078e020f */
[----:B------:R-:W-:Y:S01]  /*2480*/  IABS R9, R10 ;  /* 0x0000000a00097213 */ /* 0x000fe20000000000 */
[----:B------:R-:W-:Y:S01]  /*2490*/  @!P1 IMAD.MOV R54, RZ, RZ, -R54 ;  /* 0x000000ffff369224 */ /* 0x000fe200078e0a36 */
[C---:B------:R-:W-:Y:S01]  /*24a0*/  ISETP.GT.U32.AND P1, PT, R0.reuse, R64, PT ;  /* 0x000000400000720c */ /* 0x040fe20003f24070 */
[----:B------:R-:W-:Y:S01]  /*24b0*/  @!P2 IMAD.MOV R56, RZ, RZ, -R56 ;  /* 0x000000ffff38a224 */ /* 0x000fe200078e0a38 */
[----:B------:R-:W-:Y:S01]  /*24c0*/  ISETP.GT.U32.AND P2, PT, R0, R66, PT ;  /* 0x000000420000720c */ /* 0x000fe20003f44070 */
[----:B------:R-:W-:Y:S01]  /*24d0*/  VIADD R8, R7, 0x19c ;  /* 0x0000019c07087836 */ /* 0x000fe20000000000 */
[----:B------:R-:W-:Y:S01]  /*24e0*/  LOP3.LUT R15, R4, 0x1a0, RZ, 0xfc, !PT ;  /* 0x000001a0040f7812 */ /* 0x000fe200078efcff */
[--C-:B------:R-:W-:Y:S02]  /*24f0*/  @!P0 IMAD.IADD R60, R60, 0x1, -R0.reuse ;  /* 0x000000013c3c8824 */ /* 0x100fe400078e0a00 */
[----:B------:R-:W-:Y:S01]  /*2500*/  @!P6 IMAD.IADD R62, R62, 0x1, -R0 ;  /* 0x000000013e3ee824 */ /* 0x000fe200078e0a00 */
[----:B------:R-:W-:Y:S01]  /*2510*/  ISETP.GE.AND P0, PT, R8, RZ, PT ;  /* 0x000000ff0800720c */ /* 0x000fe20003f06270 */
[----:B------:R-:W-:Y:S01]  /*2520*/  @!P4 IMAD.MOV R58, RZ, RZ, -R58 ;  /* 0x000000ffff3ac224 */ /* 0x000fe200078e0a3a */
[----:B------:R-:W-:Y:S01]  /*2530*/  IABS R13, R8 ;  /* 0x00000008000d7213 */ /* 0x000fe20000000000 */
[----:B------:R-:W-:Y:S01]  /*2540*/  IMAD.HI.U32 R8, R6, R9, RZ ;  /* 0x0000000906087227 */ /* 0x000fe200078e00ff */
[----:B------:R-:W-:-:S02]  /*2550*/  ISETP.GT.U32.AND P6, PT, R0, R62, PT ;  /* 0x0000003e0000720c */ /* 0x000fc40003fc4070 */
[----:B------:R-:W-:Y:S01]  /*2560*/  IABS R11, R15 ;  /* 0x0000000f000b7213 */ /* 0x000fe20000000000 */
[----:B------:R-:W-:Y:S01]  /*2570*/  @!P1 IMAD.IADD R64, R64, 0x1, -R0 ;  /* 0x0000000140409824 */ /* 0x000fe200078e0a00 */
[----:B------:R-:W-:Y:S01]  /*2580*/  ISETP.GT.U32.AND P4, PT, R0, R60, PT ;  /* 0x0000003c0000720c */ /* 0x000fe20003f84070 */
[----:B------:R-:W-:Y:S01]  /*2590*/  IMAD.MOV R8, RZ, RZ, -R8 ;  /* 0x000000ffff087224 */ /* 0x000fe200078e0a08 */
[----:B------:R-:W-:Y:S01]  /*25a0*/  ISETP.GE.AND P1, PT, R14, RZ, PT ;  /* 0x000000ff0e00720c */ /* 0x000fe20003f26270 */
[----:B------:R-:W-:Y:S01]  /*25b0*/  @!P2 IMAD.IADD R66, R66, 0x1, -R0 ;  /* 0x000000014242a824 */ /* 0x000fe200078e0a00 */
[C---:B------:R-:W-:Y:S01]  /*25c0*/  ISETP.GT.U32.AND P2, PT, R0.reuse, R64, PT ;  /* 0x000000400000720c */ /* 0x040fe20003f44070 */
[----:B------:R-:W-:Y:S01]  /*25d0*/  IMAD R68, R0, R8, R9 ;  /* 0x0000000800447224 */ /* 0x000fe200078e0209 */
[----:B------:R-:W-:Y:S01]  /*25e0*/  LOP3.LUT R14, R4, 0x194, RZ, 0xfc, !PT ;  /* 0x00000194040e7812 */ /* 0x000fe200078efcff */
[----:B------:R-:W-:-:S04]  /*25f0*/  IMAD.HI.U32 R8, R6, R11, RZ ;  /* 0x0000000b06087227 */ /* 0x000fc800078e00ff */
[----:B------:R-:W-:Y:S02]  /*2600*/  IMAD.MOV R8, RZ, RZ, -R8 ;  /* 0x000000ffff087224 */ /* 0x000fe400078e0a08 */
[--C-:B------:R-:W-:Y:S01]  /*2610*/  @!P6 IMAD.IADD R62, R62, 0x1, -R0.reuse ;  /* 0x000000013e3ee824 */ /* 0x100fe200078e0a00 */
[----:B------:R-:W-:Y:S01]  /*2620*/  ISETP.GT.U32.AND P6, PT, R0, R68, PT ;  /* 0x000000440000720c */ /* 0x000fe20003fc4070 */
[----:B------:R-:W-:Y:S01]  /*2630*/  @!P4 IMAD.IADD R60, R60, 0x1, -R0 ;  /* 0x000000013c3cc824 */ /* 0x000fe200078e0a00 */
[----:B------:R-:W-:Y:S01]  /*2640*/  ISETP.GE.AND P4, PT, R12, RZ, PT ;  /* 0x000000ff0c00720c */ /* 0x000fe20003f86270 */
[----:B------:R-:W-:Y:S01]  /*2650*/  IMAD R70, R0, R8, R11 ;  /* 0x0000000800467224 */ /* 0x000fe200078e020b */
[----:B------:R-:W-:Y:S01]  /*2660*/  LOP3.LUT R12, R4, 0x198, RZ, 0xfc, !PT ;  /* 0x00000198040c7812 */ /* 0x000fe200078efcff */
[----:B------:R-:W-:-:S03]  /*2670*/  IMAD.HI.U32 R9, R6, R13, RZ ;  /* 0x0000000d06097227 */ /* 0x000fc600078e00ff */
[----:B------:R-:W-:Y:S01]  /*2680*/  IABS R11, R12 ;  /* 0x0000000c000b7213 */ /* 0x000fe20000000000 */
[----:B------:R-:W-:Y:S01]  /*2690*/  @!P5 IMAD.MOV R60, RZ, RZ, -R60 ;  /* 0x000000ffff3cd224 */ /* 0x000fe200078e0a3c */
[----:B------:R-:W-:Y:S01]  /*26a0*/  ISETP.GT.U32.AND P5, PT, R0, R66, PT ;  /* 0x000000420000720c */ /* 0x000fe20003fa4070 */
[--C-:B------:R-:W-:Y:S01]  /*26b0*/  @!P2 IMAD.IADD R64, R64, 0x1, -R0.reuse ;  /* 0x000000014040a824 */ /* 0x100fe200078e0a00 */
[----:B------:R-:W-:Y:S01]  /*26c0*/  ISETP.GT.U32.AND P2, PT, R0, R70, PT ;  /* 0x000000460000720c */ /* 0x000fe20003f44070 */
[----:B------:R-:W-:Y:S02]  /*26d0*/  IMAD.MOV R9, RZ, RZ, -R9 ;  /* 0x000000ffff097224 */ /* 0x000fe400078e0a09 */
[----:B------:R-:W-:Y:S02]  /*26e0*/  @!P6 IMAD.IADD R68, R68, 0x1, -R0 ;  /* 0x000000014444e824 */ /* 0x000fe400078e0a00 */
[C---:B------:R-:W-:Y:S01]  /*26f0*/  IMAD R72, R0.reuse, R9, R13 ;  /* 0x0000000900487224 */ /* 0x040fe200078e020d */
[----:B------:R-:W-:Y:S01]  /*2700*/  IABS R13, R14 ;  /* 0x0000000e000d7213 */ /* 0x000fe20000000000 */
[----:B------:R-:W-:Y:S01]  /*2710*/  @!P3 IMAD.MOV R62, RZ, RZ, -R62 ;  /* 0x000000ffff3eb224 */ /* 0x000fe200078e0a3e */
[----:B------:R-:W-:Y:S01]  /*2720*/  ISETP.GT.U32.AND P6, PT, R0, R68, PT ;  /* 0x000000440000720c */ /* 0x000fe20003fc4070 */
[----:B------:R-:W-:Y:S01]  /*2730*/  IMAD.HI.U32 R8, R6, R11, RZ ;  /* 0x0000000b06087227 */ /* 0x000fe200078e00ff */
[----:B------:R-:W-:-:S02]  /*2740*/  ISETP.GE.AND P3, PT, R10, RZ, PT ;  /* 0x000000ff0a00720c */ /* 0x000fc40003f66270 */
[----:B------:R-:W-:Y:S01]  /*2750*/  LOP3.LUT R10, R4, 0x190, RZ, 0xfc, !PT ;  /* 0x00000190040a7812 */ /* 0x000fe200078efcff */
[----:B------:R-:W-:-:S04]  /*2760*/  IMAD.HI.U32 R9, R6, R13, RZ ;  /* 0x0000000d06097227 */ /* 0x000fc800078e00ff */
[--C-:B------:R-:W-:Y:S01]  /*2770*/  @!P5 IMAD.IADD R66, R66, 0x1, -R0.reuse ;  /* 0x000000014242d824 */ /* 0x100fe200078e0a00 */
[----:B------:R-:W-:Y:S01]  /*2780*/  ISETP.GE.AND P5, PT, R15, RZ, PT ;  /* 0x000000ff0f00720c */ /* 0x000fe20003fa6270 */
[----:B------:R-:W-:Y:S01]  /*2790*/  @!P2 IMAD.IADD R70, R70, 0x1, -R0 ;  /* 0x000000014646a824 */ /* 0x000fe200078e0a00 */
[----:B------:R-:W-:Y:S01]  /*27a0*/  ISETP.GE.AND P2, PT, R14, RZ, PT ;  /* 0x000000ff0e00720c */ /* 0x000fe20003f46270 */
[----:B------:R-:W-:Y:S01]  /*27b0*/  IMAD.MOV R9, RZ, RZ, -R9 ;  /* 0x000000ffff097224 */ /* 0x000fe200078e0a09 */
[----:B------:R-:W-:Y:S01]  /*27c0*/  LOP3.LUT R14, R4, 0x188, RZ, 0xfc, !PT ;  /* 0x00000188040e7812 */ /* 0x000fe200078efcff */
[----:B------:R-:W-:Y:S01]  /*27d0*/  @!P1 IMAD.MOV R66, RZ, RZ, -R66 ;  /* 0x000000ffff429224 */ /* 0x000fe200078e0a42 */
[C---:B------:R-:W-:Y:S01]  /*27e0*/  ISETP.GT.U32.AND P1, PT, R0.reuse, R70, PT ;  /* 0x000000460000720c */ /* 0x040fe20003f24070 */
[C---:B------:R-:W-:Y:S01]  /*27f0*/  IMAD R76, R0.reuse, R9, R13 ;  /* 0x00000009004c7224 */ /* 0x040fe200078e020d */
[----:B------:R-:W-:Y:S01]  /*2800*/  IABS R9, R10 ;  /* 0x0000000a00097213 */ /* 0x000fe20000000000 */
[----:B------:R-:W-:Y:S01]  /*2810*/  IMAD.MOV R8, RZ, RZ, -R8 ;  /* 0x000000ffff087224 */ /* 0x000fe200078e0a08 */
[----:B------:R-:W-:Y:S01]  /*2820*/  IABS R13, R14 ;  /* 0x0000000e000d7213 */ /* 0x000fe20000000000 */
[----:B------:R-:W-:Y:S01]  /*2830*/  @!P4 IMAD.MOV R64, RZ, RZ, -R64 ;  /* 0x000000ffff40c224 */ /* 0x000fe200078e0a40 */
[----:B------:R-:W-:Y:S01]  /*2840*/  ISETP.GT.U32.AND P4, PT, R0, R72, PT ;  /* 0x000000480000720c */ /* 0x000fe20003f84070 */
[----:B------:R-:W-:Y:S01]  /*2850*/  @!P6 IMAD.IADD R68, R68, 0x1, -R0 ;  /* 0x000000014444e824 */ /* 0x000fe200078e0a00 */
[----:B------:R-:W-:Y:S01]  /*2860*/  ISETP.GE.AND P6, PT, R12, RZ, PT ;  /* 0x000000ff0c00720c */ /* 0x000fe20003fc6270 */
[----:B------:R-:W-:Y:S01]  /*2870*/  IMAD R74, R0, R8, R11 ;  /* 0x00000008004a7224 */ /* 0x000fe200078e020b */
[----:B------:R-:W-:Y:S01]  /*2880*/  LOP3.LUT R12, R4, 0x18c, RZ, 0xfc, !PT ;  /* 0x0000018c040c7812 */ /* 0x000fe200078efcff */
[----:B------:R-:W-:Y:S01]  /*2890*/  IMAD.HI.U32 R8, R6, R9, RZ ;  /* 0x0000000906087227 */ /* 0x000fe200078e00ff */
[----:B------:R-:W-:-:S02]  /*28a0*/  IABS R15, R16 ;  /* 0x00000010000f7213 */ /* 0x000fc40000000000 */
[----:B------:R-:W-:Y:S01]  /*28b0*/  IABS R11, R12 ;  /* 0x0000000c000b7213 */ /* 0x000fe20000000000 */
[----:B------:R-:W-:Y:S01]  /*28c0*/  @!P3 IMAD.MOV R68, RZ, RZ, -R68 ;  /* 0x000000ffff44b224 */ /* 0x000fe200078e0a44 */
[----:B------:R-:W-:Y:S01]  /*28d0*/  ISETP.GT.U32.AND P3, PT, R0, R74, PT ;  /* 0x0000004a0000720c */ /* 0x000fe20003f64070 */
[----:B------:R-:W-:Y:S01]  /*28e0*/  @!P1 IMAD.IADD R70, R70, 0x1, -R0 ;  /* 0x0000000146469824 */ /* 0x000fe200078e0a00 */
[----:B------:R-:W-:Y:S01]  /*28f0*/  ISETP.GT.U32.AND P1, PT, R0, R76, PT ;  /* 0x0000004c0000720c */ /* 0x000fe20003f24070 */
[----:B------:R-:W-:Y:S02]  /*2900*/  IMAD.MOV R8, RZ, RZ, -R8 ;  /* 0x000000ffff087224 */ /* 0x000fe400078e0a08 */
[----:B------:R-:W-:Y:S02]  /*2910*/  @!P4 IMAD.IADD R72, R72, 0x1, -R0 ;  /* 0x000000014848c824 */ /* 0x000fe400078e0a00 */
[C---:B------:R-:W-:Y:S02]  /*2920*/  IMAD R78, R0.reuse, R8, R9 ;  /* 0x00000008004e7224 */ /* 0x040fe400078e0209 */
[----:B------:R-:W-:Y:S01]  /*2930*/  @!P5 IMAD.MOV R70, RZ, RZ, -R70 ;  /* 0x000000ffff46d224 */ /* 0x000fe200078e0a46 */
[----:B------:R-:W-:Y:S01]  /*2940*/  ISETP.GT.U32.AND P4, PT, R0, R72, PT ;  /* 0x000000480000720c */ /* 0x000fe20003f84070 */
[----:B------:R-:W-:Y:S01]  /*2950*/  IMAD.HI.U32 R8, R6, R11, RZ ;  /* 0x0000000b06087227 */ /* 0x000fe200078e00ff */
[----:B------:R-:W-:-:S03]  /*2960*/  ISETP.GT.U32.AND P5, PT, R0, R78, PT ;  /* 0x0000004e0000720c */ /* 0x000fc60003fa4070 */
[--C-:B------:R-:W-:Y:S02]  /*2970*/  @!P3 IMAD.IADD R74, R74, 0x1, -R0.reuse ;  /* 0x000000014a4ab824 */ /* 0x100fe400078e0a00 */
[----:B------:R-:W-:Y:S02]  /*2980*/  @!P1 IMAD.IADD R76, R76, 0x1, -R0 ;  /* 0x000000014c4c9824 */ /* 0x000fe400078e0a00 */
[----:B------:R-:W-:Y:S01]  /*2990*/  IMAD.HI.U32 R9, R6, R13, RZ ;  /* 0x0000000d06097227 */ /* 0x000fe200078e00ff */
[C---:B------:R-:W-:Y:S02]  /*29a0*/  ISETP.GT.U32.AND P3, PT, R0.reuse, R74, PT ;  /* 0x0000004a0000720c */ /* 0x040fe40003f64070 */
[----:B------:R-:W-:Y:S01]  /*29b0*/  ISETP.GT.U32.AND P1, PT, R0, R76, PT ;  /* 0x0000004c0000720c */ /* 0x000fe20003f24070 */
[----:B------:R-:W-:Y:S02]  /*29c0*/  IMAD.MOV R8, RZ, RZ, -R8 ;  /* 0x000000ffff087224 */ /* 0x000fe400078e0a08 */
[----:B------:R-:W-:-:S02]  /*29d0*/  @!P5 IMAD.IADD R78, R78, 0x1, -R0 ;  /* 0x000000014e4ed824 */ /* 0x000fc400078e0a00 */
[----:B------:R-:W-:Y:S01]  /*29e0*/  @!P4 IMAD.IADD R72, R72, 0x1, -R0 ;  /* 0x000000014848c824 */ /* 0x000fe200078e0a00 */
[----:B------:R-:W-:Y:S01]  /*29f0*/  ISETP.GE.AND P4, PT, R10, RZ, PT ;  /* 0x000000ff0a00720c */ /* 0x000fe20003f86270 */
[----:B------:R-:W-:Y:S01]  /*2a00*/  IMAD.MOV R9, RZ, RZ, -R9 ;  /* 0x000000ffff097224 */ /* 0x000fe200078e0a09 */
[----:B------:R-:W-:Y:S01]  /*2a10*/  ISETP.GT.U32.AND P5, PT, R0, R78, PT ;  /* 0x0000004e0000720c */ /* 0x000fe20003fa4070 */
[----:B------:R-:W-:-:S04]  /*2a20*/  IMAD.HI.U32 R10, R6, R15, RZ ;  /* 0x0000000f060a7227 */ /* 0x000fc800078e00ff */
[----:B------:R-:W-:Y:S02]  /*2a30*/  IMAD R80, R0, R8, R11 ;  /* 0x0000000800507224 */ /* 0x000fe400078e020b */
[----:B------:R-:W-:Y:S01]  /*2a40*/  @!P3 IMAD.IADD R74, R74, 0x1, -R0 ;  /* 0x000000014a4ab824 */ /* 0x000fe200078e0a00 */
[----:B------:R-:W-:Y:S01]  /*2a50*/  ISETP.GE.AND P3, PT, R14, RZ, PT ;  /* 0x000000ff0e00720c */ /* 0x000fe20003f66270 */
[----:B------:R-:W-:Y:S01]  /*2a60*/  IMAD R82, R0, R9, R13 ;  /* 0x0000000900527224 */ /* 0x000fe200078e020d */
[----:B------:R-:W-:Y:S01]  /*2a70*/  LOP3.LUT R14, R4, 0x178, RZ, 0xfc, !PT ;  /* 0x00000178040e7812 */ /* 0x000fe200078efcff */
[----:B------:R-:W-:Y:S02]  /*2a80*/  IMAD.MOV R10, RZ, RZ, -R10 ;  /* 0x000000ffff0a7224 */ /* 0x000fe400078e0a0a */
[----:B------:R-:W-:Y:S01]  /*2a90*/  @!P1 IMAD.IADD R76, R76, 0x1, -R0 ;  /* 0x000000014c4c9824 */ /* 0x000fe200078e0a00 */
[C---:B------:R-:W-:Y:S01]  /*2aa0*/  ISETP.GT.U32.AND P1, PT, R0.reuse, R80, PT ;  /* 0x000000500000720c */ /* 0x040fe20003f24070 */
[----:B------:R-:W-:Y:S01]  /*2ab0*/  @!P6 IMAD.MOV R74, RZ, RZ, -R74 ;  /* 0x000000ffff4ae224 */ /* 0x000fe200078e0a4a */
[C---:B------:R-:W-:Y:S01]  /*2ac0*/  ISETP.GT.U32.AND P6, PT, R0.reuse, R82, PT ;  /* 0x000000520000720c */ /* 0x040fe20003fc4070 */
[----:B------:R-:W-:Y:S01]  /*2ad0*/  IMAD R84, R0, R10, R15 ;  /* 0x0000000a00547224 */ /* 0x000fe200078e020f */
[----:B------:R-:W-:Y:S01]  /*2ae0*/  IABS R15, R14 ;  /* 0x0000000e000f7213 */ /* 0x000fe20000000000 */
[----:B------:R-:W-:-:S02]  /*2af0*/  @!P5 IMAD.IADD R78, R78, 0x1, -R0 ;  /* 0x000000014e4ed824 */ /* 0x000fc400078e0a00 */
[----:B------:R-:W-:Y:S01]  /*2b00*/  @!P0 IMAD.MOV R72, RZ, RZ, -R72 ;  /* 0x000000ffff488224 */ /* 0x000fe200078e0a48 */
[----:B------:R-:W-:Y:S01]  /*2b10*/  ISETP.GT.U32.AND P5, PT, R0, R84, PT ;  /* 0x000000540000720c */ /* 0x000fe20003fa4070 */
[----:B------:R-:W-:Y:S01]  /*2b20*/  VIADD R8, R7, 0x17c ;  /* 0x0000017c07087836 */ /* 0x000fe20000000000 */
[----:B------:R-:W-:Y:S01]  /*2b30*/  ISETP.GE.AND P0, PT, R12, RZ, PT ;  /* 0x000000ff0c00720c */ /* 0x000fe20003f06270 */
[----:B------:R-:W-:Y:S01]  /*2b40*/  @!P2 IMAD.MOV R76, RZ, RZ, -R76 ;  /* 0x000000ffff4ca224 */ /* 0x000fe200078e0a4c */
[----:B------:R-:W-:Y:S01]  /*2b50*/  LOP3.LUT R12, R4, 0x180, RZ, 0xfc, !PT ;  /* 0x00000180040c7812 */ /* 0x000fe200078efcff */
        /* <DEDUP_REMOVED lines=69> */
[----:B------:R-:W-:Y:S02]  /*2fb0*/  IMAD.MOV R98, RZ, RZ, -R8 ;  /* 0x000000ffff627224 */ /* 0x000fe400078e0a08 */
[----:B------:R-:W-:-:S04]  /*2fc0*/  IMAD.HI.U32 R9, R6, R13, RZ ;  /* 0x0000000d06097227 */ /* 0x000fc800078e00ff */
[C---:B------:R-:W-:Y:S02]  /*2fd0*/  IMAD R98, R0.reuse, R98, R11 ;  /* 0x0000006200627224 */ /* 0x040fe400078e020b */
[----:B------:R-:W-:Y:S02]  /*2fe0*/  IMAD.MOV R9, RZ, RZ, -R9 ;  /* 0x000000ffff097224 */ /* 0x000fe400078e0a09 */
[----:B------:R-:W-:Y:S01]  /*2ff0*/  @!P4 IMAD.MOV R84, RZ, RZ, -R84 ;  /* 0x000000ffff54c224 */ /* 0x000fe200078e0a54 */
[----:B------:R-:W-:Y:S01]  /*3000*/  ISETP.GT.U32.AND P4, PT, R0, R90, PT ;  /* 0x0000005a0000720c */ /* 0x000fe20003f84070 */
[--C-:B------:R-:W-:Y:S01]  /*3010*/  @!P5 IMAD.IADD R96, R96, 0x1, -R0.reuse ;  /* 0x000000016060d824 */ /* 0x100fe200078e0a00 */
[C---:B------:R-:W-:Y:S01]  /*3020*/  ISETP.GT.U32.AND P5, PT, R0.reuse, R98, PT ;  /* 0x000000620000720c */ /* 0x040fe20003fa4070 */
[----:B------:R-:W-:Y:S01]  /*3030*/  IMAD R114, R0, R9, R13 ;  /* 0x0000000900727224 */ /* 0x000fe200078e020d */
[----:B------:R-:W-:Y:S01]  /*3040*/  LOP3.LUT R9, R4, 0x160, RZ, 0xfc, !PT ;  /* 0x0000016004097812 */ /* 0x000fe200078efcff */
[----:B------:R-:W-:-:S02]  /*3050*/  @!P1 IMAD.IADD R92, R92, 0x1, -R0 ;  /* 0x000000015c5c9824 */ /* 0x000fc400078e0a00 */
[----:B------:R-:W-:Y:S01]  /*3060*/  @!P2 IMAD.IADD R94, R94, 0x1, -R0 ;  /* 0x000000015e5ea824 */ /* 0x000fe200078e0a00 */
[----:B------:R-:W-:Y:S01]  /*3070*/  IABS R11, R9 ;  /* 0x00000009000b7213 */ /* 0x000fe20000000000 */
[----:B------:R-:W-:Y:S01]  /*3080*/  @!P6 IMAD.MOV R92, RZ, RZ, -R92 ;  /* 0x000000ffff5ce224 */ /* 0x000fe200078e0a5c */
[C---:B------:R-:W-:Y:S01]  /*3090*/  ISETP.GT.U32.AND P6, PT, R0.reuse, R114, PT ;  /* 0x000000720000720c */ /* 0x040fe20003fc4070 */
[----:B------:R-:W-:Y:S01]  /*30a0*/  VIADD R8, R7, 0x15c ;  /* 0x0000015c07087836 */ /* 0x000fe20000000000 */
[----:B------:R-:W-:Y:S01]  /*30b0*/  ISETP.GT.U32.AND P2, PT, R0, R94, PT ;  /* 0x0000005e0000720c */ /* 0x000fe20003f44070 */
[--C-:B------:R-:W-:Y:S01]  /*30c0*/  @!P4 IMAD.IADD R90, R90, 0x1, -R0.reuse ;  /* 0x000000015a5ac824 */ /* 0x100fe200078e0a00 */
[----:B------:R-:W-:Y:S01]  /*30d0*/  ISETP.GE.AND P4, PT, R10, RZ, PT ;  /* 0x000000ff0a00720c */ /* 0x000fe20003f86270 */
[----:B------:R-:W-:Y:S01]  /*30e0*/  @!P5 IMAD.IADD R98, R98, 0x1, -R0 ;  /* 0x000000016262d824 */ /* 0x000fe200078e0a00 */
[----:B------:R-:W-:Y:S01]  /*30f0*/  LOP3.LUT R10, R4, 0x158, RZ, 0xfc, !PT ;  /* 0x00000158040a7812 */ /* 0x000fe200078efcff */
[----:B------:R-:W-:Y:S01]  /*3100*/  @!P3 IMAD.MOV R90, RZ, RZ, -R90 ;  /* 0x000000ffff5ab224 */ /* 0x000fe200078e0a5a */
[----:B------:R-:W-:-:S02]  /*3110*/  ISETP.GE.AND P1, PT, R8, RZ, PT ;  /* 0x000000ff0800720c */ /* 0x000fc40003f26270 */
[----:B------:R-:W-:Y:S01]  /*3120*/  IABS R13, R8 ;  /* 0x00000008000d7213 */ /* 0x000fe20000000000 */
[----:B------:R-:W-:Y:S01]  /*3130*/  IMAD.HI.U32 R8, R6, R11, RZ ;  /* 0x0000000b06087227 */ /* 0x000fe200078e00ff */
[----:B------:R-:W-:Y:S02]  /*3140*/  ISETP.GT.U32.AND P5, PT, R0, R98, PT ;  /* 0x000000620000720c */ /* 0x000fe40003fa4070 */
[----:B------:R-:W-:Y:S01]  /*3150*/  IABS R15, R10 ;  /* 0x0000000a000f7213 */ /* 0x000fe20000000000 */
[----:B------:R-:W-:Y:S01]  /*3160*/  @!P6 IMAD.IADD R114, R114, 0x1, -R0 ;  /* 0x000000017272e824 */ /* 0x000fe200078e0a00 */
[----:B------:R-:W-:Y:S01]  /*3170*/  ISETP.GE.AND P3, PT, R14, RZ, PT ;  /* 0x000000ff0e00720c */ /* 0x000fe20003f66270 */
[----:B------:R-:W-:Y:S01]  /*3180*/  IMAD.MOV R116, RZ, RZ, -R8 ;  /* 0x000000ffff747224 */ /* 0x000fe200078e0a08 */
[----:B------:R-:W-:Y:S01]  /*3190*/  LOP3.LUT R14, R4, 0x148, RZ, 0xfc, !PT ;  /* 0x00000148040e7812 */ /* 0x000fe200078efcff */
[----:B------:R-:W-:Y:S01]  /*31a0*/  @!P2 IMAD.IADD R94, R94, 0x1, -R0 ;  /* 0x000000015e5ea824 */ /* 0x000fe200078e0a00 */
[----:B------:R-:W-:Y:S01]  /*31b0*/  ISETP.GE.AND P2, PT, R9, RZ, PT ;  /* 0x000000ff0900720c */ /* 0x000fe20003f46270 */
[----:B------:R-:W-:Y:S01]  /*31c0*/  IMAD.HI.U32 R8, R6, R13, RZ ;  /* 0x0000000d06087227 */ /* 0x000fe200078e00ff */
[----:B------:R-:W-:-:S03]  /*31d0*/  ISETP.GT.U32.AND P6, PT, R0, R114, PT ;  /* 0x000000720000720c */ /* 0x000fc60003fc4070 */
[----:B------:R-:W-:-:S04]  /*31e0*/  IMAD.HI.U32 R9, R6, R15, RZ ;  /* 0x0000000f06097227 */ /* 0x000fc800078e00ff */
[----:B------:R-:W-:Y:S02]  /*31f0*/  IMAD R116, R0, R116, R11 ;  /* 0x0000007400747224 */ /* 0x000fe400078e020b */
[----:B------:R-:W-:Y:S02]  /*3200*/  IMAD.MOV R8, RZ, RZ, -R8 ;  /* 0x000000ffff087224 */ /* 0x000fe400078e0a08 */
[----:B------:R-:W-:Y:S02]  /*3210*/  IMAD.MOV R9, RZ, RZ, -R9 ;  /* 0x000000ffff097224 */ /* 0x000fe400078e0a09 */
[----:B------:R-:W-:Y:S01]  /*3220*/  @!P5 IMAD.IADD R98, R98, 0x1, -R0 ;  /* 0x000000016262d824 */ /* 0x000fe200078e0a00 */
[C---:B------:R-:W-:Y:S01]  /*3230*/  ISETP.GT.U32.AND P5, PT, R0.reuse, R116, PT ;  /* 0x000000740000720c */ /* 0x040fe20003fa4070 */
[----:B------:R-:W-:Y:S01]  /*3240*/  IMAD R118, R0, R8, R13 ;  /* 0x0000000800767224 */ /* 0x000fe200078e020d */
[----:B------:R-:W-:Y:S01]  /*3250*/  LOP3.LUT R8, R4, 0x154, RZ, 0xfc, !PT ;  /* 0x0000015404087812 */ /* 0x000fe200078efcff */
[C---:B------:R-:W-:Y:S01]  /*3260*/  IMAD R120, R0.reuse, R9, R15 ;  /* 0x0000000900787224 */ /* 0x040fe200078e020f */
[----:B------:R-:W-:Y:S01]  /*3270*/  IABS R13, R12 ;  /* 0x0000000c000d7213 */ /* 0x000fe20000000000 */
[----:B------:R-:W-:Y:S01]  /*3280*/  @!P3 IMAD.MOV R98, RZ, RZ, -R98 ;  /* 0x000000ffff62b224 */ /* 0x000fe200078e0a62 */
[----:B------:R-:W-:Y:S01]  /*3290*/  ISETP.GT.U32.AND P3, PT, R0, R118, PT ;  /* 0x000000760000720c */ /* 0x000fe20003f64070 */
[----:B------:R-:W-:Y:S01]  /*32a0*/  @!P6 IMAD.IADD R114, R114, 0x1, -R0 ;  /* 0x000000017272e824 */ /* 0x000fe200078e0a00 */
[----:B------:R-:W-:Y:S01]  /*32b0*/  ISETP.GT.U32.AND P6, PT, R0, R120, PT ;  /* 0x000000780000720c */ /* 0x000fe20003fc4070 */
[----:B------:R-:W-:Y:S01]  /*32c0*/  @!P4 IMAD.MOV R96, RZ, RZ, -R96 ;  /* 0x000000ffff60c224 */ /* 0x000fe200078e0a60 */
[----:B------:R-:W-:Y:S01]  /*32d0*/  ISETP.GE.AND P4, PT, R16, RZ, PT ;  /* 0x000000ff1000720c */ /* 0x000fe20003f86270 */
[----:B------:R-:W-:Y:S01]  /*32e0*/  @!P0 IMAD.MOV R94, RZ, RZ, -R94 ;  /* 0x000000ffff5e8224 */ /* 0x000fe200078e0a5e */
[----:B------:R-:W-:Y:S01]  /*32f0*/  ISETP.GE.AND P0, PT, R10, RZ, PT ;  /* 0x000000ff0a00720c */ /* 0x000fe20003f06270 */
[----:B------:R-:W-:Y:S01]  /*3300*/  @!P5 IMAD.IADD R116, R116, 0x1, -R0 ;  /* 0x000000017474d824 */ /* 0x000fe200078e0a00 */
[----:B------:R-:W-:-:S02]  /*3310*/  IABS R9, R8 ;  /* 0x0000000800097213 */ /* 0x000fc40000000000 */
[----:B------:R-:W-:Y:S02]  /*3320*/  LOP3.LUT R10, R4, 0x150, RZ, 0xfc, !PT ;  /* 0x00000150040a7812 */ /* 0x000fe400078efcff */
[----:B------:R-:W-:Y:S01]  /*3330*/  ISETP.GE.AND P5, PT, R8, RZ, PT ;  /* 0x000000ff0800720c */ /* 0x000fe20003fa6270 */
[--C-:B------:R-:W-:Y:S01]  /*3340*/  @!P3 IMAD.IADD R118, R118, 0x1, -R0.reuse ;  /* 0x000000017676b824 */ /* 0x100fe200078e0a00 */
[----:B------:R-:W-:Y:S01]  /*3350*/  ISETP.GT.U32.AND P3, PT, R0, R116, PT ;  /* 0x000000740000720c */ /* 0x000fe20003f64070 */
[----:B------:R-:W-:Y:S01]  /*3360*/  @!P6 IMAD.IADD R120, R120, 0x1, -R0 ;  /* 0x000000017878e824 */ /* 0x000fe200078e0a00 */
[----:B------:R-:W-:Y:S01]  /*3370*/  IABS R11, R10 ;  /* 0x0000000a000b7213 */ /* 0x000fe20000000000 */
[----:B------:R-:W-:Y:S01]  /*3380*/  IMAD.HI.U32 R8, R6, R9, RZ ;  /* 0x0000000906087227 */ /* 0x000fe200078e00ff */
[----:B------:R-:W-:Y:S02]  /*3390*/  IABS R15, R14 ;  /* 0x0000000e000f7213 */ /* 0x000fe40000000000 */
[----:B------:R-:W-:Y:S01]  /*33a0*/  ISETP.GT.U32.AND P6, PT, R0, R120, PT ;  /* 0x000000780000720c */ /* 0x000fe20003fc4070 */
[----:B------:R-:W-:Y:S01]  /*33b0*/  IMAD.MOV R122, RZ, RZ, -R8 ;  /* 0x000000ffff7a7224 */ /* 0x000fe200078e0a08 */
[----:B------:R-:W-:Y:S01]  /*33c0*/  LOP3.LUT R16, R4, 0x124, RZ, 0xfc, !PT ;  /* 0x0000012404107812 */ /* 0x000fe200078efcff */
[----:B------:R-:W-:Y:S01]  /*33d0*/  @!P4 IMAD.MOV R114, RZ, RZ, -R114 ;  /* 0x000000ffff72c224 */ /* 0x000fe200078e0a72 */
[----:B------:R-:W-:Y:S01]  /*33e0*/  ISETP.GT.U32.AND P4, PT, R0, R118, PT ;  /* 0x000000760000720c */ /* 0x000fe20003f84070 */
[----:B------:R-:W-:-:S04]  /*33f0*/  IMAD.HI.U32 R8, R6, R11, RZ ;  /* 0x0000000b06087227 */ /* 0x000fc800078e00ff */
[----:B------:R-:W-:Y:S02]  /*3400*/  IMAD R122, R0, R122, R9 ;  /* 0x0000007a007a7224 */ /* 0x000fe400078e0209 */
[----:B------:R-:W-:Y:S02]  /*3410*/  IMAD.MOV R124, RZ, RZ, -R8 ;  /* 0x000000ffff7c7224 */ /* 0x000fe400078e0a08 */
[----:B------:R-:W-:-:S04]  /*3420*/  IMAD.HI.U32 R8, R6, R13, RZ ;  /* 0x0000000d06087227 */ /* 0x000fc800078e00ff */
[----:B------:R-:W-:Y:S01]  /*3430*/  @!P3 IMAD.IADD R116, R116, 0x1, -R0 ;  /* 0x000000017474b824 */ /* 0x000fe200078e0a00 */
[C---:B------:R-:W-:Y:S01]  /*3440*/  ISETP.GT.U32.AND P3, PT, R0.reuse, R122, PT ;  /* 0x0000007a0000720c */ /* 0x040fe20003f64070 */
[----:B------:R-:W-:Y:S02]  /*3450*/  IMAD R124, R0, R124, R11 ;  /* 0x0000007c007c7224 */ /* 0x000fe400078e020b */
[----:B------:R-:W-:-:S04]  /*3460*/  IMAD.HI.U32 R9, R6, R15, RZ ;  /* 0x0000000f06097227 */ /* 0x000fc800078e00ff */
[----:B------:R-:W-:Y:S02]  /*3470*/  IMAD.MOV R8, RZ, RZ, -R8 ;  /* 0x000000ffff087224 */ /* 0x000fe400078e0a08 */
[--C-:B------:R-:W-:Y:S01]  /*3480*/  @!P6 IMAD.IADD R120, R120, 0x1, -R0.reuse ;  /* 0x000000017878e824 */ /* 0x100fe200078e0a00 */
[----:B------:R-:W-:Y:S01]  /*3490*/  ISETP.GT.U32.AND P6, PT, R0, R124, PT ;  /* 0x0000007c0000720c */ /* 0x000fe20003fc4070 */
[----:B------:R-:W-:Y:S01]  /*34a0*/  @!P4 IMAD.IADD R118, R118, 0x1, -R0 ;  /* 0x000000017676c824 */ /* 0x000fe200078e0a00 */
[----:B------:R-:W-:Y:S01]  /*34b0*/  ISETP.GE.AND P4, PT, R10, RZ, PT ;  /* 0x000000ff0a00720c */ /* 0x000fe20003f86270 */
[----:B------:R-:W-:Y:S01]  /*34c0*/  IMAD.MOV R9, RZ, RZ, -R9 ;  /* 0x000000ffff097224 */ /* 0x000fe200078e0a09 */
[----:B------:R-:W-:Y:S01]  /*34d0*/  LOP3.LUT R10, R4, 0x144, RZ, 0xfc, !PT ;  /* 0x00000144040a7812 */ /* 0x000fe200078efcff */
[C---:B------:R-:W-:Y:S02]  /*34e0*/  IMAD R126, R0.reuse, R8, R13 ;  /* 0x00000008007e7224 */ /* 0x040fe400078e020d */
[C---:B------:R-:W-:Y:S01]  /*34f0*/  IMAD R128, R0.reuse, R9, R15 ;  /* 0x0000000900807224 */ /* 0x040fe200078e020f */
[----:B------:R-:W-:Y:S01]  /*3500*/  IABS R9, R10 ;  /* 0x0000000a00097213 */ /* 0x000fe20000000000 */
[----:B------:R-:W-:Y:S01]  /*3510*/  @!P1 IMAD.MOV R118, RZ, RZ, -R118 ;  /* 0x000000ffff769224 */ /* 0x000fe200078e0a76 */
[----:B------:R-:W-:Y:S01]  /*3520*/  ISETP.GT.U32.AND P1, PT, R0, R126, PT ;  /* 0x0000007e0000720c */ /* 0x000fe20003f24070 */
[----:B------:R-:W-:Y:S01]  /*3530*/  @!P3 IMAD.IADD R122, R122, 0x1, -R0 ;  /* 0x000000017a7ab824 */ /* 0x000fe200078e0a00 */
[----:B------:R-:W-:Y:S01]  /*3540*/  LOP3.LUT R15, R4, 0x140, RZ, 0xfc, !PT ;  /* 0x00000140040f7812 */ /* 0x000fe200078efcff */
[----:B------:R-:W-:Y:S01]  /*3550*/  @!P0 IMAD.MOV R120, RZ, RZ, -R120 ;  /* 0x000000ffff788224 */ /* 0x000fe200078e0a78 */
[C---:B------:R-:W-:Y:S01]  /*3560*/  ISETP.GT.U32.AND P0, PT, R0.reuse, R128, PT ;  /* 0x000000800000720c */ /* 0x040fe20003f04070 */
[----:B------:R-:W-:Y:S01]  /*3570*/  VIADD R8, R7, 0x13c ;  /* 0x0000013c07087836 */ /* 0x000fe20000000000 */
[----:B------:R-:W-:Y:S01]  /*3580*/  IABS R11, R15 ;  /* 0x0000000f000b7213 */ /* 0x000fe20000000000 */
[----:B------:R-:W-:Y:S01]  /*3590*/  @!P2 IMAD.MOV R116, RZ, RZ, -R116 ;  /* 0x000000ffff74a224 */ /* 0x000fe200078e0a74 */
[----:B------:R-:W-:Y:S01]  /*35a0*/  ISETP.GT.U32.AND P2, PT, R0, R122, PT ;  /* 0x0000007a0000720c */ /* 0x000fe20003f44070 */
[----:B------:R-:W-:Y:S01]  /*35b0*/  @!P6 IMAD.IADD R124, R124, 0x1, -R0 ;  /* 0x000000017c7ce824 */ /* 0x000fe200078e0a00 */
[----:B------:R-:W-:-:S02]  /*35c0*/  ISETP.GE.AND P3, PT, R8, RZ, PT ;  /* 0x000000ff0800720c */ /* 0x000fc40003f66270 */
[----:B------:R-:W-:Y:S01]  /*35d0*/  IABS R13, R8 ;  /* 0x00000008000d7213 */ /* 0x000fe20000000000 */
[----:B------:R-:W-:Y:S01]  /*35e0*/  IMAD.HI.U32 R8, R6, R9, RZ ;  /* 0x0000000906087227 */ /* 0x000fe200078e00ff */
[----:B------:R-:W-:-:S03]  /*35f0*/  ISETP.GT.U32.AND P6, PT, R0, R124, PT ;  /* 0x0000007c0000720c */ /* 0x000fc60003fc4070 */
[----:B------:R-:W-:Y:S01]  /*3600*/  @!P1 IMAD.IADD R126, R126, 0x1, -R0 ;  /* 0x000000017e7e9824 */ /* 0x000fe200078e0a00 */
[----:B------:R-:W-:Y:S01]  /*3610*/  ISETP.GE.AND P1, PT, R14, RZ, PT ;  /* 0x000000ff0e00720c */ /* 0x000fe20003f26270 */
[----:B------:R-:W-:Y:S01]  /*3620*/  IMAD.MOV R8, RZ, RZ, -R8 ;  /* 0x000000ffff087224 */ /* 0x000fe200078e0a08 */
[----:B------:R-:W-:Y:S01]  /*3630*/  LOP3.LUT R14, R4, 0x134, RZ, 0xfc, !PT ;  /* 0x00000134040e7812 */ /* 0x000fe200078efcff */
[----:B------:R-:W-:Y:S01]  /*3640*/  @!P0 IMAD.IADD R128, R128, 0x1, -R0 ;  /* 0x0000000180808824 */ /* 0x000fe200078e0a00 */
[C---:B------:R-:W-:Y:S01]  /*3650*/  ISETP.GT.U32.AND P0, PT, R0.reuse, R126, PT ;  /* 0x0000007e0000720c */ /* 0x040fe20003f04070 */
[----:B------:R-:W-:Y:S02]  /*3660*/  IMAD R130, R0, R8, R9 ;  /* 0x0000000800827224 */ /* 0x000fe400078e0209 */
[----:B------:R-:W-:-:S04]  /*3670*/  IMAD.HI.U32 R8, R6, R11, RZ ;  /* 0x0000000b06087227 */ /* 0x000fc800078e00ff */
[----:B------:R-:W-:Y:S01]  /*3680*/  @!P2 IMAD.IADD R122, R122, 0x1, -R0 ;  /* 0x000000017a7aa824 */ /* 0x000fe200078e0a00 */
[----:B------:R-:W-:Y:S01]  /*3690*/  ISETP.GE.AND P2, PT, R12, RZ, PT ;  /* 0x000000ff0c00720c */ /* 0x000fe20003f46270 */
[----:B------:R-:W-:Y:S01]  /*36a0*/  IMAD.HI.U32 R9, R6, R13, RZ ;  /* 0x0000000d06097227 */ /* 0x000fe200078e00ff */
[----:B------:R-:W-:-:S03]  /*36b0*/  LOP3.LUT R12, R4, 0x138, RZ, 0xfc, !PT ;  /* 0x00000138040c7812 */ /* 0x000fc600078efcff */
[----:B------:R-:W-:Y:S02]  /*36c0*/  IMAD.MOV R8, RZ, RZ, -R8 ;  /* 0x000000ffff087224 */ /* 0x000fe400078e0a08 */
[--C-:B------:R-:W-:Y:S01]  /*36d0*/  @!P6 IMAD.IADD R124, R124, 0x1, -R0.reuse ;  /* 0x000000017c7ce824 */ /* 0x100fe200078e0a00 */
[C---:B------:R-:W-:Y:S01]  /*36e0*/  ISETP.GT.U32.AND P6, PT, R0.reuse, R130, PT ;  /* 0x000000820000720c */ /* 0x040fe20003fc4070 */
[----:B------:R-:W-:Y:S02]  /*36f0*/  IMAD.MOV R9, RZ, RZ, -R9 ;  /* 0x000000ffff097224 */ /* 0x000fe400078e0a09 */
[C---:B------:R-:W-:Y:S01]  /*3700*/  IMAD R132, R0.reuse, R8, R11 ;  /* 0x0000000800847224 */ /* 0x040fe200078e020b */
[----:B------:R-:W-:Y:S01]  /*3710*/  IABS R11, R12 ;  /* 0x0000000c000b7213 */ /* 0x000fe20000000000 */
[----:B------:R-:W-:Y:S01]  /*3720*/  IMAD R134, R0, R9, R13 ;  /* 0x0000000900867224 */ /* 0x000fe200078e020d */
[----:B------:R-:W-:Y:S01]  /*3730*/  IABS R13, R14 ;  /* 0x0000000e000d7213 */ /* 0x000fe20000000000 */
[----:B------:R-:W-:Y:S01]  /*3740*/  @!P0 IMAD.IADD R126, R126, 0x1, -R0 ;  /* 0x000000017e7e8824 */ /* 0x000fe200078e0a00 */
[----:B------:R-:W-:Y:S01]  /*3750*/  ISETP.GT.U32.AND P0, PT, R0, R132, PT ;  /* 0x000000840000720c */ /* 0x000fe20003f04070 */
[----:B------:R-:W-:-:S02]  /*3760*/  @!P5 IMAD.MOV R122, RZ, RZ, -R122 ;  /* 0x000000ffff7ad224 */ /* 0x000fc400078e0a7a */
[----:B------:R-:W-:Y:S01]  /*3770*/  @!P2 IMAD.MOV R126, RZ, RZ, -R126 ;  /* 0x000000ffff7ea224 */ /* 0x000fe200078e0a7e */
[----:B------:R-:W-:Y:S01]  /*3780*/  ISETP.GT.U32.AND P2, PT, R0, R134, PT ;  /* 0x000000860000720c */ /* 0x000fe20003f44070 */
[----:B------:R-:W-:Y:S01]  /*3790*/  @!P6 IMAD.IADD R130, R130, 0x1, -R0 ;  /* 0x000000018282e824 */ /* 0x000fe200078e0a00 */
[----:B------:R-:W-:Y:S01]  /*37a0*/  ISETP.GT.U32.AND P6, PT, R0, R128, PT ;  /* 0x000000800000720c */ /* 0x000fe20003fc4070 */
[----:B------:R-:W-:-:S03]  /*37b0*/  IMAD.HI.U32 R9, R6, R13, RZ ;  /* 0x0000000d06097227 */ /* 0x000fc600078e00ff */
[----:B------:R-:W-:Y:S01]  /*37c0*/  ISETP.GT.U32.AND P5, PT, R0, R130, PT ;  /* 0x000000820000720c */ /* 0x000fe20003fa4070 */
[----:B------:R-:W-:Y:S01]  /*37d0*/  @!P4 IMAD.MOV R124, RZ, RZ, -R124 ;  /* 0x000000ffff7cc224 */ /* 0x000fe200078e0a7c */
[----:B------:R-:W-:Y:S01]  /*37e0*/  ISETP.GE.AND P4, PT, R10, RZ, PT ;  /* 0x000000ff0a00720c */ /* 0x000fe20003f86270 */
[--C-:B------:R-:W-:Y:S01]  /*37f0*/  @!P0 IMAD.IADD R132, R132, 0x1, -R0.reuse ;  /* 0x0000000184848824 */ /* 0x100fe200078e0a00 */
[----:B------:R-:W-:Y:S01]  /*3800*/  LOP3.LUT R10, R4, 0x130, RZ, 0xfc, !PT ;  /* 0x00000130040a7812 */ /* 0x000fe200078efcff */
[----:B------:R-:W-:Y:S01]  /*3810*/  IMAD.MOV R9, RZ, RZ, -R9 ;  /* 0x000000ffff097224 */ /* 0x000fe200078e0a09 */
[----:B------:R-:W-:Y:S01]  /*3820*/  ISETP.GE.AND P0, PT, R14, RZ, PT ;  /* 0x000000ff0e00720c */ /* 0x000fe20003f06270 */
[----:B------:R-:W-:Y:S01]  /*3830*/  @!P2 IMAD.IADD R134, R134, 0x1, -R0 ;  /* 0x000000018686a824 */ /* 0x000fe200078e0a00 */
[----:B------:R-:W-:Y:S01]  /*3840*/  ISETP.GT.U32.AND P2, PT, R0, R132, PT ;  /* 0x000000840000720c */ /* 0x000fe20003f44070 */
[----:B------:R-:W-:Y:S01]  /*3850*/  IMAD.HI.U32 R8, R6, R11, RZ ;  /* 0x0000000b06087227 */ /* 0x000fe200078e00ff */
[----:B------:R-:W-:-:S03]  /*3860*/  LOP3.LUT R14, R4, 0x128, RZ, 0xfc, !PT ;  /* 0x00000128040e7812 */ /* 0x000fc600078efcff */
[----:B------:R-:W-:Y:S01]  /*3870*/  IMAD R138, R0, R9, R13 ;  /* 0x00000009008a7224 */ /* 0x000fe200078e020d */
[----:B------:R-:W-:Y:S01]  /*3880*/  IABS R9, R10 ;  /* 0x0000000a00097213 */ /* 0x000fe20000000000 */
[----:B------:R-:W-:Y:S01]  /*3890*/  IMAD.MOV R8, RZ, RZ, -R8 ;  /* 0x000000ffff087224 */ /* 0x000fe200078e0a08 */
[----:B------:R-:W-:Y:S01]  /*38a0*/  IABS R13, R14 ;  /* 0x0000000e000d7213 */ /* 0x000fe20000000000 */
[--C-:B------:R-:W-:Y:S01]  /*38b0*/  @!P6 IMAD.IADD R128, R128, 0x1, -R0.reuse ;  /* 0x000000018080e824 */ /* 0x100fe200078e0a00 */
[----:B------:R-:W-:Y:S01]  /*38c0*/  ISETP.GE.AND P6, PT, R15, RZ, PT ;  /* 0x000000ff0f00720c */ /* 0x000fe20003fc6270 */
        /* <DEDUP_REMOVED lines=10> */
[C---:B------:R-:W-:Y:S01]  /*3970*/  ISETP.GT.U32.AND P2, PT, R0.reuse, R138, PT ;  /* 0x0000008a0000720c */ /* 0x040fe20003f44070 */
[----:B------:R-:W-:Y:S02]  /*3980*/  IMAD.MOV R8, RZ, RZ, -R8 ;  /* 0x000000ffff087224 */ /* 0x000fe400078e0a08 */
[----:B------:R-:W-:Y:S02]  /*3990*/  @!P6 IMAD.MOV R132, RZ, RZ, -R132 ;  /* 0x000000ffff84e224 */ /* 0x000fe400078e0a84 */
        /* <DEDUP_REMOVED lines=102> */
[----:B------:R-:W-:Y:S01]  /*4000*/  ISETP.GT.U32.AND P6, PT, R0, R158, PT ;  /* 0x0000009e0000720c */ /* 0x000fe20003fc4070 */
[----:B------:R-:W-:Y:S01]  /*4010*/  IMAD.HI.U32 R9, R6, R13, RZ ;  /* 0x0000000d06097227 */ /* 0x000fe200078e00ff */
[----:B------:R-:W-:-:S03]  /*4020*/  IABS R15, R12 ;  /* 0x0000000c000f7213 */ /* 0x000fc60000000000 */
[----:B------:R-:W-:Y:S02]  /*4030*/  IMAD.MOV R8, RZ, RZ, -R8 ;  /* 0x000000ffff087224 */ /* 0x000fe400078e0a08 */
[----:B------:R-:W-:Y:S01]  /*4040*/  @!P1 IMAD.MOV R146, RZ, RZ, -R146 ;  /* 0x000000ffff929224 */ /* 0x000fe200078e0a92 */
[C---:B------:R-:W-:Y:S01]  /*4050*/  ISETP.GT.U32.AND P1, PT, R0.reuse, R154, PT ;  /* 0x0000009a0000720c */ /* 0x040fe20003f24070 */
[----:B------:R-:W-:Y:S02]  /*4060*/  IMAD.MOV R9, RZ, RZ, -R9 ;  /* 0x000000ffff097224 */ /* 0x000fe400078e0a09 */
[C---:B------:R-:W-:Y:S02]  /*4070*/  IMAD R162, R0.reuse, R8, R11 ;  /* 0x0000000800a27224 */ /* 0x040fe400078e020b */
[----:B------:R-:W-:Y:S02]  /*4080*/  IMAD R164, R0, R9, R13 ;  /* 0x0000000900a47224 */ /* 0x000fe400078e020d */
[----:B------:R-:W-:-:S02]  /*4090*/  @!P2 IMAD.IADD R156, R156, 0x1, -R0 ;  /* 0x000000019c9ca824 */ /* 0x000fc400078e0a00 */
[----:B------:R-:W-:Y:S01]  /*40a0*/  @!P6 IMAD.IADD R158, R158, 0x1, -R0 ;  /* 0x000000019e9ee824 */ /* 0x000fe200078e0a00 */
[C---:B------:R-:W-:Y:S01]  /*40b0*/  ISETP.GT.U32.AND P6, PT, R0.reuse, R162, PT ;  /* 0x000000a20000720c */ /* 0x040fe20003fc4070 */
[----:B------:R-:W-:Y:S01]  /*40c0*/  @!P5 IMAD.MOV R156, RZ, RZ, -R156 ;  /* 0x000000ffff9cd224 */ /* 0x000fe200078e0a9c */
[C---:B------:R-:W-:Y:S01]  /*40d0*/  ISETP.GT.U32.AND P5, PT, R0.reuse, R164, PT ;  /* 0x000000a40000720c */ /* 0x040fe20003fa4070 */
[----:B------:R-:W-:Y:S01]  /*40e0*/  @!P0 IMAD.MOV R150, RZ, RZ, -R150 ;  /* 0x000000ffff968224 */ /* 0x000fe200078e0a96 */
[----:B------:R-:W-:Y:S01]  /*40f0*/  ISETP.GT.U32.AND P0, PT, R0, R160, PT ;  /* 0x000000a00000720c */ /* 0x000fe20003f04070 */
[----:B------:R-:W-:Y:S01]  /*4100*/  @!P1 IMAD.IADD R154, R154, 0x1, -R0 ;  /* 0x000000019a9a9824 */ /* 0x000fe200078e0a00 */
[----:B------:R-:W-:Y:S01]  /*4110*/  ISETP.GE.AND P1, PT, R10, RZ, PT ;  /* 0x000000ff0a00720c */ /* 0x000fe20003f26270 */
[----:B------:R-:W-:Y:S01]  /*4120*/  VIADD R8, R7, 0xfc ;  /* 0x000000fc07087836 */ /* 0x000fe20000000000 */
[----:B------:R-:W-:Y:S01]  /*4130*/  LOP3.LUT R10, R4, 0x100, RZ, 0xfc, !PT ;  /* 0x00000100040a7812 */ /* 0x000fe200078efcff */
[----:B------:R-:W-:-:S03]  /*4140*/  IMAD.HI.U32 R9, R6, R15, RZ ;  /* 0x0000000f06097227 */ /* 0x000fc600078e00ff */
[----:B------:R-:W-:Y:S01]  /*4150*/  IABS R11, R10 ;  /* 0x0000000a000b7213 */ /* 0x000fe20000000000 */
[--C-:B------:R-:W-:Y:S01]  /*4160*/  @!P6 IMAD.IADD R162, R162, 0x1, -R0.reuse ;  /* 0x00000001a2a2e824 */ /* 0x100fe200078e0a00 */
[----:B------:R-:W-:Y:S01]  /*4170*/  ISETP.GE.AND P2, PT, R8, RZ, PT ;  /* 0x000000ff0800720c */ /* 0x000fe20003f46270 */
[--C-:B------:R-:W-:Y:S01]  /*4180*/  @!P5 IMAD.IADD R164, R164, 0x1, -R0.reuse ;  /* 0x00000001a4a4d824 */ /* 0x100fe200078e0a00 */
[----:B------:R-:W-:Y:S01]  /*4190*/  IABS R13, R8 ;  /* 0x00000008000d7213 */ /* 0x000fe20000000000 */
[----:B------:R-:W-:Y:S01]  /*41a0*/  @!P0 IMAD.IADD R160, R160, 0x1, -R0 ;  /* 0x00000001a0a08824 */ /* 0x000fe200078e0a00 */
[----:B------:R-:W-:Y:S01]  /*41b0*/  ISETP.GT.U32.AND P6, PT, R0, R162, PT ;  /* 0x000000a20000720c */ /* 0x000fe20003fc4070 */
[----:B------:R-:W-:Y:S01]  /*41c0*/  IMAD.HI.U32 R8, R6, R11, RZ ;  /* 0x0000000b06087227 */ /* 0x000fe200078e00ff */
[C---:B------:R-:W-:Y:S02]  /*41d0*/  ISETP.GT.U32.AND P5, PT, R0.reuse, R164, PT ;  /* 0x000000a40000720c */ /* 0x040fe40003fa4070 */
[----:B------:R-:W-:Y:S01]  /*41e0*/  ISETP.GT.U32.AND P0, PT, R0, R160, PT ;  /* 0x000000a00000720c */ /* 0x000fe20003f04070 */
[----:B------:R-:W-:-:S02]  /*41f0*/  IMAD.MOV R166, RZ, RZ, -R8 ;  /* 0x000000ffffa67224 */ /* 0x000fc400078e0a08 */
[----:B------:R-:W-:-:S04]  /*4200*/  IMAD.HI.U32 R8, R6, R13, RZ ;  /* 0x0000000d06087227 */ /* 0x000fc800078e00ff */
[----:B------:R-:W-:Y:S02]  /*4210*/  IMAD R166, R0, R166, R11 ;  /* 0x000000a600a67224 */ /* 0x000fe400078e020b */
[----:B------:R-:W-:Y:S02]  /*4220*/  IMAD.MOV R8, RZ, RZ, -R8 ;  /* 0x000000ffff087224 */ /* 0x000fe400078e0a08 */
[--C-:B------:R-:W-:Y:S01]  /*4230*/  @!P6 IMAD.IADD R162, R162, 0x1, -R0.reuse ;  /* 0x00000001a2a2e824 */ /* 0x100fe200078e0a00 */
[C---:B------:R-:W-:Y:S01]  /*4240*/  ISETP.GT.U32.AND P6, PT, R0.reuse, R166, PT ;  /* 0x000000a60000720c */ /* 0x040fe20003fc4070 */
[----:B------:R-:W-:Y:S02]  /*4250*/  IMAD R168, R0, R8, R13 ;  /* 0x0000000800a87224 */ /* 0x000fe400078e020d */
[--C-:B------:R-:W-:Y:S02]  /*4260*/  @!P5 IMAD.IADD R164, R164, 0x1, -R0.reuse ;  /* 0x00000001a4a4d824 */ /* 0x100fe400078e0a00 */
[----:B------:R-:W-:Y:S01]  /*4270*/  @!P0 IMAD.IADD R160, R160, 0x1, -R0 ;  /* 0x00000001a0a08824 */ /* 0x000fe200078e0a00 */
[----:B------:R-:W-:Y:S01]  /*4280*/  ISETP.GT.U32.AND P5, PT, R0, R168, PT ;  /* 0x000000a80000720c */ /* 0x000fe20003fa4070 */
[----:B------:R-:W-:Y:S01]  /*4290*/  IMAD.MOV R9, RZ, RZ, -R9 ;  /* 0x000000ffff097224 */ /* 0x000fe200078e0a09 */
[----:B------:R-:W-:Y:S01]  /*42a0*/  ISETP.GE.AND P0, PT, R10, RZ, PT ;  /* 0x000000ff0a00720c */ /* 0x000fe20003f06270 */
[----:B------:R-:W-:Y:S01]  /*42b0*/  @!P3 IMAD.MOV R160, RZ, RZ, -R160 ;  /* 0x000000ffffa0b224 */ /* 0x000fe200078e0aa0 */
[----:B------:R-:W-:Y:S01]  /*42c0*/  ISETP.GE.AND P3, PT, R12, RZ, PT ;  /* 0x000000ff0c00720c */ /* 0x000fe20003f66270 */
[----:B------:R-:W-:Y:S01]  /*42d0*/  IMAD R170, R0, R9, R15 ;  /* 0x0000000900aa7224 */ /* 0x000fe200078e020f */
[----:B------:R-:W-:Y:S01]  /*42e0*/  LOP3.LUT R12, R4, 0xf4, RZ, 0xfc, !PT ;  /* 0x000000f4040c7812 */ /* 0x000fe200078efcff */
[----:B------:R-:W-:-:S02]  /*42f0*/  @!P6 IMAD.IADD R166, R166, 0x1, -R0 ;  /* 0x00000001a6a6e824 */ /* 0x000fc400078e0a00 */
[----:B------:R-:W-:Y:S01]  /*4300*/  @!P4 IMAD.MOV R154, RZ, RZ, -R154 ;  /* 0x000000ffff9ac224 */ /* 0x000fe200078e0a9a */
[----:B------:R-:W-:Y:S01]  /*4310*/  IABS R11, R12 ;  /* 0x0000000c000b7213 */ /* 0x000fe20000000000 */
[----:B------:R-:W-:Y:S01]  /*4320*/  @!P1 IMAD.MOV R158, RZ, RZ, -R158 ;  /* 0x000000ffff9e9224 */ /* 0x000fe200078e0a9e */
[----:B------:R-:W-:Y:S01]  /*4330*/  ISETP.GT.U32.AND P6, PT, R0, R170, PT ;  /* 0x000000aa0000720c */ /* 0x000fe20003fc4070 */
[----:B------:R-:W-:Y:S01]  /*4340*/  @!P5 IMAD.IADD R168, R168, 0x1, -R0 ;  /* 0x00000001a8a8d824 */ /* 0x000fe200078e0a00 */
[----:B------:R-:W-:Y:S01]  /*4350*/  ISETP.GT.U32.AND P5, PT, R0, R166, PT ;  /* 0x000000a60000720c */ /* 0x000fe20003fa4070 */
[----:B------:R-:W-:Y:S01]  /*4360*/  IMAD.HI.U32 R8, R6, R11, RZ ;  /* 0x0000000b06087227 */ /* 0x000fe200078e00ff */
[----:B------:R-:W-:Y:S02]  /*4370*/  ISETP.GE.AND P4, PT, R14, RZ, PT ;  /* 0x000000ff0e00720c */ /* 0x000fe40003f86270 */
[----:B------:R-:W-:Y:S01]  /*4380*/  LOP3.LUT R14, R4, 0xf0, RZ, 0xfc, !PT ;  /* 0x000000f0040e7812 */ /* 0x000fe200078efcff */
[----:B------:R-:W-:Y:S01]  /*4390*/  IMAD.MOV R8, RZ, RZ, -R8 ;  /* 0x000000ffff087224 */ /* 0x000fe200078e0a08 */
[----:B------:R-:W-:Y:S01]  /*43a0*/  ISETP.GE.AND P1, PT, R16, RZ, PT ;  /* 0x000000ff1000720c */ /* 0x000fe20003f26270 */
[----:B------:R-:W-:Y:S01]  /*43b0*/  IMAD.HI.U32 R10, R6, R19, RZ ;  /* 0x00000013060a7227 */ /* 0x000fe200078e00ff */
[----:B------:R-:W-:-:S02]  /*43c0*/  IABS R13, R14 ;  /* 0x0000000e000d7213 */ /* 0x000fc40000000000 */
[----:B------:R-:W-:Y:S01]  /*43d0*/  LOP3.LUT R16, R4, 0xec, RZ, 0xfc, !PT ;  /* 0x000000ec04107812 */ /* 0x000fe200078efcff */
[----:B------:R-:W-:Y:S02]  /*43e0*/  IMAD R172, R0, R8, R11 ;  /* 0x0000000800ac7224 */ /* 0x000fe400078e020b */
[--C-:B------:R-:W-:Y:S01]  /*43f0*/  @!P5 IMAD.IADD R166, R166, 0x1, -R0.reuse ;  /* 0x00000001a6a6d824 */ /* 0x100fe200078e0a00 */
[----:B------:R-:W-:Y:S01]  /*4400*/  IABS R15, R16 ;  /* 0x00000010000f7213 */ /* 0x000fe20000000000 */
[----:B------:R-:W-:Y:S01]  /*4410*/  @!P6 IMAD.IADD R170, R170, 0x1, -R0 ;  /* 0x00000001aaaae824 */ /* 0x000fe200078e0a00 */
[----:B------:R-:W-:Y:S01]  /*4420*/  ISETP.GT.U32.AND P5, PT, R0, R172, PT ;  /* 0x000000ac0000720c */ /* 0x000fe20003fa4070 */
[----:B------:R-:W-:Y:S01]  /*4430*/  IMAD.HI.U32 R9, R6, R13, RZ ;  /* 0x0000000d06097227 */ /* 0x000fe200078e00ff */
[----:B------:R-:W-:-:S03]  /*4440*/  ISETP.GT.U32.AND P6, PT, R0, R168, PT ;  /* 0x000000a80000720c */ /* 0x000fc60003fc4070 */
[----:B------:R-:W-:Y:S02]  /*4450*/  IMAD.MOV R9, RZ, RZ, -R9 ;  /* 0x000000ffff097224 */ /* 0x000fe400078e0a09 */
[----:B------:R-:W-:Y:S02]  /*4460*/  @!P1 IMAD.MOV R164, RZ, RZ, -R164 ;  /* 0x000000ffffa49224 */ /* 0x000fe400078e0aa4 */
[C---:B------:R-:W-:Y:S02]  /*4470*/  IMAD R174, R0.reuse, R9, R13 ;  /* 0x0000000900ae7224 */ /* 0x040fe400078e020d */
[----:B------:R-:W-:Y:S01]  /*4480*/  @!P4 IMAD.MOV R162, RZ, RZ, -R162 ;  /* 0x000000ffffa2c224 */ /* 0x000fe200078e0aa2 */
[----:B------:R-:W-:Y:S01]  /*4490*/  ISETP.GT.U32.AND P4, PT, R0, R170, PT ;  /* 0x000000aa0000720c */ /* 0x000fe20003f84070 */
[--C-:B------:R-:W-:Y:S02]  /*44a0*/  @!P5 IMAD.IADD R172, R172, 0x1, -R0.reuse ;  /* 0x00000001acacd824 */ /* 0x100fe400078e0a00 */
[----:B------:R-:W-:Y:S01]  /*44b0*/  @!P6 IMAD.IADD R168, R168, 0x1, -R0 ;  /* 0x00000001a8a8e824 */ /* 0x000fe200078e0a00 */
[----:B------:R-:W-:Y:S01]  /*44c0*/  ISETP.GT.U32.AND P6, PT, R0, R174, PT ;  /* 0x000000ae0000720c */ /* 0x000fe20003fc4070 */
[----:B------:R-:W-:Y:S01]  /*44d0*/  IMAD.HI.U32 R9, R6, R17, RZ ;  /* 0x0000001106097227 */ /* 0x000fe200078e00ff */
[----:B------:R-:W-:-:S03]  /*44e0*/  ISETP.GT.U32.AND P1, PT, R0, R172, PT ;  /* 0x000000ac0000720c */ /* 0x000fc60003f24070 */
[----:B------:R-:W-:-:S04]  /*44f0*/  IMAD.HI.U32 R8, R6, R15, RZ ;  /* 0x0000000f06087227 */ /* 0x000fc800078e00ff */
[----:B------:R-:W-:Y:S02]  /*4500*/  IMAD.MOV R9, RZ, RZ, -R9 ;  /* 0x000000ffff097224 */ /* 0x000fe400078e0a09 */
[----:B------:R-:W-:Y:S02]  /*4510*/  IMAD.MOV R10, RZ, RZ, -R10 ;  /* 0x000000ffff0a7224 */ /* 0x000fe400078e0a0a */
[----:B------:R-:W-:Y:S02]  /*4520*/  IMAD.MOV R8, RZ, RZ, -R8 ;  /* 0x000000ffff087224 */ /* 0x000fe400078e0a08 */
[C---:B------:R-:W-:Y:S02]  /*4530*/  IMAD R178, R0.reuse, R9, R17 ;  /* 0x0000000900b27224 */ /* 0x040fe400078e0211 */
[----:B------:R-:W-:Y:S01]  /*4540*/  IMAD R184, R0, R10, R19 ;  /* 0x0000000a00b87224 */ /* 0x000fe200078e0213 */
[----:B------:R-:W-:Y:S01]  /*4550*/  LOP3.LUT R10, R4, 0xe0, RZ, 0xfc, !PT ;  /* 0x000000e0040a7812 */ /* 0x000fe200078efcff */
[----:B------:R-:W-:-:S02]  /*4560*/  IMAD R176, R0, R8, R15 ;  /* 0x0000000800b07224 */ /* 0x000fc400078e020f */
[----:B------:R-:W-:Y:S01]  /*4570*/  @!P6 IMAD.IADD R174, R174, 0x1, -R0 ;  /* 0x00000001aeaee824 */ /* 0x000fe200078e0a00 */
[----:B------:R-:W-:Y:S01]  /*4580*/  IABS R9, R10 ;  /* 0x0000000a00097213 */ /* 0x000fe20000000000 */
[----:B------:R-:W-:Y:S01]  /*4590*/  @!P2 IMAD.MOV R168, RZ, RZ, -R168 ;  /* 0x000000ffffa8a224 */ /* 0x000fe200078e0aa8 */
[----:B------:R-:W-:Y:S01]  /*45a0*/  ISETP.GT.U32.AND P2, PT, R0, R178, PT ;  /* 0x000000b20000720c */ /* 0x000fe20003f44070 */
[--C-:B------:R-:W-:Y:S01]  /*45b0*/  @!P1 IMAD.IADD R172, R172, 0x1, -R0.reuse ;  /* 0x00000001acac9824 */ /* 0x100fe200078e0a00 */
[----:B------:R-:W-:Y:S01]  /*45c0*/  ISETP.GT.U32.AND P1, PT, R0, R184, PT ;  /* 0x000000b80000720c */ /* 0x000fe20003f24070 */
[----:B------:R-:W-:Y:S01]  /*45d0*/  @!P4 IMAD.IADD R170, R170, 0x1, -R0 ;  /* 0x00000001aaaac824 */ /* 0x000fe200078e0a00 */
[----:B------:R-:W-:Y:S01]  /*45e0*/  ISETP.GT.U32.AND P6, PT, R0, R176, PT ;  /* 0x000000b00000720c */ /* 0x000fe20003fc4070 */
[----:B------:R-:W-:Y:S01]  /*45f0*/  VIADD R8, R7, 0xdc ;  /* 0x000000dc07087836 */ /* 0x000fe20000000000 */
[----:B------:R-:W-:Y:S01]  /*4600*/  ISETP.GE.AND P4, PT, R12, RZ, PT ;  /* 0x000000ff0c00720c */ /* 0x000fe20003f86270 */
[----:B------:R-:W-:Y:S01]  /*4610*/  @!P0 IMAD.MOV R166, RZ, RZ, -R166 ;  /* 0x000000ffffa68224 */ /* 0x000fe200078e0aa6 */
[----:B------:R-:W-:Y:S01]  /*4620*/  ISETP.GT.U32.AND P0, PT, R0, R174, PT ;  /* 0x000000ae0000720c */ /* 0x000fe20003f04070 */
[----:B------:R-:W-:Y:S01]  /*4630*/  @!P3 IMAD.MOV R170, RZ, RZ, -R170 ;  /* 0x000000ffffaab224 */ /* 0x000fe200078e0aaa */
[----:B------:R-:W-:-:S02]  /*4640*/  ISETP.GE.AND P5, PT, R8, RZ, PT ;  /* 0x000000ff0800720c */ /* 0x000fc40003fa6270 */
[----:B------:R-:W-:Y:S01]  /*4650*/  IABS R11, R8 ;  /* 0x00000008000b7213 */ /* 0x000fe20000000000 */
[----:B------:R-:W-:Y:S01]  /*4660*/  IMAD.HI.U32 R8, R6, R9, RZ ;  /* 0x0000000906087227 */ /* 0x000fe200078e00ff */
[----:B------:R-:W-:Y:S02]  /*4670*/  ISETP.GE.AND P3, PT, R14, RZ, PT ;  /* 0x000000ff0e00720c */ /* 0x000fe40003f66270 */
[C---:B------:R-:W-:Y:S01]  /*4680*/  LOP3.LUT R12, R4.reuse, 0xd8, RZ, 0xfc, !PT ;  /* 0x000000d8040c7812 */ /* 0x040fe200078efcff */
[----:B------:R-:W-:Y:S01]  /*4690*/  IMAD.MOV R186, RZ, RZ, -R8 ;  /* 0x000000ffffba7224 */ /* 0x000fe200078e0a08 */
[----:B------:R-:W-:Y:S01]  /*46a0*/  LOP3.LUT R14, R4, 0xd4, RZ, 0xfc, !PT ;  /* 0x000000d4040e7812 */ /* 0x000fe200078efcff */
[--C-:B------:R-:W-:Y:S02]  /*46b0*/  @!P2 IMAD.IADD R178, R178, 0x1, -R0.reuse ;  /* 0x00000001b2b2a824 */ /* 0x100fe400078e0a00 */
[--C-:B------:R-:W-:Y:S01]  /*46c0*/  @!P1 IMAD.IADD R184, R184, 0x1, -R0.reuse ;  /* 0x00000001b8b89824 */ /* 0x100fe200078e0a00 */
[----:B------:R-:W-:Y:S01]  /*46d0*/  IABS R13, R14 ;  /* 0x0000000e000d7213 */ /* 0x000fe20000000000 */
[--C-:B------:R-:W-:Y:S01]  /*46e0*/  @!P0 IMAD.IADD R174, R174, 0x1, -R0.reuse ;  /* 0x00000001aeae8824 */ /* 0x100fe200078e0a00 */
[----:B------:R-:W-:Y:S01]  /*46f0*/  ISETP.GE.AND P0, PT, R16, RZ, PT ;  /* 0x000000ff1000720c */ /* 0x000fe20003f06270 */
[----:B------:R-:W-:Y:S01]  /*4700*/  @!P6 IMAD.IADD R176, R176, 0x1, -R0 ;  /* 0x00000001b0b0e824 */ /* 0x000fe200078e0a00 */
[C---:B------:R-:W-:Y:S01]  /*4710*/  ISETP.GT.U32.AND P1, PT, R0.reuse, R184, PT ;  /* 0x000000b80000720c */ /* 0x040fe20003f24070 */
[----:B------:R-:W-:Y:S01]  /*4720*/  IMAD R186, R0, R186, R9 ;  /* 0x000000ba00ba7224 */ /* 0x000fe200078e0209 */
[----:B------:R-:W-:Y:S01]  /*4730*/  ISETP.GE.AND P6, PT, R18, RZ, PT ;  /* 0x000000ff1200720c */ /* 0x000fe20003fc6270 */
[----:B------:R-:W-:Y:S01]  /*4740*/  @!P4 IMAD.MOV R172, RZ, RZ, -R172 ;  /* 0x000000ffffacc224 */ /* 0x000fe200078e0aac */
[C---:B------:R-:W-:Y:S01]  /*4750*/  ISETP.GT.U32.AND P4, PT, R0.reuse, R178, PT ;  /* 0x000000b20000720c */ /* 0x040fe20003f84070 */
[----:B------:R-:W-:Y:S01]  /*4760*/  @!P3 IMAD.MOV R174, RZ, RZ, -R174 ;  /* 0x000000ffffaeb224 */ /* 0x000fe200078e0aae */
[----:B------:R-:W-:Y:S01]  /*4770*/  ISETP.GT.U32.AND P2, PT, R0, R176, PT ;  /* 0x000000b00000720c */ /* 0x000fe20003f44070 */
[----:B------:R-:W-:Y:S01]  /*4780*/  IMAD.HI.U32 R8, R6, R11, RZ ;  /* 0x0000000b06087227 */ /* 0x000fe200078e00ff */
[----:B------:R-:W-:-:S02]  /*4790*/  ISETP.GT.U32.AND P3, PT, R0, R186, PT ;  /* 0x000000ba0000720c */ /* 0x000fc40003f64070 */
[C---:B------:R-:W-:Y:S01]  /*47a0*/  LOP3.LUT R16, R4.reuse, 0xb4, RZ, 0xfc, !PT ;  /* 0x000000b404107812 */ /* 0x040fe200078efcff */
[----:B------:R-:W-:Y:S01]  /*47b0*/  IMAD.MOV R8, RZ, RZ, -R8 ;  /* 0x000000ffff087224 */ /* 0x000fe200078e0a08 */
[----:B------:R-:W-:Y:S01]  /*47c0*/  LOP3.LUT R18, R4, 0xa8, RZ, 0xfc, !PT ;  /* 0x000000a804127812 */ /* 0x000fe200078efcff */
[--C-:B------:R-:W-:Y:S01]  /*47d0*/  @!P1 IMAD.IADD R184, R184, 0x1, -R0.reuse ;  /* 0x00000001b8b89824 */ /* 0x100fe200078e0a00 */
[----:B------:R-:W-:Y:S01]  /*47e0*/  ISETP.GE.AND P1, PT, R10, RZ, PT ;  /* 0x000000ff0a00720c */ /* 0x000fe20003f26270 */
[----:B------:R-:W-:Y:S01]  /*47f0*/  IMAD R188, R0, R8, R11 ;  /* 0x0000000800bc7224 */ /* 0x000fe200078e020b */
[----:B------:R-:W-:Y:S01]  /*4800*/  IABS R11, R12 ;  /* 0x0000000c000b7213 */ /* 0x000fe20000000000 */
[--C-:B------:R-:W-:Y:S01]  /*4810*/  @!P4 IMAD.IADD R178, R178, 0x1, -R0.reuse ;  /* 0x00000001b2b2c824 */ /* 0x100fe200078e0a00 */
[----:B------:R-:W-:Y:S01]  /*4820*/  LOP3.LUT R10, R4, 0xd0, RZ, 0xfc, !PT ;  /* 0x000000d0040a7812 */ /* 0x000fe200078efcff */
[--C-:B------:R-:W-:Y:S01]  /*4830*/  @!P2 IMAD.IADD R176, R176, 0x1, -R0.reuse ;  /* 0x00000001b0b0a824 */ /* 0x100fe200078e0a00 */
[----:B------:R-:W-:Y:S01]  /*4840*/  ISETP.GT.U32.AND P4, PT, R0, R188, PT ;  /* 0x000000bc0000720c */ /* 0x000fe20003f84070 */
[----:B------:R-:W-:Y:S01]  /*4850*/  @!P3 IMAD.IADD R186, R186, 0x1, -R0 ;  /* 0x00000001babab824 */ /* 0x000fe200078e0a00 */
[----:B------:R-:W-:Y:S01]  /*4860*/  IABS R15, R10 ;  /* 0x0000000a000f7213 */ /* 0x000fe20000000000 */
[----:B------:R-:W-:Y:S01]  /*4870*/  IMAD.HI.U32 R8, R6, R11, RZ ;  /* 0x0000000b06087227 */ /* 0x000fe200078e00ff */
[----:B------:R-:W-:-:S02]  /*4880*/  ISETP.GE.AND P2, PT, R21, RZ, PT ;  /* 0x000000ff1500720c */ /* 0x000fc40003f46270 */
[----:B------:R-:W-:Y:S01]  /*4890*/  ISETP.GE.AND P3, PT, R12, RZ, PT ;  /* 0x000000ff0c00720c */ /* 0x000fe20003f66270 */
[----:B------:R-:W-:Y:S01]  /*48a0*/  @!P0 IMAD.MOV R176, RZ, RZ, -R176 ;  /* 0x000000ffffb08224 */ /* 0x000fe200078e0ab0 */
[----:B------:R-:W-:Y:S01]  /*48b0*/  ISETP.GT.U32.AND P0, PT, R0, R186, PT ;  /* 0x000000ba0000720c */ /* 0x000fe20003f04070 */
[----:B------:R-:W-:Y:S01]  /*48c0*/  IMAD.MOV R8, RZ, RZ, -R8 ;  /* 0x000000ffff087224 */ /* 0x000fe200078e0a08 */
[----:B------:R-:W-:Y:S01]  /*48d0*/  LOP3.LUT R12, R4, 0xc4, RZ, 0xfc, !PT ;  /* 0x000000c4040c7812 */ /* 0x000fe200078efcff */
[----:B------:R-:W-:Y:S01]  /*48e0*/  IMAD.HI.U32 R9, R6, R13, RZ ;  /* 0x0000000d06097227 */ /* 0x000fe200078e00ff */
[----:B------:R-:W-:-:S03]  /*48f0*/  IABS R19, R16 ;  /* 0x0000001000137213 */ /* 0x000fc60000000000 */
[----:B------:R-:W-:Y:S02]  /*4900*/  IMAD R190, R0, R8, R11 ;  /* 0x0000000800be7224 */ /* 0x000fe400078e020b */
[----:B------:R-:W-:-:S04]  /*4910*/  IMAD.HI.U32 R8, R6, R15, RZ ;  /* 0x0000000f06087227 */ /* 0x000fc800078e00ff */
[----:B------:R-:W-:Y:S02]  /*4920*/  @!P4 IMAD.IADD R188, R188, 0x1, -R0 ;  /* 0x00000001bcbcc824 */ /* 0x000fe400078e0a00 */
[----:B------:R-:W-:Y:S02]  /*4930*/  IMAD.MOV R8, RZ, RZ, -R8 ;  /* 0x000000ffff087224 */ /* 0x000fe400078e0a08 */
[----:B------:R-:W-:Y:S01]  /*4940*/  @!P0 IMAD.IADD R186, R186, 0x1, -R0 ;  /* 0x00000001baba8824 */ /* 0x000fe200078e0a00 */
[C---:B------:R-:W-:Y:S01]  /*4950*/  ISETP.GT.U32.AND P4, PT, R0.reuse, R188, PT ;  /* 0x000000bc0000720c */ /* 0x040fe20003f84070 */
[C---:B------:R-:W-:Y:S01]  /*4960*/  IMAD R194, R0.reuse, R8, R15 ;  /* 0x0000000800c27224 */ /* 0x040fe200078e020f */
[----:B------:R-:W-:Y:S01]  /*4970*/  IABS R15, R12 ;  /* 0x0000000c000f7213 */ /* 0x000fe20000000000 */
[----:B------:R-:W-:Y:S02]  /*4980*/  @!P1 IMAD.MOV R186, RZ, RZ, -R186 ;  /* 0x000000ffffba9224 */ /* 0x000fe400078e0aba */
[----:B------:R-:W-:Y:S01]  /*4990*/  IMAD.MOV R9, RZ, RZ, -R9 ;  /* 0x000000ffff097224 */ /* 0x000fe200078e0a09 */
[C---:B------:R-:W-:Y:S01]  /*49a0*/  ISETP.GT.U32.AND P1, PT, R0.reuse, R194, PT ;  /* 0x000000c20000720c */ /* 0x040fe20003f24070 */
[----:B------:R-:W-:Y:S01]  /*49b0*/  @!P6 IMAD.MOV R178, RZ, RZ, -R178 ;  /* 0x000000ffffb2e224 */ /* 0x000fe200078e0ab2 */
[C---:B------:R-:W-:Y:S01]  /*49c0*/  ISETP.GT.U32.AND P6, PT, R0.reuse, R190, PT ;  /* 0x000000be0000720c */ /* 0x040fe20003fc4070 */
[----:B------:R-:W-:Y:S01]  /*49d0*/  IMAD R192, R0, R9, R13 ;  /* 0x0000000900c07224 */ /* 0x000fe200078e020d */
[----:B------:R-:W-:Y:S01]  /*49e0*/  LOP3.LUT R9, R4, 0xcc, RZ, 0xfc, !PT ;  /* 0x000000cc04097812 */ /* 0x000fe200078efcff */
[----:B------:R-:W-:Y:S01]  /*49f0*/  @!P2 IMAD.MOV R184, RZ, RZ, -R184 ;  /* 0x000000ffffb8a224 */ /* 0x000fe200078e0ab8 */
[----:B------:R-:W-:Y:S01]  /*4a00*/  ISETP.GE.AND P2, PT, R14, RZ, PT ;  /* 0x000000ff0e00720c */ /* 0x000fe20003f46270 */
[----:B------:R-:W-:Y:S01]  /*4a10*/  @!P4 IMAD.IADD R188, R188, 0x1, -R0 ;  /* 0x00000001bcbcc824 */ /* 0x000fe200078e0a00 */
[----:B------:R-:W-:-:S02]  /*4a20*/  ISETP.GT.U32.AND P0, PT, R0, R192, PT ;  /* 0x000000c00000720c */ /* 0x000fc40003f04070 */
[----:B------:R-:W-:Y:S01]  /*4a30*/  ISETP.GE.AND P4, PT, R10, RZ, PT ;  /* 0x000000ff0a00720c */ /* 0x000fe20003f86270 */
[----:B------:R-:W-:Y:S01]  /*4a40*/  @!P5 IMAD.MOV R188, RZ, RZ, -R188 ;  /* 0x000000ffffbcd224 */ /* 0x000fe200078e0abc */
[----:B------:R-:W-:Y:S01]  /*4a50*/  LOP3.LUT R10, R4, 0xc8, RZ, 0xfc, !PT ;  /* 0x000000c8040a7812 */ /* 0x000fe200078efcff */
[--C-:B------:R-:W-:Y:S01]  /*4a60*/  @!P1 IMAD.IADD R194, R194, 0x1, -R0.reuse ;  /* 0x00000001c2c29824 */ /* 0x100fe200078e0a00 */
[----:B------:R-:W-:Y:S01]  /*4a70*/  IABS R11, R9 ;  /* 0x00000009000b7213 */ /* 0x000fe20000000000 */
[----:B------:R-:W-:Y:S01]  /*4a80*/  @!P6 IMAD.IADD R190, R190, 0x1, -R0 ;  /* 0x00000001bebee824 */ /* 0x000fe200078e0a00 */
[----:B------:R-:W-:Y:S02]  /*4a90*/  IABS R13, R10 ;  /* 0x0000000a000d7213 */ /* 0x000fe40000000000 */
[----:B------:R-:W-:Y:S01]  /*4aa0*/  ISETP.GE.AND P5, PT, R9, RZ, PT ;  /* 0x000000ff0900720c */ /* 0x000fe20003fa6270 */
[----:B------:R-:W-:Y:S01]  /*4ab0*/  IMAD.HI.U32 R8, R6, R11, RZ ;  /* 0x0000000b06087227 */ /* 0x000fe200078e00ff */
[----:B------:R-:W-:-:S02]  /*4ac0*/  ISETP.GT.U32.AND P1, PT, R0, R194, PT ;  /* 0x000000c20000720c */ /* 0x000fc40003f24070 */
[----:B------:R-:W-:Y:S01]  /*4ad0*/  ISETP.GT.U32.AND P6, PT, R0, R190, PT ;  /* 0x000000be0000720c */ /* 0x000fe20003fc4070 */
[----:B------:R-:W-:Y:S01]  /*4ae0*/  IMAD.HI.U32 R9, R6, R13, RZ ;  /* 0x0000000d06097227 */ /* 0x000fe200078e00ff */
[----:B------:R-:W-:-:S03]  /*4af0*/  LOP3.LUT R14, R4, 0xb8, RZ, 0xfc, !PT ;  /* 0x000000b8040e7812 */ /* 0x000fc600078efcff */
[----:B------:R-:W-:Y:S01]  /*4b00*/  @!P0 IMAD.IADD R192, R192, 0x1, -R0 ;  /* 0x00000001c0c08824 */ /* 0x000fe200078e0a00 */
[----:B------:R-:W-:Y:S01]  /*4b10*/  IABS R17, R14 ;  /* 0x0000000e00117213 */ /* 0x000fe20000000000 */
[----:B------:R-:W-:Y:S02]  /*4b20*/  IMAD.MOV R9, RZ, RZ, -R9 ;  /* 0x000000ffff097224 */ /* 0x000fe400078e0a09 */
[----:B------:R-:W-:Y:S01]  /*4b30*/  IMAD.MOV R8, RZ, RZ, -R8 ;  /* 0x000000ffff087224 */ /* 0x000fe200078e0a08 */
[C---:B------:R-:W-:Y:S01]  /*4b40*/  ISETP.GT.U32.AND P0, PT, R0.reuse, R192, PT ;  /* 0x000000c00000720c */ /* 0x040fe20003f04070 */
[----:B------:R-:W-:Y:S02]  /*4b50*/  IMAD R196, R0, R9, R13 ;  /* 0x0000000900c47224 */ /* 0x000fe400078e020d */
[--C-:B------:R-:W-:Y:S02]  /*4b60*/  @!P1 IMAD.IADD R194, R194, 0x1, -R0.reuse ;  /* 0x00000001c2c29824 */ /* 0x100fe400078e0a00 */
[----:B------:R-:W-:Y:S01]  /*4b70*/  @!P6 IMAD.IADD R190, R190, 0x1, -R0 ;  /* 0x00000001bebee824 */ /* 0x000fe200078e0a00 */
[C---:B------:R-:W-:Y:S01]  /*4b80*/  ISETP.GT.U32.AND P1, PT, R0.reuse, R196, PT ;  /* 0x000000c40000720c */ /* 0x040fe20003f24070 */
[----:B------:R-:W-:Y:S01]  /*4b90*/  IMAD R198, R0, R8, R11 ;  /* 0x0000000800c67224 */ /* 0x000fe200078e020b */
[----:B------:R-:W-:Y:S01]  /*4ba0*/  ISETP.GE.AND P6, PT, R10, RZ, PT ;  /* 0x000000ff0a00720c */ /* 0x000fe20003fc6270 */
[----:B------:R-:W-:-:S04]  /*4bb0*/  IMAD.HI.U32 R10, R6, R15, RZ ;  /* 0x0000000f060a7227 */ /* 0x000fc800078e00ff */
[----:B------:R-:W-:Y:S01]  /*4bc0*/  @!P0 IMAD.IADD R192, R192, 0x1, -R0 ;  /* 0x00000001c0c08824 */ /* 0x000fe200078e0a00 */
[----:B------:R-:W-:Y:S01]  /*4bd0*/  ISETP.GE.AND P0, PT, R12, RZ, PT ;  /* 0x000000ff0c00720c */ /* 0x000fe20003f06270 */
[----:B------:R-:W-:Y:S01]  /*4be0*/  @!P3 IMAD.MOV R190, RZ, RZ, -R190 ;  /* 0x000000ffffbeb224 */ /* 0x000fe200078e0abe */
[----:B------:R-:W-:Y:S01]  /*4bf0*/  LOP3.LUT R12, R4, 0xc0, RZ, 0xfc, !PT ;  /* 0x000000c0040c7812 */ /* 0x000fe200078efcff */
[----:B------:R-:W-:Y:S01]  /*4c00*/  IMAD.MOV R10, RZ, RZ, -R10 ;  /* 0x000000ffff0a7224 */ /* 0x000fe200078e0a0a */
[----:B------:R-:W-:Y:S01]  /*4c10*/  ISETP.GT.U32.AND P3, PT, R0, R198, PT ;  /* 0x000000c60000720c */ /* 0x000fe20003f64070 */
[----:B------:R-:W-:Y:S01]  /*4c20*/  VIADD R8, R7, 0xbc ;  /* 0x000000bc07087836 */ /* 0x000fe20000000000 */
[----:B------:R-:W-:Y:S01]  /*4c30*/  IABS R13, R12 ;  /* 0x0000000c000d7213 */ /* 0x000fe20000000000 */
[----:B------:R-:W-:Y:S02]  /*4c40*/  @!P1 IMAD.IADD R196, R196, 0x1, -R0 ;  /* 0x00000001c4c49824 */ /* 0x000fe400078e0a00 */
[----:B------:R-:W-:Y:S01]  /*4c50*/  IMAD R200, R0, R10, R15 ;  /* 0x0000000a00c87224 */ /* 0x000fe200078e020f */
[----:B------:R-:W-:Y:S01]  /*4c60*/  IABS R15, R8 ;  /* 0x00000008000f7213 */ /* 0x000fe20000000000 */
[----:B------:R-:W-:Y:S01]  /*4c70*/  @!P2 IMAD.MOV R192, RZ, RZ, -R192 ;  /* 0x000000ffffc0a224 */ /* 0x000fe200078e0ac0 */
[----:B------:R-:W-:Y:S01]  /*4c80*/  ISETP.GE.AND P2, PT, R8, RZ, PT ;  /* 0x000000ff0800720c */ /* 0x000fe20003f46270 */
[----:B------:R-:W-:Y:S01]  /*4c90*/  IMAD.HI.U32 R8, R6, R13, RZ ;  /* 0x0000000d06087227 */ /* 0x000fe200078e00ff */
[----:B------:R-:W-:-:S03]  /*4ca0*/  ISETP.GT.U32.AND P1, PT, R0, R196, PT ;  /* 0x000000c40000720c */ /* 0x000fc60003f24070 */
[----:B------:R-:W-:Y:S01]  /*4cb0*/  @!P4 IMAD.MOV R194, RZ, RZ, -R194 ;  /* 0x000000ffffc2c224 */ /* 0x000fe200078e0ac2 */
[----:B------:R-:W-:Y:S01]  /*4cc0*/  ISETP.GT.U32.AND P4, PT, R0, R200, PT ;  /* 0x000000c80000720c */ /* 0x000fe20003f84070 */
[----:B------:R-:W-:-:S04]  /*4cd0*/  IMAD.HI.U32 R9, R6, R15, RZ ;  /* 0x0000000f06097227 */ /* 0x000fc800078e00ff */
[----:B------:R-:W-:Y:S02]  /*4ce0*/  IMAD.MOV R8, RZ, RZ, -R8 ;  /* 0x000000ffff087224 */ /* 0x000fe400078e0a08 */
[--C-:B------:R-:W-:Y:S02]  /*4cf0*/  @!P3 IMAD.IADD R198, R198, 0x1, -R0.reuse ;  /* 0x00000001c6c6b824 */ /* 0x100fe400078e0a00 */
[----:B------:R-:W-:Y:S02]  /*4d00*/  IMAD.MOV R9, RZ, RZ, -R9 ;  /* 0x000000ffff097224 */ /* 0x000fe400078e0a09 */
[C---:B------:R-:W-:Y:S01]  /*4d10*/  IMAD R202, R0.reuse, R8, R13 ;  /* 0x0000000800ca7224 */ /* 0x040fe200078e020d */
[C---:B------:R-:W-:Y:S01]  /*4d20*/  ISETP.GT.U32.AND P3, PT, R0.reuse, R198, PT ;  /* 0x000000c60000720c */ /* 0x040fe20003f64070 */
[----:B------:R-:W-:Y:S01]  /*4d30*/  IMAD R204, R0, R9, R15 ;  /* 0x0000000900cc7224 */ /* 0x000fe200078e020f */
[----:B------:R-:W-:Y:S01]  /*4d40*/  IABS R15, R18 ;  /* 0x00000012000f7213 */ /* 0x000fe20000000000 */
[----:B------:R-:W-:Y:S01]  /*4d50*/  @!P1 IMAD.IADD R196, R196, 0x1, -R0 ;  /* 0x00000001c4c49824 */ /* 0x000fe200078e0a00 */
[----:B------:R-:W-:Y:S01]  /*4d60*/  ISETP.GT.U32.AND P1, PT, R0, R202, PT ;  /* 0x000000ca0000720c */ /* 0x000fe20003f24070 */
[----:B------:R-:W-:-:S04]  /*4d70*/  IMAD.HI.U32 R10, R6, R17, RZ ;  /* 0x00000011060a7227 */ /* 0x000fc800078e00ff */
[----:B------:R-:W-:Y:S01]  /*4d80*/  @!P4 IMAD.IADD R200, R200, 0x1, -R0 ;  /* 0x00000001c8c8c824 */ /* 0x000fe200078e0a00 */
[----:B------:R-:W-:Y:S01]  /*4d90*/  ISETP.GT.U32.AND P4, PT, R0, R204, PT ;  /* 0x000000cc0000720c */ /* 0x000fe20003f84070 */
[----:B------:R-:W-:-:S04]  /*4da0*/  IMAD.HI.U32 R11, R6, R19, RZ ;  /* 0x00000013060b7227 */ /* 0x000fc800078e00ff */
[----:B------:R-:W-:Y:S02]  /*4db0*/  IMAD.MOV R10, RZ, RZ, -R10 ;  /* 0x000000ffff0a7224 */ /* 0x000fe400078e0a0a */
[----:B------:R-:W-:Y:S02]  /*4dc0*/  IMAD.MOV R11, RZ, RZ, -R11 ;  /* 0x000000ffff0b7224 */ /* 0x000fe400078e0a0b */
[----:B------:R-:W-:Y:S01]  /*4dd0*/  IMAD R206, R0, R10, R17 ;  /* 0x0000000a00ce7224 */ /* 0x000fe200078e0211 */
[----:B------:R-:W-:Y:S01]  /*4de0*/  LOP3.LUT R10, R4, 0xb0, RZ, 0xfc, !PT ;  /* 0x000000b0040a7812 */ /* 0x000fe200078efcff */
[--C-:B------:R-:W-:Y:S01]  /*4df0*/  @!P3 IMAD.IADD R198, R198, 0x1, -R0.reuse ;  /* 0x00000001c6c6b824 */ /* 0x100fe200078e0a00 */
[----:B------:R-:W-:Y:S01]  /*4e00*/  ISETP.GE.AND P3, PT, R12, RZ, PT ;  /* 0x000000ff0c00720c */ /* 0x000fe20003f66270 */
[----:B------:R-:W-:Y:S01]  /*4e10*/  IMAD R210, R0, R11, R19 ;  /* 0x0000000b00d27224 */ /* 0x000fe200078e0213 */
[----:B------:R-:W-:Y:S01]  /*4e20*/  LOP3.LUT R12, R4, 0xac, RZ, 0xfc, !PT ;  /* 0x000000ac040c7812 */ /* 0x000fe200078efcff */
[--C-:B------:R-:W-:Y:S01]  /*4e30*/  @!P1 IMAD.IADD R202, R202, 0x1, -R0.reuse ;  /* 0x00000001caca9824 */ /* 0x100fe200078e0a00 */
[----:B------:R-:W-:Y:S01]  /*4e40*/  IABS R11, R10 ;  /* 0x0000000a000b7213 */ /* 0x000fe20000000000 */
[----:B------:R-:W-:Y:S01]  /*4e50*/  @!P4 IMAD.IADD R204, R204, 0x1, -R0 ;  /* 0x00000001ccccc824 */ /* 0x000fe200078e0a00 */
[----:B------:R-:W-:Y:S01]  /*4e60*/  IABS R13, R12 ;  /* 0x0000000c000d7213 */ /* 0x000fe20000000000 */
[----:B------:R-:W-:Y:S01]  /*4e70*/  @!P6 IMAD.MOV R196, RZ, RZ, -R196 ;  /* 0x000000ffffc4e224 */ /* 0x000fe200078e0ac4 */
[----:B------:R-:W-:Y:S01]  /*4e80*/  ISETP.GT.U32.AND P4, PT, R0, R202, PT ;  /* 0x000000ca0000720c */ /* 0x000fe20003f84070 */
[----:B------:R-:W-:Y:S01]  /*4e90*/  IMAD.HI.U32 R8, R6, R11, RZ ;  /* 0x0000000b06087227 */ /* 0x000fe200078e00ff */
[----:B------:R-:W-:-:S02]  /*4ea0*/  ISETP.GT.U32.AND P6, PT, R0, R206, PT ;  /* 0x000000ce0000720c */ /* 0x000fc40003fc4070 */
[----:B------:R-:W-:Y:S01]  /*4eb0*/  ISETP.GT.U32.AND P1, PT, R0, R200, PT ;  /* 0x000000c80000720c */ /* 0x000fe20003f24070 */
[----:B------:R-:W-:Y:S01]  /*4ec0*/  IMAD.HI.U32 R9, R6, R13, RZ ;  /* 0x0000000d06097227 */ /* 0x000fe200078e00ff */
[----:B------:R-:W-:-:S03]  /*4ed0*/  LOP3.LUT R19, R4, 0xa4, RZ, 0xfc, !PT ;  /* 0x000000a404137812 */ /* 0x000fc600078efcff */
[----:B------:R-:W-:Y:S01]  /*4ee0*/  IMAD.MOV R8, RZ, RZ, -R8 ;  /* 0x000000ffff087224 */ /* 0x000fe200078e0a08 */
[----:B------:R-:W-:Y:S01]  /*4ef0*/  IABS R17, R19 ;  /* 0x0000001300117213 */ /* 0x000fe20000000000 */
[----:B------:R-:W-:Y:S02]  /*4f00*/  IMAD.MOV R9, RZ, RZ, -R9 ;  /* 0x000000ffff097224 */ /* 0x000fe400078e0a09 */
[C---:B------:R-:W-:Y:S02]  /*4f10*/  IMAD R212, R0.reuse, R8, R11 ;  /* 0x0000000800d47224 */ /* 0x040fe400078e020b */
[----:B------:R-:W-:Y:S01]  /*4f20*/  IMAD R208, R0, R9, R13 ;  /* 0x0000000900d07224 */ /* 0x000fe200078e020d */
[----:B------:R-:W-:Y:S01]  /*4f30*/  LOP3.LUT R13, R4, 0xa0, RZ, 0xfc, !PT ;  /* 0x000000a0040d7812 */ /* 0x000fe200078efcff */
[--C-:B------:R-:W-:Y:S01]  /*4f40*/  @!P4 IMAD.IADD R202, R202, 0x1, -R0.reuse ;  /* 0x00000001cacac824 */ /* 0x100fe200078e0a00 */
[----:B------:R-:W-:Y:S01]  /*4f50*/  ISETP.GT.U32.AND P4, PT, R0, R212, PT ;  /* 0x000000d40000720c */ /* 0x000fe20003f84070 */
[--C-:B------:R-:W-:Y:S01]  /*4f60*/  @!P6 IMAD.IADD R206, R206, 0x1, -R0.reuse ;  /* 0x00000001cecee824 */ /* 0x100fe200078e0a00 */
[----:B------:R-:W-:Y:S01]  /*4f70*/  ISETP.GT.U32.AND P6, PT, R0, R208, PT ;  /* 0x000000d00000720c */ /* 0x000fe20003fc4070 */
[----:B------:R-:W-:Y:S01]  /*4f80*/  @!P1 IMAD.IADD R200, R200, 0x1, -R0 ;  /* 0x00000001c8c89824 */ /* 0x000fe200078e0a00 */
[----:B------:R-:W-:Y:S01]  /*4f90*/  ISETP.GT.U32.AND P1, PT, R0, R210, PT ;  /* 0x000000d20000720c */ /* 0x000fe20003f24070 */
[----:B------:R-:W-:-:S04]  /*4fa0*/  IMAD.HI.U32 R8, R6, R15, RZ ;  /* 0x0000000f06087227 */ /* 0x000fc800078e00ff */
[----:B------:R-:W-:Y:S01]  /*4fb0*/  @!P5 IMAD.MOV R198, RZ, RZ, -R198 ;  /* 0x000000ffffc6d224 */ /* 0x000fe200078e0ac6 */
[----:B------:R-:W-:Y:S01]  /*4fc0*/  ISETP.GT.U32.AND P5, PT, R0, R204, PT ;  /* 0x000000cc0000720c */ /* 0x000fe20003fa4070 */
[----:B------:R-:W-:-:S04]  /*4fd0*/  IMAD.HI.U32 R9, R6, R17, RZ ;  /* 0x0000001106097227 */ /* 0x000fc800078e00ff */
[--C-:B------:R-:W-:Y:S01]  /*4fe0*/  @!P4 IMAD.IADD R212, R212, 0x1, -R0.reuse ;  /* 0x00000001d4d4c824 */ /* 0x100fe200078e0a00 */
[----:B------:R-:W-:Y:S01]  /*4ff0*/  ISETP.GT.U32.AND P4, PT, R0, R206, PT ;  /* 0x000000ce0000720c */ /* 0x000fe20003f84070 */
[----:B------:R-:W-:Y:S02]  /*5000*/  @!P6 IMAD.IADD R208, R208, 0x1, -R0 ;  /* 0x00000001d0d0e824 */ /* 0x000fe400078e0a00 */
[----:B------:R-:W-:Y:S01]  /*5010*/  IMAD.MOV R8, RZ, RZ, -R8 ;  /* 0x000000ffff087224 */ /* 0x000fe200078e0a08 */
[----:B------:R-:W-:Y:S01]  /*5020*/  ISETP.GT.U32.AND P6, PT, R0, R212, PT ;  /* 0x000000d40000720c */ /* 0x000fe20003fc4070 */
[----:B------:R-:W-:Y:S02]  /*5030*/  IMAD.MOV R9, RZ, RZ, -R9 ;  /* 0x000000ffff097224 */ /* 0x000fe400078e0a09 */
[----:B------:R-:W-:Y:S01]  /*5040*/  @!P1 IMAD.IADD R210, R210, 0x1, -R0 ;  /* 0x00000001d2d29824 */ /* 0x000fe200078e0a00 */
[----:B------:R-:W-:Y:S01]  /*5050*/  ISETP.GE.AND P1, PT, R16, RZ, PT ;  /* 0x000000ff1000720c */ /* 0x000fe20003f26270 */
[----:B------:R-:W-:Y:S01]  /*5060*/  IMAD R214, R0, R8, R15 ;  /* 0x0000000800d67224 */ /* 0x000fe200078e020f */
[----:B------:R-:W-:Y:S01]  /*5070*/  LOP3.LUT R16, R4, 0x38, RZ, 0xfc, !PT ;  /* 0x0000003804107812 */ /* 0x000fe200078efcff */
[C---:B------:R-:W-:Y:S01]  /*5080*/  IMAD R216, R0.reuse, R9, R17 ;  /* 0x0000000900d87224 */ /* 0x040fe200078e0211 */
[----:B------:R-:W-:Y:S01]  /*5090*/  IABS R9, R13 ;  /* 0x0000000d00097213 */ /* 0x000fe20000000000 */
[----:B------:R-:W-:Y:S01]  /*50a0*/  @!P0 IMAD.MOV R200, RZ, RZ, -R200 ;  /* 0x000000ffffc88224 */ /* 0x000fe200078e0ac8 */
[----:B------:R-:W-:Y:S01]  /*50b0*/  ISETP.GT.U32.AND P0, PT, R0, R210, PT ;  /* 0x000000d20000720c */ /* 0x000fe20003f04070 */
[--C-:B------:R-:W-:Y:S01]  /*50c0*/  @!P4 IMAD.IADD R206, R206, 0x1, -R0.reuse ;  /* 0x00000001cecec824 */ /* 0x100fe200078e0a00 */
[----:B------:R-:W-:Y:S01]  /*50d0*/  ISETP.GT.U32.AND P4, PT, R0, R214, PT ;  /* 0x000000d60000720c */ /* 0x000fe20003f84070 */
[--C-:B------:R-:W-:Y:S01]  /*50e0*/  @!P6 IMAD.IADD R212, R212, 0x1, -R0.reuse ;  /* 0x00000001d4d4e824 */ /* 0x100fe200078e0a00 */
[----:B------:R-:W-:Y:S01]  /*50f0*/  ISETP.GT.U32.AND P6, PT, R0, R216, PT ;  /* 0x000000d80000720c */ /* 0x000fe20003fc4070 */
[----:B------:R-:W-:Y:S01]  /*5100*/  @!P5 IMAD.IADD R204, R204, 0x1, -R0 ;  /* 0x00000001ccccd824 */ /* 0x000fe200078e0a00 */
[----:B------:R-:W-:Y:S01]  /*5110*/  ISETP.GE.AND P5, PT, R14, RZ, PT ;  /* 0x000000ff0e00720c */ /* 0x000fe20003fa6270 */
[----:B------:R-:W-:Y:S01]  /*5120*/  VIADD R8, R7, 0x9c ;  /* 0x0000009c07087836 */ /* 0x000fe20000000000 */
[----:B------:R-:W-:Y:S01]  /*5130*/  LOP3.LUT R14, R4, 0x98, RZ, 0xfc, !PT ;  /* 0x00000098040e7812 */ /* 0x000fe200078efcff */
[----:B------:R-:W-:-:S02]  /*5140*/  @!P2 IMAD.MOV R204, RZ, RZ, -R204 ;  /* 0x000000ffffcca224 */ /* 0x000fc400078e0acc */
[----:B------:R-:W-:Y:S01]  /*5150*/  @!P3 IMAD.MOV R202, RZ, RZ, -R202 ;  /* 0x000000ffffcab224 */ /* 0x000fe200078e0aca */
[----:B------:R-:W-:Y:S01]  /*5160*/  ISETP.GE.AND P2, PT, R8, RZ, PT ;  /* 0x000000ff0800720c */ /* 0x000fe20003f46270 */
[--C-:B------:R-:W-:Y:S01]  /*5170*/  @!P0 IMAD.IADD R210, R210, 0x1, -R0.reuse ;  /* 0x00000001d2d28824 */ /* 0x100fe200078e0a00 */
[----:B------:R-:W-:Y:S01]  /*5180*/  IABS R11, R8 ;  /* 0x00000008000b7213 */ /* 0x000fe20000000000 */
[----:B------:R-:W-:Y:S01]  /*5190*/  IMAD.HI.U32 R8, R6, R9, RZ ;  /* 0x0000000906087227 */ /* 0x000fe200078e00ff */
[----:B------:R-:W-:Y:S02]  /*51a0*/  ISETP.GE.AND P0, PT, R10, RZ, PT ;  /* 0x000000ff0a00720c */ /* 0x000fe40003f06270 */
[----:B------:R-:W-:Y:S01]  /*51b0*/  IABS R10, R14 ;  /* 0x0000000e000a7213 */ /* 0x000fe20000000000 */
[----:B------:R-:W-:Y:S01]  /*51c0*/  @!P4 IMAD.IADD R214, R214, 0x1, -R0 ;  /* 0x00000001d6d6c824 */ /* 0x000fe200078e0a00 */
[----:B------:R-:W-:Y:S01]  /*51d0*/  ISETP.GE.AND P4, PT, R18, RZ, PT ;  /* 0x000000ff1200720c */ /* 0x000fe20003f86270 */
[----:B------:R-:W-:Y:S01]  /*51e0*/  IMAD.MOV R218, RZ, RZ, -R8 ;  /* 0x000000ffffda7224 */ /* 0x000fe200078e0a08 */
[----:B------:R-:W-:Y:S01]  /*51f0*/  ISETP.GT.U32.AND P3, PT, R0, R208, PT ;  /* 0x000000d00000720c */ /* 0x000fe20003f64070 */
[----:B------:R-:W-:Y:S01]  /*5200*/  @!P6 IMAD.IADD R216, R216, 0x1, -R0 ;  /* 0x00000001d8d8e824 */ /* 0x000fe200078e0a00 */
[----:B------:R-:W-:Y:S01]  /*5210*/  LOP3.LUT R18, R4, 0x34, RZ, 0xfc, !PT ;  /* 0x0000003404127812 */ /* 0x000fe200078efcff */
[----:B------:R-:W-:Y:S01]  /*5220*/  @!P5 IMAD.MOV R206, RZ, RZ, -R206 ;  /* 0x000000ffffced224 */ /* 0x000fe200078e0ace */
[----:B------:R-:W-:Y:S01]  /*5230*/  ISETP.GT.U32.AND P5, PT, R0, R214, PT ;  /* 0x000000d60000720c */ /* 0x000fe20003fa4070 */
[----:B------:R-:W-:Y:S01]  /*5240*/  IMAD.HI.U32 R8, R6, R11, RZ ;  /* 0x0000000b06087227 */ /* 0x000fe200078e00ff */
[----:B------:R-:W-:-:S03]  /*5250*/  ISETP.GT.U32.AND P6, PT, R0, R216, PT ;  /* 0x000000d80000720c */ /* 0x000fc60003fc4070 */
[----:B------:R-:W-:Y:S02]  /*5260*/  IMAD R218, R0, R218, R9 ;  /* 0x000000da00da7224 */ /* 0x000fe400078e0209 */
[----:B------:R-:W-:Y:S02]  /*5270*/  IMAD.MOV.U32 R9, RZ, RZ, R10 ;  /* 0x000000ffff097224 */ /* 0x000fe400078e000a */
[----:B------:R-:W-:Y:S02]  /*5280*/  IMAD.MOV R220, RZ, RZ, -R8 ;  /* 0x000000ffffdc7224 */ /* 0x000fe400078e0a08 */
[----:B------:R-:W-:-:S04]  /*5290*/  IMAD.HI.U32 R8, R6, R9, RZ ;  /* 0x0000000906087227 */ /* 0x000fc800078e00ff */
[----:B------:R-:W-:Y:S02]  /*52a0*/  IMAD.MOV R8, RZ, RZ, -R8 ;  /* 0x000000ffff087224 */ /* 0x000fe400078e0a08 */
[----:B------:R-:W-:Y:S01]  /*52b0*/  IMAD R220, R0, R220, R11 ;  /* 0x000000dc00dc7224 */ /* 0x000fe200078e020b */
[----:B------:R-:W-:Y:S01]  /*52c0*/  LOP3.LUT R11, R4, 0x94, RZ, 0xfc, !PT ;  /* 0x00000094040b7812 */ /* 0x000fe200078efcff */
[--C-:B------:R-:W-:Y:S01]  /*52d0*/  @!P5 IMAD.IADD R214, R214, 0x1, -R0.reuse ;  /* 0x00000001d6d6d824 */ /* 0x100fe200078e0a00 */
[----:B------:R-:W-:Y:S01]  /*52e0*/  ISETP.GE.AND P5, PT, R14, RZ, PT ;  /* 0x000000ff0e00720c */ /* 0x000fe20003fa6270 */
[----:B------:R-:W-:Y:S01]  /*52f0*/  IMAD R222, R0, R8, R9 ;  /* 0x0000000800de7224 */ /* 0x000fe200078e0209 */
[----:B------:R-:W-:Y:S01]  /*5300*/  IABS R10, R11 ;  /* 0x0000000b000a7213 */ /* 0x000fe20000000000 */
[----:B------:R-:W-:Y:S01]  /*5310*/  @!P6 IMAD.IADD R216, R216, 0x1, -R0 ;  /* 0x00000001d8d8e824 */ /* 0x000fe200078e0a00 */
[C---:B------:R-:W-:Y:S01]  /*5320*/  ISETP.GT.U32.AND P6, PT, R0.reuse, R220, PT ;  /* 0x000000dc0000720c */ /* 0x040fe20003fc4070 */
[----:B------:R-:W-:Y:S01]  /*5330*/  @!P0 IMAD.MOV R212, RZ, RZ, -R212 ;  /* 0x000000ffffd48224 */ /* 0x000fe200078e0ad4 */
[----:B------:R-:W-:Y:S01]  /*5340*/  ISETP.GE.AND P0, PT, R19, RZ, PT ;  /* 0x000000ff1300720c */ /* 0x000fe20003f06270 */
[----:B------:R-:W-:Y:S01]  /*5350*/  @!P4 IMAD.MOV R214, RZ, RZ, -R214 ;  /* 0x000000ffffd6c224 */ /* 0x000fe200078e0ad6 */
[C---:B------:R-:W-:Y:S01]  /*5360*/  ISETP.GT.U32.AND P4, PT, R0.reuse, R222, PT ;  /* 0x000000de0000720c */ /* 0x040fe20003f84070 */
[----:B------:R-:W-:Y:S01]  /*5370*/  @!P1 IMAD.MOV R210, RZ, RZ, -R210 ;  /* 0x000000ffffd29224 */ /* 0x000fe200078e0ad2 */
[----:B------:R-:W-:Y:S01]  /*5380*/  ISETP.GT.U32.AND P1, PT, R0, R218, PT ;  /* 0x000000da0000720c */ /* 0x000fe20003f24070 */
[----:B------:R-:W-:Y:S01]  /*5390*/  IMAD.MOV.U32 R9, RZ, RZ, R10 ;  /* 0x000000ffff097224 */ /* 0x000fe200078e000a */
[----:B------:R-:W-:Y:S01]  /*53a0*/  LOP3.LUT R10, R4, 0x8c, RZ, 0xfc, !PT ;  /* 0x0000008c040a7812 */ /* 0x000fe200078efcff */
[----:B------:R-:W-:Y:S01]  /*53b0*/  @!P3 IMAD.IADD R208, R208, 0x1, -R0 ;  /* 0x00000001d0d0b824 */ /* 0x000fe200078e0a00 */
[----:B------:R-:W-:Y:S01]  /*53c0*/  ISETP.GE.AND P3, PT, R12, RZ, PT ;  /* 0x000000ff0c00720c */ /* 0x000fe20003f66270 */
[----:B------:R-:W-:Y:S01]  /*53d0*/  IMAD.HI.U32 R8, R6, R9, RZ ;  /* 0x0000000906087227 */ /* 0x000fe200078e00ff */
[----:B------:R-:W-:-:S02]  /*53e0*/  LOP3.LUT R12, R4, 0x90, RZ, 0xfc, !PT ;  /* 0x00000090040c7812 */ /* 0x000fc400078efcff */
[----:B------:R-:W-:Y:S01]  /*53f0*/  LOP3.LUT R14, R4, 0x80, RZ, 0xfc, !PT ;  /* 0x00000080040e7812 */ /* 0x000fe200078efcff */
[----:B------:R-:W-:Y:S01]  /*5400*/  @!P6 IMAD.IADD R220, R220, 0x1, -R0 ;  /* 0x00000001dcdce824 */ /* 0x000fe200078e0a00 */
[----:B------:R-:W-:Y:S01]  /*5410*/  IABS R19, R16 ;  /* 0x0000001000137213 */ /* 0x000fe20000000000 */
[----:B------:R-:W-:Y:S01]  /*5420*/  @!P0 IMAD.MOV R216, RZ, RZ, -R216 ;  /* 0x000000ffffd88224 */ /* 0x000fe200078e0ad8 */
[----:B------:R-:W-:Y:S01]  /*5430*/  ISETP.GE.AND P0, PT, R11, RZ, PT ;  /* 0x000000ff0b00720c */ /* 0x000fe20003f06270 */
[----:B------:R-:W-:Y:S01]  /*5440*/  @!P4 IMAD.IADD R222, R222, 0x1, -R0 ;  /* 0x00000001dedec824 */ /* 0x000fe200078e0a00 */
[----:B------:R-:W-:Y:S01]  /*5450*/  IABS R11, R12 ;  /* 0x0000000c000b7213 */ /* 0x000fe20000000000 */
[----:B------:R-:W-:Y:S01]  /*5460*/  IMAD.MOV R8, RZ, RZ, -R8 ;  /* 0x000000ffff087224 */ /* 0x000fe200078e0a08 */
[----:B------:R-:W-:Y:S01]  /*5470*/  ISETP.GT.U32.AND P6, PT, R0, R220, PT ;  /* 0x000000dc0000720c */ /* 0x000fe20003fc4070 */
[----:B------:R-:W-:Y:S01]  /*5480*/  @!P1 IMAD.IADD R218, R218, 0x1, -R0 ;  /* 0x00000001dada9824 */ /* 0x000fe200078e0a00 */
[C---:B------:R-:W-:Y:S01]  /*5490*/  ISETP.GT.U32.AND P4, PT, R0.reuse, R222, PT ;  /* 0x000000de0000720c */ /* 0x040fe20003f84070 */
[----:B------:R-:W-:Y:S01]  /*54a0*/  IMAD R224, R0, R8, R9 ;  /* 0x0000000800e07224 */ /* 0x000fe200078e0209 */
[----:B------:R-:W-:Y:S01]  /*54b0*/  IABS R15, R14 ;  /* 0x0000000e000f7213 */ /* 0x000fe20000000000 */
[----:B------:R-:W-:Y:S01]  /*54c0*/  IMAD.HI.U32 R8, R6, R11, RZ ;  /* 0x0000000b06087227 */ /* 0x000fe200078e00ff */
[----:B------:R-:W-:-:S03]  /*54d0*/  ISETP.GT.U32.AND P1, PT, R0, R218, PT ;  /* 0x000000da0000720c */ /* 0x000fc60003f24070 */
[----:B------:R-:W-:Y:S02]  /*54e0*/  IMAD.MOV R226, RZ, RZ, -R8 ;  /* 0x000000ffffe27224 */ /* 0x000fe400078e0a08 */
[----:B------:R-:W-:Y:S01]  /*54f0*/  @!P3 IMAD.MOV R208, RZ, RZ, -R208 ;  /* 0x000000ffffd0b224 */ /* 0x000fe200078e0ad0 */
[----:B------:R-:W-:Y:S01]  /*5500*/  ISETP.GE.AND P3, PT, R13, RZ, PT ;  /* 0x000000ff0d00720c */ /* 0x000fe20003f66270 */
[----:B------:R-:W-:Y:S01]  /*5510*/  IMAD R226, R0, R226, R11 ;  /* 0x000000e200e27224 */ /* 0x000fe200078e020b */
[----:B------:R-:W-:Y:S01]  /*5520*/  IABS R13, R10 ;  /* 0x0000000a000d7213 */ /* 0x000fe20000000000 */
[--C-:B------:R-:W-:Y:S01]  /*5530*/  @!P6 IMAD.IADD R220, R220, 0x1, -R0.reuse ;  /* 0x00000001dcdce824 */ /* 0x100fe200078e0a00 */
[----:B------:R-:W-:Y:S01]  /*5540*/  ISETP.GT.U32.AND P6, PT, R0, R224, PT ;  /* 0x000000e00000720c */ /* 0x000fe20003fc4070 */
[----:B------:R-:W-:Y:S01]  /*5550*/  @!P4 IMAD.IADD R222, R222, 0x1, -R0 ;  /* 0x00000001dedec824 */ /* 0x000fe200078e0a00 */
[----:B------:R-:W-:Y:S01]  /*5560*/  ISETP.GT.U32.AND P4, PT, R0, R226, PT ;  /* 0x000000e20000720c */ /* 0x000fe20003f84070 */
[----:B------:R-:W-:-:S04]  /*5570*/  IMAD.HI.U32 R9, R6, R13, RZ ;  /* 0x0000000d06097227 */ /* 0x000fc800078e00ff */
[----:B------:R-:W-:Y:S01]  /*5580*/  @!P1 IMAD.IADD R218, R218, 0x1, -R0 ;  /* 0x00000001dada9824 */ /* 0x000fe200078e0a00 */
[----:B------:R-:W-:Y:S01]  /*5590*/  ISETP.GE.AND P1, PT, R12, RZ, PT ;  /* 0x000000ff0c00720c */ /* 0x000fe20003f26270 */
[----:B------:R-:W-:Y:S01]  /*55a0*/  IMAD.MOV R9, RZ, RZ, -R9 ;  /* 0x000000ffff097224 */ /* 0x000fe200078e0a09 */
[----:B------:R-:W-:Y:S01]  /*55b0*/  LOP3.LUT R12, R4, 0x84, RZ, 0xfc, !PT ;  /* 0x00000084040c7812 */ /* 0x000fe200078efcff */
[----:B------:R-:W-:Y:S01]  /*55c0*/  @!P3 IMAD.MOV R218, RZ, RZ, -R218 ;  /* 0x000000ffffdab224 */ /* 0x000fe200078e0ada */
[----:B------:R-:W-:Y:S01]  /*55d0*/  ISETP.GE.AND P3, PT, R10, RZ, PT ;  /* 0x000000ff0a00720c */ /* 0x000fe20003f66270 */
[----:B------:R-:W-:Y:S01]  /*55e0*/  IMAD R228, R0, R9, R13 ;  /* 0x0000000900e47224 */ /* 0x000fe200078e020d */
[----:B------:R-:W-:Y:S01]  /*55f0*/  LOP3.LUT R10, R4, 0x88, RZ, 0xfc, !PT ;  /* 0x00000088040a7812 */ /* 0x000fe200078efcff */
[--C-:B------:R-:W-:Y:S01]  /*5600*/  @!P6 IMAD.IADD R224, R224, 0x1, -R0.reuse ;  /* 0x00000001e0e0e824 */ /* 0x100fe200078e0a00 */
[----:B------:R-:W-:Y:S01]  /*5610*/  IABS R13, R12 ;  /* 0x0000000c000d7213 */ /* 0x000fe20000000000 */
[----:B------:R-:W-:Y:S01]  /*5620*/  VIADD R8, R7, 0x7c ;  /* 0x0000007c07087836 */ /* 0x000fe20000000000 */
[----:B------:R-:W-:Y:S01]  /*5630*/  IABS R11, R10 ;  /* 0x0000000a000b7213 */ /* 0x000fe20000000000 */
[----:B------:R-:W-:Y:S01]  /*5640*/  @!P4 IMAD.IADD R226, R226, 0x1, -R0 ;  /* 0x00000001e2e2c824 */ /* 0x000fe200078e0a00 */
[C---:B------:R-:W-:Y:S01]  /*5650*/  ISETP.GT.U32.AND P6, PT, R0.reuse, R224, PT ;  /* 0x000000e00000720c */ /* 0x040fe20003fc4070 */
[----:B------:R-:W-:Y:S01]  /*5660*/  @!P5 IMAD.MOV R222, RZ, RZ, -R222 ;  /* 0x000000ffffded224 */ /* 0x000fe200078e0ade */
[----:B------:R-:W-:Y:S01]  /*5670*/  ISETP.GT.U32.AND P5, PT, R0, R228, PT ;  /* 0x000000e40000720c */ /* 0x000fe20003fa4070 */
[----:B------:R-:W-:Y:S01]  /*5680*/  @!P2 IMAD.MOV R220, RZ, RZ, -R220 ;  /* 0x000000ffffdca224 */ /* 0x000fe200078e0adc */
[----:B------:R-:W-:Y:S01]  /*5690*/  ISETP.GE.AND P2, PT, R8, RZ, PT ;  /* 0x000000ff0800720c */ /* 0x000fe20003f46270 */
[----:B------:R-:W-:Y:S01]  /*56a0*/  IMAD.HI.U32 R9, R6, R13, RZ ;  /* 0x0000000d06097227 */ /* 0x000fe200078e00ff */
[----:B------:R-:W-:-:S02]  /*56b0*/  IABS R17, R8 ;  /* 0x0000000800117213 */ /* 0x000fc40000000000 */
[----:B------:R-:W-:Y:S01]  /*56c0*/  ISETP.GT.U32.AND P4, PT, R0, R226, PT ;  /* 0x000000e20000720c */ /* 0x000fe20003f84070 */
[----:B------:R-:W-:-:S04]  /*56d0*/  IMAD.HI.U32 R8, R6, R11, RZ ;  /* 0x0000000b06087227 */ /* 0x000fc800078e00ff */
[----:B------:R-:W-:Y:S02]  /*56e0*/  IMAD.MOV R230, RZ, RZ, -R8 ;  /* 0x000000ffffe67224 */ /* 0x000fe400078e0a08 */
[----:B------:R-:W-:Y:S02]  /*56f0*/  IMAD.MOV R9, RZ, RZ, -R9 ;  /* 0x000000ffff097224 */ /* 0x000fe400078e0a09 */
[----:B------:R-:W-:Y:S02]  /*5700*/  IMAD R230, R0, R230, R11 ;  /* 0x000000e600e67224 */ /* 0x000fe400078e020b */
[--C-:B------:R-:W-:Y:S02]  /*5710*/  @!P5 IMAD.IADD R228, R228, 0x1, -R0.reuse ;  /* 0x00000001e4e4d824 */ /* 0x100fe400078e0a00 */
[--C-:B------:R-:W-:Y:S01]  /*5720*/  @!P6 IMAD.IADD R224, R224, 0x1, -R0.reuse ;  /* 0x00000001e0e0e824 */ /* 0x100fe200078e0a00 */
[----:B------:R-:W-:Y:S01]  /*5730*/  ISETP.GE.AND P6, PT, R10, RZ, PT ;  /* 0x000000ff0a00720c */ /* 0x000fe20003fc6270 */
[C---:B------:R-:W-:Y:S01]  /*5740*/  IMAD R232, R0.reuse, R9, R13 ;  /* 0x0000000900e87224 */ /* 0x040fe200078e020d */
[----:B------:R-:W-:Y:S01]  /*5750*/  ISETP.GT.U32.AND P5, PT, R0, R228, PT ;  /* 0x000000e40000720c */ /* 0x000fe20003fa4070 */
[----:B------:R-:W-:Y:S01]  /*5760*/  @!P4 IMAD.IADD R226, R226, 0x1, -R0 ;  /* 0x00000001e2e2c824 */ /* 0x000fe200078e0a00 */
[C---:B------:R-:W-:Y:S01]  /*5770*/  ISETP.GT.U32.AND P4, PT, R0.reuse, R230, PT ;  /* 0x000000e60000720c */ /* 0x040fe20003f84070 */
[----:B------:R-:W-:Y:S01]  /*5780*/  @!P0 IMAD.MOV R224, RZ, RZ, -R224 ;  /* 0x000000ffffe08224 */ /* 0x000fe200078e0ae0 */
[----:B------:R-:W-:Y:S01]  /*5790*/  ISETP.GT.U32.AND P0, PT, R0, R232, PT ;  /* 0x000000e80000720c */ /* 0x000fe20003f04070 */
[----:B------:R-:W-:Y:S01]  /*57a0*/  IMAD.HI.U32 R9, R6, R17, RZ ;  /* 0x0000001106097227 */ /* 0x000fe200078e00ff */
[----:B------:R-:W-:-:S03]  /*57b0*/  LOP3.LUT R10, R4, 0x78, RZ, 0xfc, !PT ;  /* 0x00000078040a7812 */ /* 0x000fc600078efcff */
[----:B------:R-:W-:Y:S02]  /*57c0*/  IMAD.MOV R9, RZ, RZ, -R9 ;  /* 0x000000ffff097224 */ /* 0x000fe400078e0a09 */
[----:B------:R-:W-:-:S04]  /*57d0*/  IMAD.HI.U32 R8, R6, R15, RZ ;  /* 0x0000000f06087227 */ /* 0x000fc800078e00ff */
[----:B------:R-:W-:Y:S01]  /*57e0*/  IMAD R236, R0, R9, R17 ;  /* 0x0000000900ec7224 */ /* 0x000fe200078e0211 */
[----:B------:R-:W-:Y:S01]  /*57f0*/  IABS R9, R10 ;  /* 0x0000000a00097213 */ /* 0x000fe20000000000 */
[--C-:B------:R-:W-:Y:S02]  /*5800*/  @!P4 IMAD.IADD R230, R230, 0x1, -R0.reuse ;  /* 0x00000001e6e6c824 */ /* 0x100fe400078e0a00 */
[--C-:B------:R-:W-:Y:S02]  /*5810*/  @!P5 IMAD.IADD R228, R228, 0x1, -R0.reuse ;  /* 0x00000001e4e4d824 */ /* 0x100fe400078e0a00 */
[----:B------:R-:W-:Y:S01]  /*5820*/  @!P0 IMAD.IADD R232, R232, 0x1, -R0 ;  /* 0x00000001e8e88824 */ /* 0x000fe200078e0a00 */
[C---:B------:R-:W-:Y:S01]  /*5830*/  ISETP.GT.U32.AND P4, PT, R0.reuse, R230, PT ;  /* 0x000000e60000720c */ /* 0x040fe20003f84070 */
[----:B------:R-:W-:Y:S02]  /*5840*/  IMAD.MOV R8, RZ, RZ, -R8 ;  /* 0x000000ffff087224 */ /* 0x000fe400078e0a08 */
[----:B------:R-:W-:Y:S01]  /*5850*/  @!P3 IMAD.MOV R228, RZ, RZ, -R228 ;  /* 0x000000ffffe4b224 */ /* 0x000fe200078e0ae4 */
[C---:B------:R-:W-:Y:S01]  /*5860*/  ISETP.GT.U32.AND P3, PT, R0.reuse, R236, PT ;  /* 0x000000ec0000720c */ /* 0x040fe20003f64070 */
[C---:B------:R-:W-:Y:S01]  /*5870*/  IMAD R234, R0.reuse, R8, R15 ;  /* 0x0000000800ea7224 */ /* 0x040fe200078e020f */
[----:B------:R-:W-:Y:S01]  /*5880*/  ISETP.GT.U32.AND P0, PT, R0, R232, PT ;  /* 0x000000e80000720c */ /* 0x000fe20003f04070 */
[----:B------:R-:W-:Y:S01]  /*5890*/  IMAD.HI.U32 R8, R6, R9, RZ ;  /* 0x0000000906087227 */ /* 0x000fe200078e00ff */
[----:B------:R-:W-:-:S02]  /*58a0*/  LOP3.LUT R15, R4, 0x70, RZ, 0xfc, !PT ;  /* 0x00000070040f7812 */ /* 0x000fc400078efcff */
[----:B------:R-:W-:Y:S01]  /*58b0*/  ISETP.GT.U32.AND P5, PT, R0, R234, PT ;  /* 0x000000ea0000720c */ /* 0x000fe20003fa4070 */
[----:B------:R-:W-:Y:S01]  /*58c0*/  IMAD.MOV R8, RZ, RZ, -R8 ;  /* 0x000000ffff087224 */ /* 0x000fe200078e0a08 */
[----:B------:R-:W-:Y:S01]  /*58d0*/  IABS R13, R15 ;  /* 0x0000000f000d7213 */ /* 0x000fe20000000000 */
[----:B------:R-:W-:Y:S01]  /*58e0*/  @!P1 IMAD.MOV R226, RZ, RZ, -R226 ;  /* 0x000000ffffe29224 */ /* 0x000fe200078e0ae2 */
[----:B------:R-:W-:Y:S01]  /*58f0*/  ISETP.GE.AND P1, PT, R12, RZ, PT ;  /* 0x000000ff0c00720c */ /* 0x000fe20003f26270 */
[----:B------:R-:W-:Y:S01]  /*5900*/  IMAD R238, R0, R8, R9 ;  /* 0x0000000800ee7224 */ /* 0x000fe200078e0209 */
[----:B------:R-:W-:Y:S01]  /*5910*/  LOP3.LUT R12, R4, 0x74, RZ, 0xfc, !PT ;  /* 0x00000074040c7812 */ /* 0x000fe200078efcff */
[--C-:B------:R-:W-:Y:S01]  /*5920*/  @!P4 IMAD.IADD R230, R230, 0x1, -R0.reuse ;  /* 0x00000001e6e6c824 */ /* 0x100fe200078e0a00 */
[----:B------:R-:W-:Y:S01]  /*5930*/  ISETP.GE.AND P4, PT, R14, RZ, PT ;  /* 0x000000ff0e00720c */ /* 0x000fe20003f86270 */
[--C-:B------:R-:W-:Y:S01]  /*5940*/  @!P3 IMAD.IADD R236, R236, 0x1, -R0.reuse ;  /* 0x00000001ececb824 */ /* 0x100fe200078e0a00 */
[----:B------:R-:W-:Y:S01]  /*5950*/  IABS R11, R12 ;  /* 0x0000000c000b7213 */ /* 0x000fe20000000000 */
[----:B------:R-:W-:Y:S01]  /*5960*/  @!P0 IMAD.IADD R232, R232, 0x1, -R0 ;  /* 0x00000001e8e88824 */ /* 0x000fe200078e0a00 */
[C---:B------:R-:W-:Y:S01]  /*5970*/  ISETP.GT.U32.AND P0, PT, R0.reuse, R238, PT ;  /* 0x000000ee0000720c */ /* 0x040fe20003f04070 */
[----:B------:R-:W-:Y:S01]  /*5980*/  @!P6 IMAD.MOV R230, RZ, RZ, -R230 ;  /* 0x000000ffffe6e224 */ /* 0x000fe200078e0ae6 */
[----:B------:R-:W-:Y:S01]  /*5990*/  ISETP.GT.U32.AND P6, PT, R0, R236, PT ;  /* 0x000000ec0000720c */ /* 0x000fe20003fc4070 */
[----:B------:R-:W-:Y:S01]  /*59a0*/  IMAD.HI.U32 R8, R6, R11, RZ ;  /* 0x0000000b06087227 */ /* 0x000fe200078e00ff */
[----:B------:R-:W-:-:S02]  /*59b0*/  ISETP.GE.AND P3, PT, R10, RZ, PT ;  /* 0x000000ff0a00720c */ /* 0x000fc40003f66270 */
[C---:B------:R-:W-:Y:S01]  /*59c0*/  LOP3.LUT R10, R4.reuse, 0x64, RZ, 0xfc, !PT ;  /* 0x00000064040a7812 */ /* 0x040fe200078efcff */
[----:B------:R-:W-:Y:S01]  /*59d0*/  IMAD.MOV R8, RZ, RZ, -R8 ;  /* 0x000000ffff087224 */ /* 0x000fe200078e0a08 */
[----:B------:R-:W-:Y:S01]  /*59e0*/  LOP3.LUT R14, R4, 0x54, RZ, 0xfc, !PT ;  /* 0x00000054040e7812 */ /* 0x000fe200078efcff */
[--C-:B------:R-:W-:Y:S02]  /*59f0*/  @!P5 IMAD.IADD R234, R234, 0x1, -R0.reuse ;  /* 0x00000001eaead824 */ /* 0x100fe400078e0a00 */
[----:B------:R-:W-:Y:S01]  /*5a00*/  IMAD R240, R0, R8, R11 ;  /* 0x0000000800f07224 */ /* 0x000fe200078e020b */
[----:B------:R-:W-:Y:S01]  /*5a10*/  LOP3.LUT R8, R4, 0x6c, RZ, 0xfc, !PT ;  /* 0x0000006c04087812 */ /* 0x000fe200078efcff */
[--C-:B------:R-:W-:Y:S01]  /*5a20*/  @!P0 IMAD.IADD R238, R238, 0x1, -R0.reuse ;  /* 0x00000001eeee8824 */ /* 0x100fe200078e0a00 */
[----:B------:R-:W-:Y:S01]  /*5a30*/  ISETP.GT.U32.AND P5, PT, R0, R234, PT ;  /* 0x000000ea0000720c */ /* 0x000fe20003fa4070 */
[----:B------:R-:W-:Y:S01]  /*5a40*/  @!P6 IMAD.IADD R236, R236, 0x1, -R0 ;  /* 0x00000001ecece824 */ /* 0x000fe200078e0a00 */
[----:B------:R-:W-:Y:S01]  /*5a50*/  ISETP.GT.U32.AND P6, PT, R0, R240, PT ;  /* 0x000000f00000720c */ /* 0x000fe20003fc4070 */
[----:B------:R-:W-:Y:S01]  /*5a60*/  IMAD.HI.U32 R9, R6, R13, RZ ;  /* 0x0000000d06097227 */ /* 0x000fe200078e00ff */
[----:B------:R-:W-:-:S02]  /*5a70*/  ISETP.GT.U32.AND P0, PT, R0, R238, PT ;  /* 0x000000ee0000720c */ /* 0x000fc40003f04070 */
[----:B------:R-:W-:Y:S01]  /*5a80*/  IABS R11, R8 ;  /* 0x00000008000b7213 */ /* 0x000fe20000000000 */
        /* <DEDUP_REMOVED lines=11> */
[----:B------:R-:W-:Y:S01]  /*5b40*/  ISETP.GT.U32.AND P0, PT, R0, R242, PT ;  /* 0x000000f20000720c */ /* 0x000fe20003f04070 */
[----:B------:R-:W-:Y:S01]  /*5b50*/  @!P4 IMAD.MOV R234, RZ, RZ, -R234 ;  /* 0x000000ffffeac224 */ /* 0x000fe200078e0aea */
[----:B------:R-:W-:Y:S01]  /*5b60*/  ISETP.GE.AND P4, PT, R8, RZ, PT ;  /* 0x000000ff0800720c */ /* 0x000fe20003f86270 */
[----:B------:R-:W-:Y:S01]  /*5b70*/  IMAD.HI.U32 R8, R6, R11, RZ ;  /* 0x0000000b06087227 */ /* 0x000fe200078e00ff */
[----:B------:R-:W-:-:S02]  /*5b80*/  ISETP.GT.U32.AND P6, PT, R0, R240, PT ;  /* 0x000000f00000720c */ /* 0x000fc40003fc4070 */
[----:B------:R-:W-:Y:S01]  /*5b90*/  IABS R15, R10 ;  /* 0x0000000a000f7213 */ /* 0x000fe20000000000 */
[----:B------:R-:W-:Y:S01]  /*5ba0*/  IMAD.MOV R244, RZ, RZ, -R8 ;  /* 0x000000fffff47224 */ /* 0x000fe200078e0a08 */
[----:B------:R-:W-:Y:S01]  /*5bb0*/  LOP3.LUT R12, R4, 0x60, RZ, 0xfc, !PT ;  /* 0x00000060040c7812 */ /* 0x000fe200078efcff */
[----:B------:R-:W-:-:S04]  /*5bc0*/  IMAD.HI.U32 R8, R6, R13, RZ ;  /* 0x0000000d06087227 */ /* 0x000fc800078e00ff */
[----:B------:R-:W-:Y:S02]  /*5bd0*/  IMAD R244, R0, R244, R11 ;  /* 0x000000f400f47224 */ /* 0x000fe400078e020b */
[--C-:B------:R-:W-:Y:S02]  /*5be0*/  @!P0 IMAD.IADD R242, R242, 0x1, -R0.reuse ;  /* 0x00000001f2f28824 */ /* 0x100fe400078e0a00 */
[----:B------:R-:W-:Y:S01]  /*5bf0*/  @!P6 IMAD.IADD R240, R240, 0x1, -R0 ;  /* 0x00000001f0f0e824 */ /* 0x000fe200078e0a00 */
[C---:B------:R-:W-:Y:S01]  /*5c00*/  ISETP.GT.U32.AND P6, PT, R0.reuse, R244, PT ;  /* 0x000000f40000720c */ /* 0x040fe20003fc4070 */
[----:B------:R-:W-:Y:S01]  /*5c10*/  @!P2 IMAD.MOV R236, RZ, RZ, -R236 ;  /* 0x000000ffffeca224 */ /* 0x000fe200078e0aec */
[----:B------:R-:W-:Y:S01]  /*5c20*/  ISETP.GT.U32.AND P0, PT, R0, R242, PT ;  /* 0x000000f20000720c */ /* 0x000fe20003f04070 */
[----:B------:R-:W-:Y:S01]  /*5c30*/  IMAD.MOV R8, RZ, RZ, -R8 ;  /* 0x000000ffff087224 */ /* 0x000fe200078e0a08 */
[----:B------:R-:W-:Y:S01]  /*5c40*/  ISETP.GE.AND P2, PT, R9, RZ, PT ;  /* 0x000000ff0900720c */ /* 0x000fe20003f46270 */
[----:B------:R-:W-:-:S04]  /*5c50*/  IMAD.HI.U32 R9, R6, R15, RZ ;  /* 0x0000000f06097227 */ /* 0x000fc800078e00ff */
[----:B------:R-:W-:Y:S01]  /*5c60*/  @!P3 IMAD.MOV R238, RZ, RZ, -R238 ;  /* 0x000000ffffeeb224 */ /* 0x000fe200078e0aee */
[----:B------:R-:W-:Y:S01]  /*5c70*/  ISETP.GE.AND P3, PT, R10, RZ, PT ;  /* 0x000000ff0a00720c */ /* 0x000fe20003f66270 */
[----:B------:R-:W-:Y:S01]  /*5c80*/  IMAD.MOV R9, RZ, RZ, -R9 ;  /* 0x000000ffff097224 */ /* 0x000fe200078e0a09 */
[----:B------:R-:W-:Y:S01]  /*5c90*/  IABS R10, R12 ;  /* 0x0000000c000a7213 */ /* 0x000fe20000000000 */
[----:B------:R-:W-:Y:S01]  /*5ca0*/  IMAD R246, R0, R8, R13 ;  /* 0x0000000800f67224 */ /* 0x000fe200078e020d */
[----:B------:R-:W-:Y:S01]  /*5cb0*/  LOP3.LUT R13, R4, 0x58, RZ, 0xfc, !PT ;  /* 0x00000058040d7812 */ /* 0x000fe200078efcff */
[----:B------:R-:W-:Y:S02]  /*5cc0*/  VIADD R8, R7, 0x5c ;  /* 0x0000005c07087836 */ /* 0x000fe40000000000 */
[----:B------:R-:W-:Y:S02]  /*5cd0*/  @!P6 IMAD.IADD R244, R244, 0x1, -R0 ;  /* 0x00000001f4f4e824 */ /* 0x000fe400078e0a00 */
[C---:B------:R-:W-:Y:S01]  /*5ce0*/  IMAD R248, R0.reuse, R9, R15 ;  /* 0x0000000900f87224 */ /* 0x040fe200078e020f */
[----:B------:R-:W-:Y:S01]  /*5cf0*/  IABS R11, R8 ;  /* 0x00000008000b7213 */ /* 0x000fe20000000000 */
[----:B------:R-:W-:Y:S01]  /*5d00*/  IMAD.MOV.U32 R9, RZ, RZ, R10 ;  /* 0x000000ffff097224 */ /* 0x000fe200078e000a */
[----:B------:R-:W-:Y:S01]  /*5d10*/  ISETP.GT.U32.AND P6, PT, R0, R244, PT ;  /* 0x000000f40000720c */ /* 0x000fe20003fc4070 */
[----:B------:R-:W-:Y:S01]  /*5d20*/  @!P0 IMAD.IADD R242, R242, 0x1, -R0 ;  /* 0x00000001f2f28824 */ /* 0x000fe200078e0a00 */
[----:B------:R-:W-:Y:S01]  /*5d30*/  ISETP.GT.U32.AND P0, PT, R0, R246, PT ;  /* 0x000000f60000720c */ /* 0x000fe20003f04070 */
[----:B------:R-:W-:Y:S01]  /*5d40*/  @!P1 IMAD.MOV R240, RZ, RZ, -R240 ;  /* 0x000000fffff09224 */ /* 0x000fe200078e0af0 */
[----:B------:R-:W-:Y:S01]  /*5d50*/  ISETP.GE.AND P1, PT, R8, RZ, PT ;  /* 0x000000ff0800720c */ /* 0x000fe20003f26270 */
[----:B------:R-:W-:Y:S01]  /*5d60*/  IMAD.HI.U32 R8, R6, R9, RZ ;  /* 0x0000000906087227 */ /* 0x000fe200078e00ff */
[----:B------:R-:W-:-:S03]  /*5d70*/  IABS R10, R13 ;  /* 0x0000000d000a7213 */ /* 0x000fc60000000000 */
[----:B------:R-:W-:Y:S02]  /*5d80*/  IMAD.MOV R250, RZ, RZ, -R8 ;  /* 0x000000fffffa7224 */ /* 0x000fe400078e0a08 */
[----:B------:R-:W-:Y:S01]  /*5d90*/  @!P5 IMAD.MOV R242, RZ, RZ, -R242 ;  /* 0x000000fffff2d224 */ /* 0x000fe200078e0af2 */
[C---:B------:R-:W-:Y:S01]  /*5da0*/  ISETP.GT.U32.AND P5, PT, R0.reuse, R248, PT ;  /* 0x000000f80000720c */ /* 0x040fe20003fa4070 */
[----:B------:R-:W-:Y:S02]  /*5db0*/  IMAD R250, R0, R250, R9 ;  /* 0x000000fa00fa7224 */ /* 0x000fe400078e0209 */
[--C-:B------:R-:W-:Y:S02]  /*5dc0*/  @!P0 IMAD.IADD R246, R246, 0x1, -R0.reuse ;  /* 0x00000001f6f68824 */ /* 0x100fe400078e0a00 */
[----:B------:R-:W-:Y:S01]  /*5dd0*/  @!P6 IMAD.IADD R244, R244, 0x1, -R0 ;  /* 0x00000001f4f4e824 */ /* 0x000fe200078e0a00 */
[----:B------:R-:W-:Y:S01]  /*5de0*/  ISETP.GT.U32.AND P6, PT, R0, R250, PT ;  /* 0x000000fa0000720c */ /* 0x000fe20003fc4070 */
[----:B------:R-:W-:Y:S01]  /*5df0*/  IMAD.HI.U32 R8, R6, R11, RZ ;  /* 0x0000000b06087227 */ /* 0x000fe200078e00ff */
[----:B------:R-:W-:-:S03]  /*5e00*/  ISETP.GT.U32.AND P0, PT, R0, R246, PT ;  /* 0x000000f60000720c */ /* 0x000fc60003f04070 */
[----:B------:R-:W-:Y:S02]  /*5e10*/  IMAD.MOV.U32 R9, RZ, RZ, R10 ;  /* 0x000000ffff097224 */ /* 0x000fe400078e000a */
[----:B------:R-:W-:Y:S02]  /*5e20*/  IMAD.MOV R252, RZ, RZ, -R8 ;  /* 0x000000fffffc7224 */ /* 0x000fe400078e0a08 */
[----:B------:R-:W-:-:S04]  /*5e30*/  IMAD.HI.U32 R8, R6, R9, RZ ;  /* 0x0000000906087227 */ /* 0x000fc800078e00ff */
[----:B------:R-:W-:Y:S02]  /*5e40*/  IMAD.MOV R10, RZ, RZ, -R8 ;  /* 0x000000ffff0a7224 */ /* 0x000fe400078e0a08 */
[--C-:B------:R-:W-:Y:S02]  /*5e50*/  @!P6 IMAD.IADD R250, R250, 0x1, -R0.reuse ;  /* 0x00000001fafae824 */ /* 0x100fe400078e0a00 */
[--C-:B------:R-:W-:Y:S02]  /*5e60*/  @!P5 IMAD.IADD R248, R248, 0x1, -R0.reuse ;  /* 0x00000001f8f8d824 */ /* 0x100fe400078e0a00 */
[----:B------:R-:W-:Y:S01]  /*5e70*/  @!P0 IMAD.IADD R246, R246, 0x1, -R0 ;  /* 0x00000001f6f68824 */ /* 0x000fe200078e0a00 */
[C---:B------:R-:W-:Y:S01]  /*5e80*/  ISETP.GT.U32.AND P6, PT, R0.reuse, R250, PT ;  /* 0x000000fa0000720c */ /* 0x040fe20003fc4070 */
[C---:B------:R-:W-:Y:S01]  /*5e90*/  IMAD R9, R0.reuse, R10, R9 ;  /* 0x0000000a00097224 */ /* 0x040fe200078e0209 */
[----:B------:R-:W-:Y:S01]  /*5ea0*/  ISETP.GT.U32.AND P5, PT, R0, R248, PT ;  /* 0x000000f80000720c */ /* 0x000fe20003fa4070 */
[----:B------:R-:W-:Y:S01]  /*5eb0*/  IMAD.HI.U32 R8, R6, R25, RZ ;  /* 0x0000001906087227 */ /* 0x000fe200078e00ff */
[----:B------:R-:W-:-:S02]  /*5ec0*/  ISETP.GE.AND P0, PT, R12, RZ, PT ;  /* 0x000000ff0c00720c */ /* 0x000fc40003f06270 */
[----:B------:R-:W-:Y:S01]  /*5ed0*/  LOP3.LUT R12, R4, 0x50, RZ, 0xfc, !PT ;  /* 0x00000050040c7812 */ /* 0x000fe200078efcff */
[----:B------:R-:W-:Y:S01]  /*5ee0*/  @!P2 IMAD.MOV R246, RZ, RZ, -R246 ;  /* 0x000000fffff6a224 */ /* 0x000fe200078e0af6 */
[C---:B------:R-:W-:Y:S01]  /*5ef0*/  ISETP.GT.U32.AND P2, PT, R0.reuse, R9, PT ;  /* 0x000000090000720c */ /* 0x040fe20003f44070 */
[----:B------:R-:W-:Y:S02]  /*5f00*/  IMAD.MOV R8, RZ, RZ, -R8 ;  /* 0x000000ffff087224 */ /* 0x000fe400078e0a08 */
[C---:B------:R-:W-:Y:S01]  /*5f10*/  IMAD R252, R0.reuse, R252, R11 ;  /* 0x000000fc00fc7224 */ /* 0x040fe200078e020b */
[----:B------:R-:W-:Y:S01]  /*5f20*/  IABS R11, R12 ;  /* 0x0000000c000b7213 */ /* 0x000fe20000000000 */
[----:B------:R-:W-:Y:S02]  /*5f30*/  IMAD R25, R0, R8, R25 ;  /* 0x0000000800197224 */ /* 0x000fe400078e0219 */
[--C-:B------:R-:W-:Y:S02]  /*5f40*/  @!P6 IMAD.IADD R250, R250, 0x1, -R0.reuse ;  /* 0x00000001fafae824 */ /* 0x100fe400078e0a00 */
[----:B------:R-:W-:Y:S01]  /*5f50*/  @!P5 IMAD.IADD R248, R248, 0x1, -R0 ;  /* 0x00000001f8f8d824 */ /* 0x000fe200078e0a00 */
[C---:B------:R-:W-:Y:S01]  /*5f60*/  ISETP.GT.U32.AND P6, PT, R0.reuse, R25, PT ;  /* 0x000000190000720c */ /* 0x040fe20003fc4070 */
[----:B------:R-:W-:Y:S01]  /*5f70*/  @!P4 IMAD.MOV R244, RZ, RZ, -R244 ;  /* 0x000000fffff4c224 */ /* 0x000fe200078e0af4 */
[----:B------:R-:W-:Y:S01]  /*5f80*/  ISETP.GT.U32.AND P4, PT, R0, R252, PT ;  /* 0x000000fc0000720c */ /* 0x000fe20003f84070 */
[----:B------:R-:W-:Y:S01]  /*5f90*/  @!P2 IMAD.IADD R9, R9, 0x1, -R0 ;  /* 0x000000010909a824 */ /* 0x000fe200078e0a00 */
[----:B------:R-:W-:Y:S01]  /*5fa0*/  ISETP.GE.AND P5, PT, R13, RZ, PT ;  /* 0x000000ff0d00720c */ /* 0x000fe20003fa6270 */
[----:B------:R-:W-:Y:S01]  /*5fb0*/  @!P3 IMAD.MOV R248, RZ, RZ, -R248 ;  /* 0x000000fffff8b224 */ /* 0x000fe200078e0af8 */
[----:B------:R-:W-:Y:S01]  /*5fc0*/  LOP3.LUT R13, R4, 0x4c, RZ, 0xfc, !PT ;  /* 0x0000004c040d7812 */ /* 0x000fe200078efcff */
[----:B------:R-:W-:Y:S01]  /*5fd0*/  IMAD.HI.U32 R8, R6, R11, RZ ;  /* 0x0000000b06087227 */ /* 0x000fe200078e00ff */
[----:B------:R-:W-:-:S02]  /*5fe0*/  ISETP.GT.U32.AND P3, PT, R0, R9, PT ;  /* 0x000000090000720c */ /* 0x000fc40003f64070 */
[----:B------:R-:W-:Y:S01]  /*5ff0*/  IABS R23, R13 ;  /* 0x0000000d00177213 */ /* 0x000fe20000000000 */
[----:B------:R-:W-:Y:S01]  /*6000*/  IMAD.MOV R8, RZ, RZ, -R8 ;  /* 0x000000ffff087224 */ /* 0x000fe200078e0a08 */
[----:B------:R-:W-:Y:S01]  /*6010*/  ISETP.GE.AND P2, PT, R14, RZ, PT ;  /* 0x000000ff0e00720c */ /* 0x000fe20003f46270 */
[----:B------:R-:W-:Y:S01]  /*6020*/  @!P6 IMAD.IADD R25, R25, 0x1, -R0 ;  /* 0x000000011919e824 */ /* 0x000fe200078e0a00 */
[----:B------:R-:W-:Y:S01]  /*6030*/  ISETP.GE.AND P6, PT, R13, RZ, PT ;  /* 0x000000ff0d00720c */ /* 0x000fe20003fc6270 */
[----:B------:R-:W-:Y:S01]  /*6040*/  @!P0 IMAD.MOV R250, RZ, RZ, -R250 ;  /* 0x000000fffffa8224 */ /* 0x000fe200078e0afa */
[----:B------:R-:W-:Y:S01]  /*6050*/  LOP3.LUT R14, R4, 0x40, RZ, 0xfc, !PT ;  /* 0x00000040040e7812 */ /* 0x000fe200078efcff */
[C---:B------:R-:W-:Y:S01]  /*6060*/  IMAD R11, R0.reuse, R8, R11 ;  /* 0x00000008000b7224 */ /* 0x040fe200078e020b */
[----:B------:R-:W-:Y:S01]  /*6070*/  ISETP.GT.U32.AND P0, PT, R0, R25, PT ;  /* 0x000000190000720c */ /* 0x000fe20003f04070 */
[--C-:B------:R-:W-:Y:S01]  /*6080*/  @!P4 IMAD.IADD R252, R252, 0x1, -R0.reuse ;  /* 0x00000001fcfcc824 */ /* 0x100fe200078e0a00 */
[----:B------:R-:W-:Y:S01]  /*6090*/  LOP3.LUT R8, R4, 0x48, RZ, 0xfc, !PT ;  /* 0x0000004804087812 */ /* 0x000fe200078efcff */
[----:B------:R-:W-:Y:S01]  /*60a0*/  @!P3 IMAD.IADD R9, R9, 0x1, -R0 ;  /* 0x000000010909b824 */ /* 0x000fe200078e0a00 */
[----:B------:R-:W-:Y:S01]  /*60b0*/  IABS R15, R14 ;  /* 0x0000000e000f7213 */ /* 0x000fe20000000000 */
[----:B------:R-:W-:Y:S01]  /*60c0*/  IMAD.HI.U32 R10, R6, R23, RZ ;  /* 0x00000017060a7227 */ /* 0x000fe200078e00ff */
[----:B------:R-:W-:-:S02]  /*60d0*/  ISETP.GT.U32.AND P4, PT, R0, R252, PT ;  /* 0x000000fc0000720c */ /* 0x000fc40003f84070 */
[----:B------:R-:W-:Y:S01]  /*60e0*/  IABS R21, R8 ;  /* 0x0000000800157213 */ /* 0x000fe20000000000 */
[----:B------:R-:W-:Y:S01]  /*60f0*/  @!P5 IMAD.MOV R9, RZ, RZ, -R9 ;  /* 0x000000ffff09d224 */ /* 0x000fe200078e0a09 */
[C---:B------:R-:W-:Y:S01]  /*6100*/  ISETP.GT.U32.AND P5, PT, R0.reuse, R11, PT ;  /* 0x0000000b0000720c */ /* 0x040fe20003fa4070 */
[----:B------:R-:W-:Y:S02]  /*6110*/  IMAD.MOV R10, RZ, RZ, -R10 ;  /* 0x000000ffff0a7224 */ /* 0x000fe400078e0a0a */
[--C-:B------:R-:W-:Y:S02]  /*6120*/  @!P0 IMAD.IADD R25, R25, 0x1, -R0.reuse ;  /* 0x0000000119198824 */ /* 0x100fe400078e0a00 */
[----:B------:R-:W-:Y:S01]  /*6130*/  IMAD R23, R0, R10, R23 ;  /* 0x0000000a00177224 */ /* 0x000fe200078e0217 */
[----:B------:R-:W-:Y:S01]  /*6140*/  LOP3.LUT R10, R4, 0x44, RZ, 0xfc, !PT ;  /* 0x00000044040a7812 */ /* 0x000fe200078efcff */
[----:B------:R-:W-:Y:S02]  /*6150*/  @!P2 IMAD.MOV R25, RZ, RZ, -R25 ;  /* 0x000000ffff19a224 */ /* 0x000fe400078e0a19 */
[----:B------:R-:W-:Y:S01]  /*6160*/  @!P4 IMAD.IADD R252, R252, 0x1, -R0 ;  /* 0x00000001fcfcc824 */ /* 0x000fe200078e0a00 */
[----:B------:R-:W-:-:S02]  /*6170*/  ISETP.GT.U32.AND P2, PT, R0, R23, PT ;  /* 0x000000170000720c */ /* 0x000fc40003f44070 */
[----:B------:R-:W-:Y:S01]  /*6180*/  IABS R13, R10 ;  /* 0x0000000a000d7213 */ /* 0x000fe20000000000 */
[----:B------:R-:W-:Y:S01]  /*6190*/  @!P5 IMAD.IADD R11, R11, 0x1, -R0 ;  /* 0x000000010b0bd824 */ /* 0x000fe200078e0a00 */
[----:B------:R-:W-:Y:S01]  /*61a0*/  ISETP.GE.AND P4, PT, R12, RZ, PT ;  /* 0x000000ff0c00720c */ /* 0x000fe20003f86270 */
[----:B------:R-:W-:Y:S01]  /*61b0*/  @!P1 IMAD.MOV R252, RZ, RZ, -R252 ;  /* 0x000000fffffc9224 */ /* 0x000fe200078e0afc */
[----:B------:R-:W-:Y:S01]  /*61c0*/  ISETP.GE.AND P1, PT, R8, RZ, PT ;  /* 0x000000ff0800720c */ /* 0x000fe20003f26270 */
[----:B------:R-:W-:Y:S01]  /*61d0*/  IMAD.HI.U32 R8, R6, R21, RZ ;  /* 0x0000001506087227 */ /* 0x000fe200078e00ff */
[----:B------:R-:W-:Y:S02]  /*61e0*/  ISETP.GT.U32.AND P5, PT, R0, R11, PT ;  /* 0x0000000b0000720c */ /* 0x000fe40003fa4070 */
[----:B------:R-:W-:Y:S01]  /*61f0*/  ISETP.GE.AND P0, PT, R10, RZ, PT ;  /* 0x000000ff0a00720c */ /* 0x000fe20003f06270 */
[----:B------:R-:W-:-:S04]  /*6200*/  IMAD.HI.U32 R10, R6, R13, RZ ;  /* 0x0000000d060a7227 */ /* 0x000fc800078e00ff */
[----:B------:R-:W-:Y:S02]  /*6210*/  @!P2 IMAD.IADD R23, R23, 0x1, -R0 ;  /* 0x000000011717a824 */ /* 0x000fe400078e0a00 */
[----:B------:R-:W-:Y:S02]  /*6220*/  IMAD.MOV R8, RZ, RZ, -R8 ;  /* 0x000000ffff087224 */ /* 0x000fe400078e0a08 */
[----:B------:R-:W-:Y:S01]  /*6230*/  IMAD.MOV R10, RZ, RZ, -R10 ;  /* 0x000000ffff0a7224 */ /* 0x000fe200078e0a0a */
[C---:B------:R-:W-:Y:S01]  /*6240*/  ISETP.GT.U32.AND P2, PT, R0.reuse, R23, PT ;  /* 0x000000170000720c */ /* 0x040fe20003f44070 */
[C---:B------:R-:W-:Y:S02]  /*6250*/  IMAD R21, R0.reuse, R8, R21 ;  /* 0x0000000800157224 */ /* 0x040fe400078e0215 */
[----:B------:R-:W-:Y:S02]  /*6260*/  IMAD R13, R0, R10, R13 ;  /* 0x0000000a000d7224 */ /* 0x000fe400078e020d */
[----:B------:R-:W-:-:S04]  /*6270*/  IMAD.HI.U32 R8, R6, R15, RZ ;  /* 0x0000000f06087227 */ /* 0x000fc800078e00ff */
[----:B------:R-:W-:Y:S01]  /*6280*/  @!P5 IMAD.IADD R11, R11, 0x1, -R0 ;  /* 0x000000010b0bd824 */ /* 0x000fe200078e0a00 */
[C---:B------:R-:W-:Y:S01]  /*6290*/  ISETP.GT.U32.AND P5, PT, R0.reuse, R21, PT ;  /* 0x000000150000720c */ /* 0x040fe20003fa4070 */
[----:B------:R-:W-:Y:S02]  /*62a0*/  IMAD.MOV R112, RZ, RZ, -R8 ;  /* 0x000000ffff707224 */ /* 0x000fe400078e0a08 */
[----:B------:R-:W-:Y:S01]  /*62b0*/  @!P4 IMAD.MOV R11, RZ, RZ, -R11 ;  /* 0x000000ffff0bc224 */ /* 0x000fe200078e0a0b */
[C---:B------:R-:W-:Y:S01]  /*62c0*/  ISETP.GT.U32.AND P4, PT, R0.reuse, R13, PT ;  /* 0x0000000d0000720c */ /* 0x040fe20003f84070 */
[----:B------:R-:W-:Y:S01]  /*62d0*/  IMAD R112, R0, R112, R15 ;  /* 0x0000007000707224 */ /* 0x000fe200078e020f */
[----:B------:R-:W-:Y:S01]  /*62e0*/  IABS R15, R18 ;  /* 0x00000012000f7213 */ /* 0x000fe20000000000 */
[----:B------:R-:W-:Y:S02]  /*62f0*/  @!P2 IMAD.IADD R23, R23, 0x1, -R0 ;  /* 0x000000011717a824 */ /* 0x000fe400078e0a00 */
[----:B------:R-:W-:Y:S01]  /*6300*/  IMAD.HI.U32 R8, R6, R19, RZ ;  /* 0x0000001306087227 */ /* 0x000fe200078e00ff */
[----:B------:R-:W-:-:S03]  /*6310*/  ISETP.GT.U32.AND P2, PT, R0, R112, PT ;  /* 0x000000700000720c */ /* 0x000fc60003f44070 */
[----:B------:R-:W-:Y:S02]  /*6320*/  IMAD.MOV R8, RZ, RZ, -R8 ;  /* 0x000000ffff087224 */ /* 0x000fe400078e0a08 */
[----:B------:R-:W-:Y:S02]  /*6330*/  VIADD R12, R7, 0x3c ;  /* 0x0000003c070c7836 */ /* 0x000fe40000000000 */
[--C-:B------:R-:W-:Y:S02]  /*6340*/  @!P4 IMAD.IADD R13, R13, 0x1, -R0.reuse ;  /* 0x000000010d0dc824 */ /* 0x100fe400078e0a00 */
[----:B------:R-:W-:Y:S01]  /*6350*/  IMAD R108, R0, R8, R19 ;  /* 0x00000008006c7224 */ /* 0x000fe200078e0213 */
[----:B------:R-:W-:Y:S01]  /*6360*/  IABS R17, R12 ;  /* 0x0000000c00117213 */ /* 0x000fe20000000000 */
[----:B------:R-:W-:Y:S01]  /*6370*/  IMAD.HI.U32 R8, R6, R15, RZ ;  /* 0x0000000f06087227 */ /* 0x000fe200078e00ff */
[----:B------:R-:W-:Y:S02]  /*6380*/  ISETP.GT.U32.AND P4, PT, R0, R13, PT ;  /* 0x0000000d0000720c */ /* 0x000fe40003f84070 */
[----:B------:R-:W-:Y:S01]  /*6390*/  IABS R19, R39 ;  /* 0x0000002700137213 */ /* 0x000fe20000000000 */
[--C-:B------:R-:W-:Y:S01]  /*63a0*/  @!P2 IMAD.IADD R112, R112, 0x1, -R0.reuse ;  /* 0x000000017070a824 */ /* 0x100fe200078e0a00 */
[----:B------:R-:W-:Y:S01]  /*63b0*/  ISETP.GE.AND P3, PT, R12, RZ, PT ;  /* 0x000000ff0c00720c */ /* 0x000fe20003f66270 */
[----:B------:R-:W-:-:S02]  /*63c0*/  @!P5 IMAD.IADD R21, R21, 0x1, -R0 ;  /* 0x000000011515d824 */ /* 0x000fc400078e0a00 */
[----:B------:R-:W-:Y:S01]  /*63d0*/  IMAD.MOV R8, RZ, RZ, -R8 ;  /* 0x000000ffff087224 */ /* 0x000fe200078e0a08 */
[----:B------:R-:W-:Y:S01]  /*63e0*/  ISETP.GT.U32.AND P2, PT, R0, R112, PT ;  /* 0x000000700000720c */ /* 0x000fe20003f44070 */
[----:B------:R-:W-:Y:S01]  /*63f0*/  IMAD.HI.U32 R10, R6, R17, RZ ;  /* 0x00000011060a7227 */ /* 0x000fe200078e00ff */
[----:B------:R-:W-:-:S03]  /*6400*/  ISETP.GT.U32.AND P5, PT, R0, R21, PT ;  /* 0x000000150000720c */ /* 0x000fc60003fa4070 */
[----:B------:R-:W-:Y:S01]  /*6410*/  @!P4 IMAD.IADD R13, R13, 0x1, -R0 ;  /* 0x000000010d0dc824 */ /* 0x000fe200078e0a00 */
[C---:B------:R-:W-:Y:S01]  /*6420*/  ISETP.GT.U32.AND P4, PT, R0.reuse, R108, PT ;  /* 0x0000006c0000720c */ /* 0x040fe20003f84070 */
[----:B------:R-:W-:Y:S02]  /*6430*/  IMAD R106, R0, R8, R15 ;  /* 0x00000008006a7224 */ /* 0x000fe400078e020f */
[----:B------:R-:W-:Y:S02]  /*6440*/  IMAD.MOV R10, RZ, RZ, -R10 ;  /* 0x000000ffff0a7224 */ /* 0x000fe400078e0a0a */
[----:B------:R-:W-:Y:S02]  /*6450*/  @!P6 IMAD.MOV R23, RZ, RZ, -R23 ;  /* 0x000000ffff17e224 */ /* 0x000fe400078e0a17 */
[--C-:B------:R-:W-:Y:S01]  /*6460*/  @!P2 IMAD.IADD R112, R112, 0x1, -R0.reuse ;  /* 0x000000017070a824 */ /* 0x100fe200078e0a00 */
[C---:B------:R-:W-:Y:S01]  /*6470*/  ISETP.GT.U32.AND P2, PT, R0.reuse, R106, PT ;  /* 0x0000006a0000720c */ /* 0x040fe20003f44070 */
[----:B------:R-:W-:Y:S01]  /*6480*/  IMAD R110, R0, R10, R17 ;  /* 0x0000000a006e7224 */ /* 0x000fe200078e0211 */
[----:B------:R-:W-:Y:S01]  /*6490*/  IABS R10, R41 ;  /* 0x00000029000a7213 */ /* 0x000fe20000000000 */
[--C-:B------:R-:W-:Y:S01]  /*64a0*/  @!P5 IMAD.IADD R21, R21, 0x1, -R0.reuse ;  /* 0x000000011515d824 */ /* 0x100fe200078e0a00 */
[----:B------:R-:W-:Y:S01]  /*64b0*/  IABS R17, R37 ;  /* 0x0000002500117213 */ /* 0x000fe20000000000 */
[----:B------:R-:W-:Y:S01]  /*64c0*/  @!P4 IMAD.IADD R108, R108, 0x1, -R0 ;  /* 0x000000016c6cc824 */ /* 0x000fe200078e0a00 */
[----:B------:R-:W-:Y:S01]  /*64d0*/  ISETP.GT.U32.AND P5, PT, R0, R110, PT ;  /* 0x0000006e0000720c */ /* 0x000fe20003fa4070 */
[----:B------:R-:W-:-:S02]  /*64e0*/  IMAD.MOV.U32 R15, RZ, RZ, R10 ;  /* 0x000000ffff0f7224 */ /* 0x000fc400078e000a */
[----:B------:R-:W-:Y:S01]  /*64f0*/  IMAD.HI.U32 R10, R6, R19, RZ ;  /* 0x00000013060a7227 */ /* 0x000fe200078e00ff */
[----:B------:R-:W-:-:S03]  /*6500*/  ISETP.GT.U32.AND P6, PT, R0, R108, PT ;  /* 0x0000006c0000720c */ /* 0x000fc60003fc4070 */
[----:B------:R-:W-:-:S04]  /*6510*/  IMAD.HI.U32 R12, R6, R15, RZ ;  /* 0x0000000f060c7227 */ /* 0x000fc800078e00ff */
[----:B------:R-:W-:Y:S02]  /*6520*/  @!P2 IMAD.IADD R106, R106, 0x1, -R0 ;  /* 0x000000016a6aa824 */ /* 0x000fe400078e0a00 */
[----:B------:R-:W-:-:S03]  /*6530*/  IMAD.HI.U32 R8, R6, R17, RZ ;  /* 0x0000001106087227 */ /* 0x000fc600078e00ff */
[C---:B------:R-:W-:Y:S01]  /*6540*/  ISETP.GT.U32.AND P2, PT, R0.reuse, R106, PT ;  /* 0x0000006a0000720c */ /* 0x040fe20003f44070 */
[----:B------:R-:W-:Y:S02]  /*6550*/  IMAD.MOV R10, RZ, RZ, -R10 ;  /* 0x000000ffff0a7224 */ /* 0x000fe400078e0a0a */
[----:B------:R-:W-:Y:S02]  /*6560*/  IMAD.MOV R12, RZ, RZ, -R12 ;  /* 0x000000ffff0c7224 */ /* 0x000fe400078e0a0c */
[----:B------:R-:W-:Y:S02]  /*6570*/  IMAD.MOV R8, RZ, RZ, -R8 ;  /* 0x000000ffff087224 */ /* 0x000fe400078e0a08 */
[C---:B------:R-:W-:Y:S02]  /*6580*/  IMAD R102, R0.reuse, R10, R19 ;  /* 0x0000000a00667224 */ /* 0x040fe400078e0213 */
[----:B------:R-:W-:Y:S01]  /*6590*/  IMAD R100, R0, R12, R15 ;  /* 0x0000000c00647224 */ /* 0x000fe200078e020f */
[----:B------:R-:W-:Y:S01]  /*65a0*/  IABS R15, R43 ;  /* 0x0000002b000f7213 */ /* 0x000fe20000000000 */
[--C-:B------:R-:W-:Y:S01]  /*65b0*/  @!P5 IMAD.IADD R110, R110, 0x1, -R0.reuse ;  /* 0x000000016e6ed824 */ /* 0x100fe200078e0a00 */
[----:B------:R-:W-:Y:S01]  /*65c0*/  ISETP.GE.AND P5, PT, R14, RZ, PT ;  /* 0x000000ff0e00720c */ /* 0x000fe20003fa6270 */
[----:B------:R-:W-:Y:S01]  /*65d0*/  IMAD R104, R0, R8, R17 ;  /* 0x0000000800687224 */ /* 0x000fe200078e0211 */
[----:B------:R-:W-:Y:S01]  /*65e0*/  IABS R17, R45 ;  /* 0x0000002d00117213 */ /* 0x000fe20000000000 */
[----:B------:R-:W-:Y:S01]  /*65f0*/  @!P6 IMAD.IADD R108, R108, 0x1, -R0 ;  /* 0x000000016c6ce824 */ /* 0x000fe200078e0a00 */
[C---:B------:R-:W-:Y:S01]  /*6600*/  ISETP.GT.U32.AND P6, PT, R0.reuse, R102, PT ;  /* 0x000000660000720c */ /* 0x040fe20003fc4070 */
[----:B------:R-:W-:Y:S01]  /*6610*/  VIADD R8, R7, 0x1c ;  /* 0x0000001c07087836 */ /* 0x000fe20000000000 */
[----:B------:R-:W-:Y:S01]  /*6620*/  ISETP.GT.U32.AND P4, PT, R0, R110, PT ;  /* 0x0000006e0000720c */ /* 0x000fe20003f84070 */
[----:B------:R-:W-:-:S03]  /*6630*/  IMAD.HI.U32 R7, R6, R15, RZ ;  /* 0x0000000f06077227 */ /* 0x000fc600078e00ff */
[----:B------:R-:W-:Y:S01]  /*6640*/  IABS R19, R8 ;  /* 0x0000000800137213 */ /* 0x000fe20000000000 */
[----:B------:R-:W-:Y:S02]  /*6650*/  IMAD.MOV R12, RZ, RZ, -R7 ;  /* 0x000000ffff0c7224 */ /* 0x000fe400078e0a07 */
[--C-:B------:R-:W-:Y:S01]  /*6660*/  @!P2 IMAD.IADD R106, R106, 0x1, -R0.reuse ;  /* 0x000000016a6aa824 */ /* 0x100fe200078e0a00 */
[C---:B------:R-:W-:Y:S01]  /*6670*/  ISETP.GT.U32.AND P2, PT, R0.reuse, R100, PT ;  /* 0x000000640000720c */ /* 0x040fe20003f44070 */
[----:B------:R-:W-:Y:S02]  /*6680*/  IMAD R15, R0, R12, R15 ;  /* 0x0000000c000f7224 */ /* 0x000fe400078e020f */
[----:B------:R-:W-:Y:S02]  /*6690*/  @!P6 IMAD.IADD R102, R102, 0x1, -R0 ;  /* 0x000000016666e824 */ /* 0x000fe400078e0a00 */
[----:B------:R-:W-:Y:S01]  /*66a0*/  IMAD.HI.U32 R7, R6, R17, RZ ;  /* 0x0000001106077227 */ /* 0x000fe200078e00ff */
[----:B------:R-:W-:-:S03]  /*66b0*/  ISETP.GT.U32.AND P6, PT, R0, R15, PT ;  /* 0x0000000f0000720c */ /* 0x000fc60003fc4070 */
[----:B------:R-:W-:Y:S01]  /*66c0*/  @!P4 IMAD.IADD R110, R110, 0x1, -R0 ;  /* 0x000000016e6ec824 */ /* 0x000fe200078e0a00 */
[----:B------:R-:W-:Y:S01]  /*66d0*/  ISETP.GT.U32.AND P4, PT, R0, R104, PT ;  /* 0x000000680000720c */ /* 0x000fe20003f84070 */
[----:B------:R-:W-:-:S04]  /*66e0*/  IMAD.HI.U32 R12, R6, R27, RZ ;  /* 0x0000001b060c7227 */ /* 0x000fc800078e00ff */
[----:B------:R-:W-:Y:S02]  /*66f0*/  IMAD.MOV R7, RZ, RZ, -R7 ;  /* 0x000000ffff077224 */ /* 0x000fe400078e0a07 */
[----:B------:R-:W-:Y:S02]  /*6700*/  IMAD.MOV R12, RZ, RZ, -R12 ;  /* 0x000000ffff0c7224 */ /* 0x000fe400078e0a0c */
[----:B------:R-:W-:Y:S01]  /*6710*/  @!P2 IMAD.IADD R100, R100, 0x1, -R0 ;  /* 0x000000016464a824 */ /* 0x000fe200078e0a00 */
[----:B------:R-:W-:Y:S01]  /*6720*/  ISETP.GE.AND P2, PT, R18, RZ, PT ;  /* 0x000000ff1200720c */ /* 0x000fe20003f46270 */
[----:B------:R-:W-:Y:S01]  /*6730*/  IMAD R18, R0, R7, R17 ;  /* 0x0000000700127224 */ /* 0x000fe200078e0211 */
[----:B------:R-:W-:Y:S01]  /*6740*/  IABS R17, R49 ;  /* 0x0000003100117213 */ /* 0x000fe20000000000 */
[----:B------:R-:W-:-:S04]  /*6750*/  IMAD.HI.U32 R10, R6, R19, RZ ;  /* 0x00000013060a7227 */ /* 0x000fc800078e00ff */
[C---:B------:R-:W-:Y:S01]  /*6760*/  IMAD R14, R0.reuse, R12, R27 ;  /* 0x0000000c000e7224 */ /* 0x040fe200078e021b */
[----:B------:R-:W-:Y:S01]  /*6770*/  IABS R27, R51 ;  /* 0x00000033001b7213 */ /* 0x000fe20000000000 */
[----:B------:R-:W-:Y:S01]  /*6780*/  @!P6 IMAD.IADD R15, R15, 0x1, -R0 ;  /* 0x000000010f0fe824 */ /* 0x000fe200078e0a00 */
[----:B------:R-:W-:Y:S01]  /*6790*/  ISETP.GT.U32.AND P6, PT, R0, R18, PT ;  /* 0x000000120000720c */ /* 0x000fe20003fc4070 */
[----:B------:R-:W-:Y:S02]  /*67a0*/  IMAD.MOV R10, RZ, RZ, -R10 ;  /* 0x000000ffff0a7224 */ /* 0x000fe400078e0a0a */
[----:B------:R-:W-:Y:S01]  /*67b0*/  @!P4 IMAD.IADD R104, R104, 0x1, -R0 ;  /* 0x000000016868c824 */ /* 0x000fe200078e0a00 */
[----:B------:R-:W-:Y:S01]  /*67c0*/  ISETP.GE.AND P4, PT, R16, RZ, PT ;  /* 0x000000ff1000720c */ /* 0x000fe20003f86270 */
[----:B------:R-:W-:-:S04]  /*67d0*/  IMAD.HI.U32 R7, R6, R27, RZ ;  /* 0x0000001b06077227 */ /* 0x000fc800078e00ff */
[----:B------:R-:W-:Y:S01]  /*67e0*/  IMAD R16, R0, R10, R19 ;  /* 0x0000000a00107224 */ /* 0x000fe200078e0213 */
[----:B------:R-:W-:Y:S01]  /*67f0*/  LOP3.LUT R19, R4, 0x4, RZ, 0xfc, !PT ;  /* 0x0000000404137812 */ /* 0x000fe200078efcff */
[----:B------:R-:W-:-:S03]  /*6800*/  IMAD.HI.U32 R10, R6, R29, RZ ;  /* 0x0000001d060a7227 */ /* 0x000fc600078e00ff */
[----:B------:R-:W-:Y:S01]  /*6810*/  IABS R35, R19 ;  /* 0x0000001300237213 */ /* 0x000fe20000000000 */
[----:B------:R-:W-:Y:S02]  /*6820*/  IMAD.MOV R7, RZ, RZ, -R7 ;  /* 0x000000ffff077224 */ /* 0x000fe400078e0a07 */
[----:B------:R-:W-:Y:S02]  /*6830*/  IMAD.MOV R22, RZ, RZ, -R10 ;  /* 0x000000ffff167224 */ /* 0x000fe400078e0a0a */
[----:B------:R-:W-:Y:S01]  /*6840*/  IMAD R10, R0, R7, R27 ;  /* 0x00000007000a7224 */ /* 0x000fe200078e021b */
[----:B------:R-:W-:Y:S01]  /*6850*/  SHF.R.S32.HI R27, RZ, 0x2, R152 ;  /* 0x00000002ff1b7819 */ /* 0x000fe20000011498 */
[----:B------:R-:W-:Y:S02]  /*6860*/  IMAD.MOV.U32 R7, RZ, RZ, R13 ;  /* 0x000000ffff077224 */ /* 0x000fe400078e000d */
[----:B------:R-:W-:Y:S01]  /*6870*/  @!P6 IMAD.IADD R18, R18, 0x1, -R0 ;  /* 0x000000011212e824 */ /* 0x000fe200078e0a00 */
[C---:B------:R-:W-:Y:S01]  /*6880*/  ISETP.GT.U32.AND P6, PT, R0.reuse, R16, PT ;  /* 0x000000100000720c */ /* 0x040fe20003fc4070 */
[----:B------:R-:W-:Y:S01]  /*6890*/  @!P1 IMAD.MOV R21, RZ, RZ, -R21 ;  /* 0x000000ffff159224 */ /* 0x000fe200078e0a15 */
[C---:B------:R-:W-:Y:S01]  /*68a0*/  ISETP.GT.U32.AND P1, PT, R0.reuse, R104, PT ;  /* 0x000000680000720c */ /* 0x040fe20003f24070 */
[----:B------:R-:W-:Y:S01]  /*68b0*/  @!P0 IMAD.MOV R7, RZ, RZ, -R7 ;  /* 0x000000ffff078224 */ /* 0x000fe200078e0a07 */
[C---:B------:R-:W-:Y:S01]  /*68c0*/  ISETP.GT.U32.AND P0, PT, R0.reuse, R102, PT ;  /* 0x000000660000720c */ /* 0x040fe20003f04070 */
[----:B------:R-:W-:Y:S01]  /*68d0*/  @!P5 IMAD.MOV R112, RZ, RZ, -R112 ;  /* 0x000000ffff70d224 */ /* 0x000fe200078e0a70 */
[----:B------:R-:W-:Y:S01]  /*68e0*/  ISETP.GT.U32.AND P5, PT, R0, R100, PT ;  /* 0x000000640000720c */ /* 0x000fe20003fa4070 */
[----:B------:R-:W-:Y:S01]  /*68f0*/  IMAD.HI.U32 R4, R6, R17, RZ ;  /* 0x0000001106047227 */ /* 0x000fe200078e00ff */
[----:B------:R-:W-:-:S03]  /*6900*/  SGXT R27, R27, 0x1 ;  /* 0x000000011b1b781a */ /* 0x000fc60000000200 */
[----:B------:R-:W-:Y:S01]  /*6910*/  @!P4 IMAD.MOV R108, RZ, RZ, -R108 ;  /* 0x000000ffff6cc224 */ /* 0x000fe200078e0a6c */
[----:B------:R-:W-:Y:S01]  /*6920*/  ISETP.GT.U32.AND P4, PT, R0, R18, PT ;  /* 0x000000120000720c */ /* 0x000fe20003f84070 */
[----:B------:R-:W-:-:S04]  /*6930*/  IMAD.HI.U32 R12, R6, R31, RZ ;  /* 0x0000001f060c7227 */ /* 0x000fc800078e00ff */
[----:B------:R-:W-:Y:S02]  /*6940*/  IMAD.MOV R4, RZ, RZ, -R4 ;  /* 0x000000ffff047224 */ /* 0x000fe400078e0a04 */
[----:B------:R-:W-:Y:S02]  /*6950*/  IMAD.MOV R33, RZ, RZ, -R12 ;  /* 0x000000ffff217224 */ /* 0x000fe400078e0a0c */
[C---:B------:R-:W-:Y:S02]  /*6960*/  IMAD R12, R0.reuse, R4, R17 ;  /* 0x00000004000c7224 */ /* 0x040fe400078e0211 */
[----:B------:R-:W-:Y:S02]  /*6970*/  IMAD R17, R0, R22, R29 ;  /* 0x0000001600117224 */ /* 0x000fe400078e021d */
[----:B------:R-:W-:Y:S02]  /*6980*/  @!P6 IMAD.IADD R16, R16, 0x1, -R0 ;  /* 0x000000011010e824 */ /* 0x000fe400078e0a00 */
[----:B------:R-:W-:-:S03]  /*6990*/  IMAD.HI.U32 R4, R6, R35, RZ ;  /* 0x0000002306047227 */ /* 0x000fc600078e00ff */
[C---:B------:R-:W-:Y:S01]  /*69a0*/  ISETP.GT.U32.AND P6, PT, R0.reuse, R16, PT ;  /* 0x000000100000720c */ /* 0x040fe20003fc4070 */
[C---:B------:R-:W-:Y:S02]  /*69b0*/  IMAD R6, R0.reuse, R33, R31 ;  /* 0x0000002100067224 */ /* 0x040fe400078e021f */
[----:B------:R-:W-:Y:S01]  /*69c0*/  @!P2 IMAD.MOV R106, RZ, RZ, -R106 ;  /* 0x000000ffff6aa224 */ /* 0x000fe200078e0a6a */
[----:B------:R-:W-:Y:S01]  /*69d0*/  ISETP.GT.U32.AND P2, PT, R0, R14, PT ;  /* 0x0000000e0000720c */ /* 0x000fe20003f44070 */
[--C-:B------:R-:W-:Y:S01]  /*69e0*/  @!P1 IMAD.IADD R104, R104, 0x1, -R0.reuse ;  /* 0x0000000168689824 */ /* 0x100fe200078e0a00 */
[----:B------:R-:W-:Y:S01]  /*69f0*/  ISETP.GT.U32.AND P1, PT, R0, R12, PT ;  /* 0x0000000c0000720c */ /* 0x000fe20003f24070 */
[--C-:B------:R-:W-:Y:S01]  /*6a00*/  @!P0 IMAD.IADD R102, R102, 0x1, -R0.reuse ;  /* 0x0000000166668824 */ /* 0x100fe200078e0a00 */
[----:B------:R-:W-:Y:S01]  /*6a10*/  ISETP.GT.U32.AND P0, PT, R0, R10, PT ;  /* 0x0000000a0000720c */ /* 0x000fe20003f04070 */
[--C-:B------:R-:W-:Y:S01]  /*6a20*/  @!P5 IMAD.IADD R100, R100, 0x1, -R0.reuse ;  /* 0x000000016464d824 */ /* 0x100fe200078e0a00 */
[----:B------:R-:W-:Y:S01]  /*6a30*/  ISETP.GT.U32.AND P5, PT, R0, R17, PT ;  /* 0x000000110000720c */ /* 0x000fe20003fa4070 */
[----:B------:R-:W-:Y:S01]  /*6a40*/  @!P4 IMAD.IADD R18, R18, 0x1, -R0 ;  /* 0x000000011212c824 */ /* 0x000fe200078e0a00 */
[----:B------:R-:W-:Y:S01]  /*6a50*/  ISETP.GT.U32.AND P4, PT, R0, R6, PT ;  /* 0x000000060000720c */ /* 0x000fe20003f84070 */
[----:B------:R-:W-:-:S02]  /*6a60*/  IMAD.MOV R4, RZ, RZ, -R4 ;  /* 0x000000ffff047224 */ /* 0x000fc400078e0a04 */
[----:B------:R-:W-:Y:S01]  /*6a70*/  @!P3 IMAD.MOV R110, RZ, RZ, -R110 ;  /* 0x000000ffff6eb224 */ /* 0x000fe200078e0a6e */
[C---:B------:R-:W-:Y:S01]  /*6a80*/  ISETP.GT.U32.AND P3, PT, R0.reuse, R15, PT ;  /* 0x0000000f0000720c */ /* 0x040fe20003f64070 */
[----:B------:R-:W-:Y:S02]  /*6a90*/  IMAD R13, R0, R4, R35 ;  /* 0x00000004000d7224 */ /* 0x000fe400078e0223 */
[--C-:B------:R-:W-:Y:S02]  /*6aa0*/  @!P2 IMAD.IADD R14, R14, 0x1, -R0.reuse ;  /* 0x000000010e0ea824 */ /* 0x100fe400078e0a00 */
[--C-:B------:R-:W-:Y:S01]  /*6ab0*/  @!P1 IMAD.IADD R12, R12, 0x1, -R0.reuse ;  /* 0x000000010c0c9824 */ /* 0x100fe200078e0a00 */
[----:B------:R-:W-:Y:S01]  /*6ac0*/  ISETP.GT.U32.AND P2, PT, R0, R13, PT ;  /* 0x0000000d0000720c */ /* 0x000fe20003f44070 */
[--C-:B------:R-:W-:Y:S01]  /*6ad0*/  @!P0 IMAD.IADD R10, R10, 0x1, -R0.reuse ;  /* 0x000000010a0a8824 */ /* 0x100fe200078e0a00 */
[----:B------:R-:W-:Y:S01]  /*6ae0*/  ISETP.GE.AND P1, PT, R39, RZ, PT ;  /* 0x000000ff2700720c */ /* 0x000fe20003f26270 */
[--C-:B------:R-:W-:Y:S01]  /*6af0*/  @!P5 IMAD.IADD R17, R17, 0x1, -R0.reuse ;  /* 0x000000011111d824 */ /* 0x100fe200078e0a00 */
[----:B------:R-:W-:Y:S01]  /*6b00*/  ISETP.GE.AND P0, PT, R41, RZ, PT ;  /* 0x000000ff2900720c */ /* 0x000fe20003f06270 */
[--C-:B------:R-:W-:Y:S01]  /*6b10*/  @!P6 IMAD.IADD R16, R16, 0x1, -R0.reuse ;  /* 0x000000011010e824 */ /* 0x100fe200078e0a00 */
[----:B------:R-:W-:Y:S01]  /*6b20*/  ISETP.GE.AND P5, PT, R43, RZ, PT ;  /* 0x000000ff2b00720c */ /* 0x000fe20003fa6270 */
[--C-:B------:R-:W-:Y:S01]  /*6b30*/  @!P4 IMAD.IADD R6, R6, 0x1, -R0.reuse ;  /* 0x000000010606c824 */ /* 0x100fe200078e0a00 */
[----:B------:R-:W-:Y:S01]  /*6b40*/  ISETP.GE.AND P6, PT, R37, RZ, PT ;  /* 0x000000ff2500720c */ /* 0x000fe20003fc6270 */
[----:B------:R-:W-:Y:S01]  /*6b50*/  IMAD.SHL.U32 R4, R152, 0x20, RZ ;  /* 0x0000002098047824 */ /* 0x000fe200078e00ff */
[----:B------:R-:W-:Y:S01]  /*6b60*/  ISETP.GE.AND P4, PT, R45, RZ, PT ;  /* 0x000000ff2d00720c */ /* 0x000fe20003f86270 */
[--C-:B------:R-:W-:Y:S01]  /*6b70*/  @!P3 IMAD.IADD R15, R15, 0x1, -R0.reuse ;  /* 0x000000010f0fb824 */ /* 0x100fe200078e0a00 */
[----:B------:R-:W-:Y:S01]  /*6b80*/  ISETP.GE.AND P3, PT, R8, RZ, PT ;  /* 0x000000ff0800720c */ /* 0x000fe20003f66270 */
[----:B------:R-:W-:Y:S01]  /*6b90*/  @!P2 IMAD.IADD R13, R13, 0x1, -R0 ;  /* 0x000000010d0da824 */ /* 0x000fe200078e0a00 */
[----:B------:R-:W-:Y:S01]  /*6ba0*/  LOP3.LUT R22, R4, 0x760, RZ, 0xc0, !PT ;  /* 0x0000076004167812 */ /* 0x000fe200078ec0ff */
[----:B------:R-:W-:Y:S01]  /*6bb0*/  IMAD.MOV.U32 R4, RZ, RZ, R15 ;  /* 0x000000ffff047224 */ /* 0x000fe200078e000f */
[C---:B------:R-:W-:Y:S01]  /*6bc0*/  ISETP.GT.U32.AND P2, PT, R0.reuse, R14, PT ;  /* 0x0000000e0000720c */ /* 0x040fe20003f44070 */
[----:B------:R-:W-:Y:S01]  /*6bd0*/  @!P1 IMAD.MOV R102, RZ, RZ, -R102 ;  /* 0x000000ffff669224 */ /* 0x000fe200078e0a66 */
        /* <DEDUP_REMOVED lines=8> */
[----:B------:R-:W-:Y:S01]  /*6c60*/  ISETP.GT.U32.AND P4, PT, R0, R13, PT ;  /* 0x0000000d0000720c */ /* 0x000fe20003f84070 */
[----:B------:R-:W-:Y:S01]  /*6c70*/  @!P3 IMAD.MOV R16, RZ, RZ, -R16 ;  /* 0x000000ffff10b224 */ /* 0x000fe200078e0a10 */
[----:B------:R-:W-:Y:S01]  /*6c80*/  ISETP.GE.AND P3, PT, R47, RZ, PT ;  /* 0x000000ff2f00720c */ /* 0x000fe20003f66270 */
        /* <DEDUP_REMOVED lines=10> */
[----:B------:R-:W-:Y:S01]  /*6d30*/  @!P4 IMAD.IADD R13, R13, 0x1, -R0 ;  /* 0x000000010d0dc824 */ /* 0x000fe200078e0a00 */
[----:B------:R-:W-:Y:S01]  /*6d40*/  ISETP.NE.AND P4, PT, R3, RZ, PT ;  /* 0x000000ff0300720c */ /* 0x000fe20003f85270 */
[----:B------:R-:W-:Y:S01]  /*6d50*/  IMAD.MOV.U32 R8, RZ, RZ, R17 ;  /* 0x000000ffff087224 */ /* 0x000fe200078e0011 */
[----:B------:R-:W-:Y:S01]  /*6d60*/  LOP3.LUT R3, RZ, R3, RZ, 0x33, !PT ;  /* 0x00000003ff037212 */ /* 0x000fe200078e33ff */
[----:B------:R-:W-:Y:S01]  /*6d70*/  IMAD.MOV.U32 R0, RZ, RZ, R13 ;  /* 0x000000ffff007224 */ /* 0x000fe200078e000d */
[----:B------:R-:W-:Y:S01]  /*6d80*/  LOP3.LUT R22, R22, 0x90, R27, 0xf8, !PT ;  /* 0x0000009016167812 */ /* 0x000fe200078ef81b */
[----:B------:R-:W-:Y:S01]  /*6d90*/  @!P3 IMAD.MOV R14, RZ, RZ, -R14 ;  /* 0x000000ffff0eb224 */ /* 0x000fe200078e0a0e */
[C---:B------:R-:W-:Y:S01]  /*6da0*/  SEL R197, R3.reuse, R34, !P4 ;  /* 0x0000002203c57207 */ /* 0x040fe20006000000 */
[----:B------:R-:W-:Y:S01]  /*6db0*/  @!P2 IMAD.MOV R12, RZ, RZ, -R12 ;  /* 0x000000ffff0ca224 */ /* 0x000fe200078e0a0c */
[C---:B------:R-:W-:Y:S01]  /*6dc0*/  SEL R185, R3.reuse, R20, !P4 ;  /* 0x0000001403b97207 */ /* 0x040fe20006000000 */
[----:B------:R-:W-:Y:S01]  /*6dd0*/  @!P1 IMAD.MOV R10, RZ, RZ, -R10 ;  /* 0x000000ffff0a9224 */ /* 0x000fe200078e0a0a */
[C---:B------:R-:W-:Y:S01]  /*6de0*/  SEL R211, R3.reuse, R50, !P4 ;  /* 0x0000003203d37207 */ /* 0x040fe20006000000 */
[----:B------:R-:W-:Y:S01]  /*6df0*/  @!P0 IMAD.MOV R8, RZ, RZ, -R8 ;  /* 0x000000ffff088224 */ /* 0x000fe200078e0a08 */
[C---:B------:R-:W-:Y:S01]  /*6e00*/  SEL R199, R3.reuse, R38, !P4 ;  /* 0x0000002603c77207 */ /* 0x040fe20006000000 */
[----:B------:R-:W-:Y:S01]  /*6e10*/  @!P5 IMAD.MOV R6, RZ, RZ, -R6 ;  /* 0x000000ffff06d224 */ /* 0x000fe200078e0a06 */
[----:B------:R-:W-:Y:S01]  /*6e20*/  SEL R187, R3, R24, !P4 ;  /* 0x0000001803bb7207 */ /* 0x000fe20006000000 */
[----:B------:R-:W-:Y:S01]  /*6e30*/  IMAD R197, R197, UR4, RZ ;  /* 0x00000004c5c57c24 */ /* 0x000fe2000f8e02ff */
[C---:B------:R-:W-:Y:S01]  /*6e40*/  SEL R189, R3.reuse, R26, !P4 ;  /* 0x0000001a03bd7207 */ /* 0x040fe20006000000 */
[----:B------:R-:W-:Y:S01]  /*6e50*/  @!P6 IMAD.MOV R0, RZ, RZ, -R0 ;  /* 0x000000ffff00e224 */ /* 0x000fe200078e0a00 */
[----:B------:R-:W-:Y:S01]  /*6e60*/  SEL R217, R3, R54, !P4 ;  /* 0x0000003603d97207 */ /* 0x000fe20006000000 */
[----:B------:R-:W-:Y:S01]  /*6e70*/  IMAD R185, R185, UR4, RZ ;  /* 0x00000004b9b97c24 */ /* 0x000fe2000f8e02ff */
        /* <DEDUP_REMOVED lines=62> */
[C---:B------:R-:W-:Y:S01]  /*7260*/  SEL R26, R3.reuse, R9, !P4 ;  /* 0x00000009031a7207 */ /* 0x040fe20006000000 */
        /* <DEDUP_REMOVED lines=9> */
[C---:B------:R-:W-:Y:S01]  /*7300*/  SEL R93, R3.reuse, R114, !P4 ;  /* 0x00000072035d7207 */ /* 0x040fe20006000000 */
[----:B------:R-:W-:Y:S01]  /*7310*/  IMAD R26, R26, UR4, RZ ;  /* 0x000000041a1a7c24 */ /* 0x000fe2000f8e02ff */
[C---:B------:R-:W-:Y:S01]  /*7320*/  SEL R92, R3.reuse, R116, !P4 ;  /* 0x00000074035c7207 */ /* 0x040fe20006000000 */
[----:B------:R-:W-:Y:S01]  /*7330*/  IMAD R96, R96, UR4, RZ ;  /* 0x0000000460607c24 */ /* 0x000fe2000f8e02ff */
[----:B------:R-:W-:Y:S01]  /*7340*/  SEL R91, R3, R118, !P4 ;  /* 0x00000076035b7207 */ /* 0x000fe20006000000 */
        /* <DEDUP_REMOVED lines=163> */
[----:B------:R-:W-:Y:S01]  /*7d80*/  SHF.R.S32.HI R196, RZ, 0x1f, R197 ;  /* 0x0000001fffc47819 */ /* 0x000fe200000114c5 */
[----:B------:R-:W-:Y:S01]  /*7d90*/  IMAD R10, R10, UR4, RZ ;  /* 0x000000040a0a7c24 */ /* 0x000fe2000f8e02ff */
[----:B------:R-:W-:Y:S01]  /*7da0*/  SEL R3, R3, R0, !P4 ;  /* 0x0000000003037207 */ /* 0x000fe20006000000 */
[----:B------:R-:W-:Y:S01]  /*7db0*/  IMAD R0, R2, UR4, RZ ;  /* 0x0000000402007c24 */ /* 0x000fe2000f8e02ff */
[----:B------:R-:W-:Y:S01]  /*7dc0*/  SHF.R.S32.HI R184, RZ, 0x1f, R185 ;  /* 0x0000001fffb87819 */ /* 0x000fe200000114b9 */
[----:B------:R-:W-:Y:S01]  /*7dd0*/  IMAD R2, R36, UR5, RZ ;  /* 0x0000000524027c24 */ /* 0x000fe2000f8e02ff */
[----:B------:R-:W-:Y:S01]  /*7de0*/  IADD3 R197, P5, R197, UR10, RZ ;  /* 0x0000000ac5c57c10 */ /* 0x000fe2000ffbe0ff */
[----:B------:R-:W-:Y:S01]  /*7df0*/  IMAD R36, R98, UR4, RZ ;  /* 0x0000000462247c24 */ /* 0x000fe2000f8e02ff */
[----:B------:R-:W-:Y:S01]  /*7e00*/  IADD3 R185, P4, R185, UR10, RZ ;  /* 0x0000000ab9b97c10 */ /* 0x000fe2000ff9e0ff */
[----:B------:R-:W-:Y:S01]  /*7e10*/  IMAD R8, R8, UR4, RZ ;  /* 0x0000000408087c24 */ /* 0x000fe2000f8e02ff */
[----:B------:R-:W-:Y:S01]  /*7e20*/  SHF.R.S32.HI R210, RZ, 0x1f, R211 ;  /* 0x0000001fffd27819 */ /* 0x000fe200000114d3 */
[----:B------:R-:W-:Y:S01]  /*7e30*/  IMAD R6, R6, UR4, RZ ;  /* 0x0000000406067c24 */ /* 0x000fe2000f8e02ff */
[----:B------:R-:W-:Y:S01]  /*7e40*/  IADD3.X R196, R196, UR11, RZ, P5, !PT ;  /* 0x0000000bc4c47c10 */ /* 0x000fe2000affe4ff */
[----:B------:R-:W-:Y:S01]  /*7e50*/  IMAD R3, R3, UR4, RZ ;  /* 0x0000000403037c24 */ /* 0x000fe2000f8e02ff */
[----:B------:R-:W-:Y:S01]  /*7e60*/  SHF.R.S32.HI R198, RZ, 0x1f, R199 ;  /* 0x0000001fffc67819 */ /* 0x000fe200000114c7 */
[----:B------:R-:W-:Y:S01]  /*7e70*/  UIADD3 UR4, UR6, 0x4000, URZ ;  /* 0x0000400006047890 */ /* 0x000fe2000fffe03f */
[----:B------:R-:W-:Y:S01]  /*7e80*/  IADD3.X R184, R184, UR11, RZ, P4, !PT ;  /* 0x0000000bb8b87c10 */ /* 0x000fe2000a7fe4ff */
[----:B------:R-:W-:Y:S01]  /*7e90*/  USHF.R.U32.HI UR5, URZ, 0x4, UR6 ;  /* 0x000000043f057899 */ /* 0x000fe20008011606 */
[----:B------:R-:W-:Y:S01]  /*7ea0*/  IADD3 R211, P5, R211, UR10, RZ ;  /* 0x0000000ad3d37c10 */ /* 0x000fe2000ffbe0ff */
[----:B------:R-:W-:Y:S01]  /*7eb0*/  USHF.R.U32.HI UR12, URZ, 0x4, UR4 ;  /* 0x000000043f0c7899 */ /* 0x000fe20008011604 */
[----:B------:R-:W-:Y:S01]  /*7ec0*/  SHF.R.S32.HI R186, RZ, 0x1f, R187 ;  /* 0x0000001fffba7819 */ /* 0x000fe200000114bb */
[----:B------:R-:W-:Y:S01]  /*7ed0*/  USGXT.U32 UR4, UR5, 0xe ;  /* 0x0000000e0504789a */ /* 0x000fe20008000000 */
[----:B------:R-:W-:-:S02]  /*7ee0*/  IADD3 R199, P4, R199, UR10, RZ ;  /* 0x0000000ac7c77c10 */ /* 0x000fc4000ff9e0ff */
[----:B------:R-:W-:Y:S02]  /*7ef0*/  CS2R R100, SRZ ;  /* 0x0000000000647805 */ /* 0x000fe4000001ff00 */
[----:B------:R-:W-:Y:S02]  /*7f00*/  IADD3 R187, P3, R187, UR10, RZ ;  /* 0x0000000abbbb7c10 */ /* 0x000fe4000ff7e0ff */
[----:B------:R-:W-:Y:S02]  /*7f10*/  CS2R R102, SRZ ;  /* 0x0000000000667805 */ /* 0x000fe4000001ff00 */
[----:B------:R-:W-:Y:S02]  /*7f20*/  SHF.R.S32.HI R224, RZ, 0x1f, R225 ;  /* 0x0000001fffe07819 */ /* 0x000fe400000114e1 */
[----:B------:R-:W-:Y:S02]  /*7f30*/  CS2R R104, SRZ ;  /* 0x0000000000687805 */ /* 0x000fe4000001ff00 */
[----:B------:R-:W-:-:S02]  /*7f40*/  IADD3.X R210, R210, UR11, RZ, P5, !PT ;  /* 0x0000000bd2d27c10 */ /* 0x000fc4000affe4ff */
[----:B------:R-:W-:Y:S02]  /*7f50*/  CS2R R106, SRZ ;  /* 0x00000000006a7805 */ /* 0x000fe4000001ff00 */
[----:B------:R-:W-:Y:S02]  /*7f60*/  SHF.R.S32.HI R212, RZ, 0x1f, R213 ;  /* 0x0000001fffd47819 */ /* 0x000fe400000114d5 */
[----:B------:R-:W-:Y:S02]  /*7f70*/  CS2R R108, SRZ ;  /* 0x00000000006c7805 */ /* 0x000fe4000001ff00 */
[----:B------:R-:W-:Y:S02]  /*7f80*/  IADD3.X R198, R198, UR11, RZ, P4, !PT ;  /* 0x0000000bc6c67c10 */ /* 0x000fe4000a7fe4ff */
[----:B------:R-:W-:Y:S02]  /*7f90*/  CS2R R110, SRZ ;  /* 0x00000000006e7805 */ /* 0x000fe4000001ff00 */
[----:B------:R-:W-:-:S02]  /*7fa0*/  IADD3 R225, P5, R225, UR10, RZ ;  /* 0x0000000ae1e17c10 */ /* 0x000fc4000ffbe0ff */
        /* <DEDUP_REMOVED lines=9> */
[----:B------:R-:W-:Y:S02]  /*8040*/  IADD3 R201, P3, R201, UR10, RZ ;  /* 0x0000000ac9c97c10 */ /* 0x000fe4000ff7e0ff */
[----:B------:R-:W-:Y:S02]  /*8050*/  CS2R R122, SRZ ;  /* 0x00000000007a7805 */ /* 0x000fe4000001ff00 */
[----:B------:R-:W-:-:S02]  /*8060*/  IADD3 R189, P2, R189, UR10, RZ ;  /* 0x0000000abdbd7c10 */ /* 0x000fc4000ff5e0ff */
[----:B------:R-:W-:Y:S02]  /*8070*/  CS2R R124, SRZ ;  /* 0x00000000007c7805 */ /* 0x000fe4000001ff00 */
[----:B------:R-:W-:Y:S02]  /*8080*/  SHF.R.S32.HI R238, RZ, 0x1f, R239 ;  /* 0x0000001fffee7819 */ /* 0x000fe400000114ef */
[----:B------:R-:W-:Y:S02]  /*8090*/  CS2R R126, SRZ ;  /* 0x00000000007e7805 */ /* 0x000fe4000001ff00 */
[----:B------:R-:W-:Y:S02]  /*80a0*/  IADD3.X R224, R224, UR11, RZ, P5, !PT ;  /* 0x0000000be0e07c10 */ /* 0x000fe4000affe4ff */
[----:B------:R-:W-:Y:S02]  /*80b0*/  CS2R R128, SRZ ;  /* 0x0000000000807805 */ /* 0x000fe4000001ff00 */
[----:B------:R-:W-:-:S02]  /*80c0*/  SHF.R.S32.HI R226, RZ, 0x1f, R227 ;  /* 0x0000001fffe27819 */ /* 0x000fc400000114e3 */
[----:B------:R-:W-:Y:S02]  /*80d0*/  CS2R R130, SRZ ;  /* 0x0000000000827805 */ /* 0x000fe4000001ff00 */
[----:B------:R-:W-:Y:S02]  /*80e0*/  IADD3.X R212, R212, UR11, RZ, P4, !PT ;  /* 0x0000000bd4d47c10 */ /* 0x000fe4000a7fe4ff */
[----:B------:R-:W-:Y:S02]  /*80f0*/  CS2R R132, SRZ ;  /* 0x0000000000847805 */ /* 0x000fe4000001ff00 */
[----:B------:R-:W-:Y:S02]  /*8100*/  IADD3 R239, P5, R239, UR10, RZ ;  /* 0x0000000aefef7c10 */ /* 0x000fe4000ffbe0ff */
        /* <DEDUP_REMOVED lines=15> */
[----:B------:R-:W-:Y:S02]  /*8200*/  IADD3 R203, P2, R203, UR10, RZ ;  /* 0x0000000acbcb7c10 */ /* 0x000fe4000ff5e0ff */
[----:B------:R-:W-:Y:S02]  /*8210*/  CS2R R150, SRZ ;  /* 0x0000000000967805 */ /* 0x000fe4000001ff00 */
[----:B------:R-:W-:Y:S01]  /*8220*/  IADD3 R191, P1, R191, UR10, RZ ;  /* 0x0000000abfbf7c10 */ /* 0x000fe2000ff3e0ff */
[----:B------:R-:W-:Y:S01]  /*8230*/  UMOV UR5, URZ ;  /* 0x0000003f00057c82 */ /* 0x000fe20008000000 */
[----:B------:R-:W-:Y:S01]  /*8240*/  IADD3.X R238, R238, UR11, RZ, P5, !PT ;  /* 0x0000000beeee7c10 */ /* 0x000fe2000affe4ff */
[----:B------:R-:W-:Y:S01]  /*8250*/  USGXT.U32 UR12, UR12, 0xe ;  /* 0x0000000e0c0c789a */ /* 0x000fe20008000000 */
[----:B------:R-:W-:-:S02]  /*8260*/  SHF.R.S32.HI R240, RZ, 0x1f, R241 ;  /* 0x0000001ffff07819 */ /* 0x000fc400000114f1 */
[----:B------:R-:W-:Y:S02]  /*8270*/  IADD3.X R226, R226, UR11, RZ, P4, !PT ;  /* 0x0000000be2e27c10 */ /* 0x000fe4000a7fe4ff */
[----:B------:R-:W-:Y:S02]  /*8280*/  IADD3 R98, P5, R97, UR10, RZ ;  /* 0x0000000a61627c10 */ /* 0x000fe4000ffbe0ff */
[----:B------:R-:W-:Y:S02]  /*8290*/  SHF.R.S32.HI R228, RZ, 0x1f, R229 ;  /* 0x0000001fffe47819 */ /* 0x000fe400000114e5 */
[----:B------:R-:W-:Y:S01]  /*82a0*/  IADD3.X R214, R214, UR11, RZ, P3, !PT ;  /* 0x0000000bd6d67c10 */ /* 0x000fe20009ffe4ff */
[----:B------:R0:W-:Y:S01]  /*82b0*/  STL [R1+0x200], R98 ;  /* 0x0002006201007387 */ /* 0x0001e20000100800 */
[----:B------:R-:W-:Y:S02]  /*82c0*/  IADD3 R241, P4, R241, UR10, RZ ;  /* 0x0000000af1f17c10 */ /* 0x000fe4000ff9e0ff */
[----:B------:R-:W-:-:S02]  /*82d0*/  SHF.R.S32.HI R216, RZ, 0x1f, R217 ;  /* 0x0000001fffd87819 */ /* 0x000fc400000114d9 */
[----:B------:R-:W-:Y:S02]  /*82e0*/  IADD3.X R202, R202, UR11, RZ, P2, !PT ;  /* 0x0000000bcaca7c10 */ /* 0x000fe400097fe4ff */
[----:B------:R-:W-:Y:S02]  /*82f0*/  IADD3 R229, P3, R229, UR10, RZ ;  /* 0x0000000ae5e57c10 */ /* 0x000fe4000ff7e0ff */
[----:B------:R-:W-:Y:S02]  /*8300*/  SHF.R.S32.HI R204, RZ, 0x1f, R205 ;  /* 0x0000001fffcc7819 */ /* 0x000fe400000114cd */
[----:B------:R-:W-:Y:S02]  /*8310*/  IADD3.X R190, R190, UR11, RZ, P1, !PT ;  /* 0x0000000bbebe7c10 */ /* 0x000fe40008ffe4ff */
[----:B------:R-:W-:Y:S02]  /*8320*/  IADD3 R217, P2, R217, UR10, RZ ;  /* 0x0000000ad9d97c10 */ /* 0x000fe4000ff5e0ff */
[----:B------:R-:W-:-:S02]  /*8330*/  SHF.R.S32.HI R192, RZ, 0x1f, R193 ;  /* 0x0000001fffc07819 */ /* 0x000fc400000114c1 */
[----:B------:R-:W-:Y:S02]  /*8340*/  IADD3 R205, P1, R205, UR10, RZ ;  /* 0x0000000acdcd7c10 */ /* 0x000fe4000ff3e0ff */
[----:B------:R-:W-:Y:S02]  /*8350*/  IADD3 R193, P0, R193, UR10, RZ ;  /* 0x0000000ac1c17c10 */ /* 0x000fe4000ff1e0ff */
[----:B------:R-:W-:Y:S02]  /*8360*/  IADD3.X R240, R240, UR11, RZ, P4, !PT ;  /* 0x0000000bf0f07c10 */ /* 0x000fe4000a7fe4ff */
[----:B------:R-:W-:Y:S02]  /*8370*/  SHF.R.S32.HI R242, RZ, 0x1f, R243 ;  /* 0x0000001ffff27819 */ /* 0x000fe400000114f3 */
[----:B------:R-:W-:Y:S02]  /*8380*/  IADD3.X R228, R228, UR11, RZ, P3, !PT ;  /* 0x0000000be4e47c10 */ /* 0x000fe40009ffe4ff */
[----:B0-----:R-:W-:-:S02]  /*8390*/  IADD3 R98, P4, R96, UR10, RZ ;  /* 0x0000000a60627c10 */ /* 0x001fc4000ff9e0ff */
[----:B------:R-:W-:Y:S02]  /*83a0*/  SHF.R.S32.HI R230, RZ, 0x1f, R231 ;  /* 0x0000001fffe67819 */ /* 0x000fe400000114e7 */
[----:B------:R-:W-:Y:S01]  /*83b0*/  IADD3.X R216, R216, UR11, RZ, P2, !PT ;  /* 0x0000000bd8d87c10 */ /* 0x000fe200097fe4ff */
[----:B------:R0:W-:Y:S01]  /*83c0*/  STL [R1+0x208], R98 ;  /* 0x0002086201007387 */ /* 0x0001e20000100800 */
[----:B------:R-:W-:Y:S02]  /*83d0*/  IADD3 R243, P3, R243, UR10, RZ ;  /* 0x0000000af3f37c10 */ /* 0x000fe4000ff7e0ff */
[----:B------:R-:W-:Y:S02]  /*83e0*/  SHF.R.S32.HI R218, RZ, 0x1f, R219 ;  /* 0x0000001fffda7819 */ /* 0x000fe400000114db */
[----:B------:R-:W-:Y:S02]  /*83f0*/  IADD3.X R204, R204, UR11, RZ, P1, !PT ;  /* 0x0000000bcccc7c10 */ /* 0x000fe40008ffe4ff */
[----:B------:R-:W-:-:S02]  /*8400*/  IADD3 R231, P2, R231, UR10, RZ ;  /* 0x0000000ae7e77c10 */ /* 0x000fc4000ff5e0ff */
[----:B------:R-:W-:Y:S02]  /*8410*/  SHF.R.S32.HI R206, RZ, 0x1f, R207 ;  /* 0x0000001fffce7819 */ /* 0x000fe400000114cf */
[----:B------:R-:W-:Y:S02]  /*8420*/  IADD3.X R192, R192, UR11, RZ, P0, !PT ;  /* 0x0000000bc0c07c10 */ /* 0x000fe400087fe4ff */
[----:B------:R-:W-:Y:S02]  /*8430*/  IADD3 R219, P1, R219, UR10, RZ ;  /* 0x0000000adbdb7c10 */ /* 0x000fe4000ff3e0ff */
[----:B------:R-:W-:Y:S02]  /*8440*/  SHF.R.S32.HI R194, RZ, 0x1f, R195 ;  /* 0x0000001fffc27819 */ /* 0x000fe400000114c3 */
[----:B------:R-:W-:Y:S02]  /*8450*/  IADD3 R207, P0, R207, UR10, RZ ;  /* 0x0000000acfcf7c10 */ /* 0x000fe4000ff1e0ff */
[----:B------:R-:W-:-:S02]  /*8460*/  IADD3 R195, P6, R195, UR10, RZ ;  /* 0x0000000ac3c37c10 */ /* 0x000fc4000ffde0ff */
[----:B------:R-:W-:Y:S02]  /*8470*/  IADD3.X R242, R242, UR11, RZ, P3, !PT ;  /* 0x0000000bf2f27c10 */ /* 0x000fe40009ffe4ff */
[----:B------:R-:W-:Y:S02]  /*8480*/  SHF.R.S32.HI R244, RZ, 0x1f, R245 ;  /* 0x0000001ffff47819 */ /* 0x000fe400000114f5 */
[----:B------:R-:W-:Y:S02]  /*8490*/  IADD3.X R230, R230, UR11, RZ, P2, !PT ;  /* 0x0000000be6e67c10 */ /* 0x000fe400097fe4ff */
[----:B0-----:R-:W-:Y:S02]  /*84a0*/  IADD3 R98, P3, R95, UR10, RZ ;  /* 0x0000000a5f627c10 */ /* 0x001fe4000ff7e0ff */
[----:B------:R-:W-:Y:S02]  /*84b0*/  SHF.R.S32.HI R232, RZ, 0x1f, R233 ;  /* 0x0000001fffe87819 */ /* 0x000fe400000114e9 */
[----:B------:R-:W-:Y:S01]  /*84c0*/  IADD3.X R218, R218, UR11, RZ, P1, !PT ;  /* 0x0000000bdada7c10 */ /* 0x000fe20008ffe4ff */
[----:B------:R0:W-:Y:S01]  /*84d0*/  STL [R1+0x210], R98 ;  /* 0x0002106201007387 */ /* 0x0001e20000100800 */
[----:B------:R-:W-:-:S02]  /*84e0*/  IADD3 R245, P2, R245, UR10, RZ ;  /* 0x0000000af5f57c10 */ /* 0x000fc4000ff5e0ff */
[----:B------:R-:W-:Y:S02]  /*84f0*/  SHF.R.S32.HI R220, RZ, 0x1f, R221 ;  /* 0x0000001fffdc7819 */ /* 0x000fe400000114dd */
[----:B------:R-:W-:Y:S02]  /*8500*/  IADD3.X R206, R206, UR11, RZ, P0, !PT ;  /* 0x0000000bcece7c10 */ /* 0x000fe400087fe4ff */
[----:B------:R-:W-:Y:S02]  /*8510*/  IADD3 R233, P1, R233, UR10, RZ ;  /* 0x0000000ae9e97c10 */ /* 0x000fe4000ff3e0ff */
[----:B------:R-:W-:Y:S02]  /*8520*/  SHF.R.S32.HI R208, RZ, 0x1f, R209 ;  /* 0x0000001fffd07819 */ /* 0x000fe400000114d1 */
[----:B------:R-:W-:Y:S02]  /*8530*/  IADD3.X R194, R194, UR11, RZ, P6, !PT ;  /* 0x0000000bc2c27c10 */ /* 0x000fe4000b7fe4ff */
[----:B------:R-:W-:-:S02]  /*8540*/  IADD3 R221, P0, R221, UR10, RZ ;  /* 0x0000000adddd7c10 */ /* 0x000fc4000ff1e0ff */
[----:B------:R-:W-:Y:S02]  /*8550*/  IADD3 R209, P6, R209, UR10, RZ ;  /* 0x0000000ad1d17c10 */ /* 0x000fe4000ffde0ff */
[----:B------:R-:W-:Y:S02]  /*8560*/  IADD3.X R244, R244, UR11, RZ, P2, !PT ;  /* 0x0000000bf4f47c10 */ /* 0x000fe400097fe4ff */
[----:B------:R-:W-:Y:S02]  /*8570*/  SHF.R.S32.HI R246, RZ, 0x1f, R247 ;  /* 0x0000001ffff67819 */ /* 0x000fe400000114f7 */
[----:B------:R-:W-:Y:S02]  /*8580*/  IADD3.X R232, R232, UR11, RZ, P1, !PT ;  /* 0x0000000be8e87c10 */ /* 0x000fe40008ffe4ff */
[----:B0-----:R-:W-:Y:S02]  /*8590*/  IADD3 R98, P2, R94, UR10, RZ ;  /* 0x0000000a5e627c10 */ /* 0x001fe4000ff5e0ff */
[----:B------:R-:W-:-:S02]  /*85a0*/  SHF.R.S32.HI R234, RZ, 0x1f, R235 ;  /* 0x0000001fffea7819 */ /* 0x000fc400000114eb */
[----:B------:R-:W-:Y:S01]  /*85b0*/  IADD3.X R220, R220, UR11, RZ, P0, !PT ;  /* 0x0000000bdcdc7c10 */ /* 0x000fe200087fe4ff */
[----:B------:R0:W-:Y:S01]  /*85c0*/  STL [R1+0x218], R98 ;  /* 0x0002186201007387 */ /* 0x0001e20000100800 */
[----:B------:R-:W-:Y:S02]  /*85d0*/  IADD3 R247, P1, R247, UR10, RZ ;  /* 0x0000000af7f77c10 */ /* 0x000fe4000ff3e0ff */
[----:B------:R-:W-:Y:S02]  /*85e0*/  SHF.R.S32.HI R222, RZ, 0x1f, R223 ;  /* 0x0000001fffde7819 */ /* 0x000fe400000114df */
[----:B------:R-:W-:Y:S02]  /*85f0*/  IADD3.X R208, R208, UR11, RZ, P6, !PT ;  /* 0x0000000bd0d07c10 */ /* 0x000fe4000b7fe4ff */
        /* <DEDUP_REMOVED lines=10> */
[----:B------:R-:W-:Y:S02]  /*86a0*/  IADD3 R237, P6, R237, UR10, RZ ;  /* 0x0000000aeded7c10 */ /* 0x000fe4000ffde0ff */
[----:B------:R-:W-:Y:S02]  /*86b0*/  IADD3.X R248, R248, UR11, RZ, P0, !PT ;  /* 0x0000000bf8f87c10 */ /* 0x000fe400087fe4ff */
[----:B------:R-:W-:Y:S02]  /*86c0*/  SHF.R.S32.HI R250, RZ, 0x1f, R251 ;  /* 0x0000001ffffa7819 */ /* 0x000fe400000114fb */
[----:B------:R-:W-:Y:S02]  /*86d0*/  IADD3.X R236, R236, UR11, RZ, P6, !PT ;  /* 0x0000000becec7c10 */ /* 0x000fe4000b7fe4ff */
[----:B0-----:R-:W-:Y:S02]  /*86e0*/  IADD3 R98, P0, R92, UR10, RZ ;  /* 0x0000000a5c627c10 */ /* 0x001fe4000ff1e0ff */
[----:B------:R-:W-:-:S02]  /*86f0*/  IADD3 R251, P6, R251, UR10, RZ ;  /* 0x0000000afbfb7c10 */ /* 0x000fc4000ffde0ff */
[----:B------:R-:W-:Y:S01]  /*8700*/  SHF.R.S32.HI R252, RZ, 0x1f, R97 ;  /* 0x0000001ffffc7819 */ /* 0x000fe20000011461 */
[----:B------:R0:W-:Y:S01]  /*8710*/  STL [R1+0x228], R98 ;  /* 0x0002286201007387 */ /* 0x0001e20000100800 */
[----:B------:R-:W-:Y:S02]  /*8720*/  IADD3.X R250, R250, UR11, RZ, P6, !PT ;  /* 0x0000000bfafa7c10 */ /* 0x000fe4000b7fe4ff */
[----:B------:R-:W-:Y:S02]  /*8730*/  SHF.R.S32.HI R97, RZ, 0x1f, R96 ;  /* 0x0000001fff617819 */ /* 0x000fe40000011460 */
[----:B------:R-:W-:Y:S02]  /*8740*/  IADD3.X R252, R252, UR11, RZ, P5, !PT ;  /* 0x0000000bfcfc7c10 */ /* 0x000fe4000affe4ff */
[----:B------:R-:W-:Y:S02]  /*8750*/  IADD3.X R97, R97, UR11, RZ, P4, !PT ;  /* 0x0000000b61617c10 */ /* 0x000fe4000a7fe4ff */
[----:B------:R-:W-:-:S02]  /*8760*/  SHF.R.S32.HI R96, RZ, 0x1f, R95 ;  /* 0x0000001fff607819 */ /* 0x000fc4000001145f */
[----:B0-----:R-:W-:Y:S02]  /*8770*/  IADD3 R98, P6, R91, UR10, RZ ;  /* 0x0000000a5b627c10 */ /* 0x001fe4000ffde0ff */
[----:B------:R-:W-:Y:S02]  /*8780*/  SHF.R.S32.HI R95, RZ, 0x1f, R94 ;  /* 0x0000001fff5f7819 */ /* 0x000fe4000001145e */
[----:B------:R-:W-:Y:S01]  /*8790*/  SHF.R.S32.HI R94, RZ, 0x1f, R93 ;  /* 0x0000001fff5e7819 */ /* 0x000fe2000001145d */
[----:B------:R0:W-:Y:S01]  /*87a0*/  STL [R1+0x230], R98 ;  /* 0x0002306201007387 */ /* 0x0001e20000100800 */
[----:B------:R-:W-:Y:S02]  /*87b0*/  IADD3.X R95, R95, UR11, RZ, P2, !PT ;  /* 0x0000000b5f5f7c10 */ /* 0x000fe400097fe4ff */
[----:B------:R-:W-:Y:S02]  /*87c0*/  SHF.R.S32.HI R93, RZ, 0x1f, R92 ;  /* 0x0000001fff5d7819 */ /* 0x000fe4000001145c */
[----:B------:R-:W-:-:S02]  /*87d0*/  SHF.R.S32.HI R92, RZ, 0x1f, R91 ;  /* 0x0000001fff5c7819 */ /* 0x000fc4000001145b */
[----:B------:R-:W-:Y:S02]  /*87e0*/  IADD3.X R93, R93, UR11, RZ, P0, !PT ;  /* 0x0000000b5d5d7c10 */ /* 0x000fe400087fe4ff */
[----:B------:R-:W-:Y:S02]  /*87f0*/  SHF.R.S32.HI R91, RZ, 0x1f, R90 ;  /* 0x0000001fff5b7819 */ /* 0x000fe4000001145a */
[----:B0-----:R-:W-:Y:S02]  /*8800*/  IADD3 R98, P5, R90, UR10, RZ ;  /* 0x0000000a5a627c10 */ /* 0x001fe4000ffbe0ff */
[----:B------:R-:W-:Y:S02]  /*8810*/  SHF.R.S32.HI R90, RZ, 0x1f, R89 ;  /* 0x0000001fff5a7819 */ /* 0x000fe40000011459 */
[----:B------:R-:W-:Y:S01]  /*8820*/  IADD3.X R91, R91, UR11, RZ, P5, !PT ;  /* 0x0000000b5b5b7c10 */ /* 0x000fe2000affe4ff */
[----:B------:R0:W-:Y:S04]  /*8830*/  STL [R1+0x238], R98 ;  /* 0x0002386201007387 */ /* 0x0001e80000100800 */
[----:B------:R1:W-:Y:S01]  /*8840*/  STL [R1+0x204], R97 ;  /* 0x0002046101007387 */ /* 0x0003e20000100800 */
[----:B0-----:R-:W-:-:S02]  /*8850*/  IADD3 R98, P4, R89, UR10, RZ ;  /* 0x0000000a59627c10 */ /* 0x001fc4000ff9e0ff */
[----:B------:R-:W-:Y:S02]  /*8860*/  SHF.R.S32.HI R89, RZ, 0x1f, R88 ;  /* 0x0000001fff597819 */ /* 0x000fe40000011458 */
[----:B-1----:R-:W-:Y:S01]  /*8870*/  IADD3.X R97, R96, UR11, RZ, P3, !PT ;  /* 0x0000000b60617c10 */ /* 0x002fe20009ffe4ff */
[----:B------:R0:W-:Y:S01]  /*8880*/  STL [R1+0x240], R98 ;  /* 0x0002406201007387 */ /* 0x0001e20000100800 */
[----:B------:R-:W-:Y:S02]  /*8890*/  IADD3 R96, P3, R88, UR10, RZ ;  /* 0x0000000a58607c10 */ /* 0x000fe4000ff7e0ff */
[----:B------:R-:W-:Y:S01]  /*88a0*/  SHF.R.S32.HI R88, RZ, 0x1f, R87 ;  /* 0x0000001fff587819 */ /* 0x000fe20000011457 */
[----:B------:R-:W-:Y:S01]  /*88b0*/  STL [R1+0x20c], R97 ;  /* 0x00020c6101007387 */ /* 0x000fe20000100800 */
[----:B------:R-:W-:-:S03]  /*88c0*/  IADD3.X R89, R89, UR11, RZ, P3, !PT ;  /* 0x0000000b59597c10 */ /* 0x000fc60009ffe4ff */
[----:B------:R1:W-:Y:S01]  /*88d0*/  STL [R1+0x248], R96 ;  /* 0x0002486001007387 */ /* 0x0003e20000100800 */
[----:B0-----:R-:W-:-:S03]  /*88e0*/  CS2R R98, SRZ ;  /* 0x0000000000627805 */ /* 0x001fc6000001ff00 */
[----:B------:R0:W-:Y:S01]  /*88f0*/  STL [R1+0x214], R95 ;  /* 0x0002145f01007387 */ /* 0x0001e20000100800 */
[----:B-1----:R-:W-:Y:S02]  /*8900*/  IADD3 R96, P2, R87, UR10, RZ ;  /* 0x0000000a57607c10 */ /* 0x002fe4000ff5e0ff */
[----:B------:R-:W-:Y:S02]  /*8910*/  SHF.R.S32.HI R87, RZ, 0x1f, R86 ;  /* 0x0000001fff577819 */ /* 0x000fe40000011456 */
[----:B0-----:R-:W-:Y:S01]  /*8920*/  IADD3.X R95, R94, UR11, RZ, P1, !PT ;  /* 0x0000000b5e5f7c10 */ /* 0x001fe20008ffe4ff */
        /* <DEDUP_REMOVED lines=407> */
[----:B------:R-:W-:Y:S01]  /*a2a0*/  STL [R1+0x4a0], R21 ;  /* 0x0004a01501007387 */ /* 0x000fe20000100800 */
[----:B------:R-:W-:Y:S02]  /*a2b0*/  IADD3 R19, P4, R18, UR10, RZ ;  /* 0x0000000a12137c10 */ /* 0x000fe4000ff9e0ff */
[----:B------:R-:W-:Y:S01]  /*a2c0*/  SHF.R.S32.HI R18, RZ, 0x1f, R16 ;  /* 0x0000001fff127819 */ /* 0x000fe20000011410 */
[----:B------:R-:W-:Y:S04]  /*a2d0*/  STL [R1+0x46c], R20 ;  /* 0x00046c1401007387 */ /* 0x000fe80000100800 */
        /* <DEDUP_REMOVED lines=8> */
[----:B------:R1:W-:Y:S04]  /*a360*/  STL [R1+0x47c], R17 ;  /* 0x00047c1101007387 */ /* 0x0003e80000100800 */
[----:B------:R2:W-:Y:S01]  /*a370*/  STL [R1+0x4b8], R15 ;  /* 0x0004b80f01007387 */ /* 0x0005e20000100800 */
[----:B0-----:R-:W-:-:S03]  /*a380*/  LOP3.LUT R19, R182, 0x1c, RZ, 0xfc, !PT ;  /* 0x0000001cb6137812 */ /* 0x001fc600078efcff */
[----:B------:R0:W-:Y:S01]  /*a390*/  STL [R1+0x484], R13 ;  /* 0x0004840d01007387 */ /* 0x0001e20000100800 */
[----:B-1----:R-:W-:Y:S02]  /*a3a0*/  LOP3.LUT R17, R182, 0x16, RZ, 0xfc, !PT ;  /* 0x00000016b6117812 */ /* 0x002fe400078efcff */
[----:B--2---:R-:W-:Y:S02]  /*a3b0*/  IADD3 R15, P1, R12, UR10, RZ ;  /* 0x0000000a0c0f7c10 */ /* 0x004fe4000ff3e0ff */
[----:B------:R-:W-:Y:S02]  /*a3c0*/  SHF.R.S32.HI R12, RZ, 0x1f, R10 ;  /* 0x0000001fff0c7819 */ /* 0x000fe4000001140a */
[----:B0-----:R-:W-:Y:S01]  /*a3d0*/  IADD3.X R13, R11, UR11, RZ, P0, !PT ;  /* 0x0000000b0b0d7c10 */ /* 0x001fe200087fe4ff */
        /* <DEDUP_REMOVED lines=16> */
[----:B0-----:R-:W-:-:S02]  /*a4e0*/  LOP3.LUT R11, R182, 0x8, RZ, 0xfc, !PT ;  /* 0x00000008b60b7812 */ /* 0x001fc400078efcff */
[----:B-1----:R-:W-:Y:S02]  /*a4f0*/  IADD3.X R9, R4, UR11, RZ, P4, !PT ;  /* 0x0000000b04097c10 */ /* 0x002fe4000a7fe4ff */
[----:B------:R-:W-:Y:S02]  /*a500*/  SHF.R.S32.HI R4, RZ, 0x1f, R0 ;  /* 0x0000001fff047819 */ /* 0x000fe40000011400 */
[----:B--2---:R-:W-:Y:S01]  /*a510*/  IADD3 R7, P4, R3, UR10, RZ ;  /* 0x0000000a03077c10 */ /* 0x004fe2000ff9e0ff */
[----:B------:R0:W-:Y:S01]  /*a520*/  STL [R1+0x4a4], R9 ;  /* 0x0004a40901007387 */ /* 0x0001e20000100800 */
[----:B------:R-:W-:Y:S02]  /*a530*/  IADD3.X R3, R18, UR11, RZ, P3, !PT ;  /* 0x0000000b12037c10 */ /* 0x000fe40009ffe4ff */
[----:B------:R-:W-:Y:S01]  /*a540*/  IADD3.X R6, R6, UR11, RZ, P4, !PT ;  /* 0x0000000b06067c10 */ /* 0x000fe2000a7fe4ff */
[----:B------:R1:W-:Y:S01]  /*a550*/  STL [R1+0x4e0], R7 ;  /* 0x0004e00701007387 */ /* 0x0003e20000100800 */
[----:B------:R-:W-:-:S03]  /*a560*/  LOP3.LUT R18, R182, 0x18, RZ, 0xfc, !PT ;  /* 0x00000018b6127812 */ /* 0x000fc600078efcff */
[----:B------:R2:W-:Y:S01]  /*a570*/  STL [R1+0x4ac], R3 ;  /* 0x0004ac0301007387 */ /* 0x0005e20000100800 */
[----:B0-----:R-:W-:Y:S02]  /*a580*/  IADD3.X R9, R12, UR11, RZ, P0, !PT ;  /* 0x0000000b0c097c10 */ /* 0x001fe400087fe4ff */
[----:B------:R-:W-:Y:S02]  /*a590*/  LOP3.LUT R12, R182, 0xa, RZ, 0xfc, !PT ;  /* 0x0000000ab60c7812 */ /* 0x000fe400078efcff */
[----:B-1----:R-:W-:Y:S01]  /*a5a0*/  IADD3 R7, P3, R0, UR10, RZ ;  /* 0x0000000a00077c10 */ /* 0x002fe2000ff7e0ff */
[----:B------:R-:W-:Y:S01]  /*a5b0*/  UMOV UR10, 0xfffffe00 ;  /* 0xfffffe00000a7882 */ /* 0x000fe20000000000 */
[----:B------:R-:W-:Y:S02]  /*a5c0*/  IADD3.X R0, R16, UR11, RZ, P2, !PT ;  /* 0x0000000b10007c10 */ /* 0x000fe400097fe4ff */
[----:B--2---:R-:W-:Y:S01]  /*a5d0*/  IADD3 R3, P2, R2, UR8, RZ ;  /* 0x0000000802037c10 */ /* 0x004fe2000ff5e0ff */
[----:B------:R0:W-:Y:S01]  /*a5e0*/  STL [R1+0x4e8], R7 ;  /* 0x0004e80701007387 */ /* 0x0001e20000100800 */
[----:B------:R-:W-:Y:S01]  /*a5f0*/  LOP3.LUT R16, R182, 0x14, RZ, 0xfc, !PT ;  /* 0x00000014b6107812 */ /* 0x000fe200078efcff */
[----:B------:R-:W-:Y:S01]  /*a600*/  ULDC UR8, c[0x0][0x238] ;  /* 0x00008e0000087ab9 */ /* 0x000fe20000000800 */
[----:B------:R-:W-:Y:S01]  /*a610*/  LEA.HI.X.SX32 R2, R2, UR9, 0x1, P2 ;  /* 0x0000000902027c11 */ /* 0x000fe200090f0eff */
[----:B------:R1:W-:Y:S01]  /*a620*/  STL [R1+0x4b4], R0 ;  /* 0x0004b40001007387 */ /* 0x0003e20000100800 */
[----:B------:R-:W-:Y:S01]  /*a630*/  ULDC UR9, c[0x0][0x238] ;  /* 0x00008e0000097ab9 */ /* 0x000fe20000000800 */
[----:B0-----:R-:W-:-:S02]  /*a640*/  IADD3.X R7, R14, UR11, RZ, P1, !PT ;  /* 0x0000000b0e077c10 */ /* 0x001fc40008ffe4ff */
[----:B------:R-:W-:Y:S02]  /*a650*/  LOP3.LUT R14, R182, 0x10, RZ, 0xfc, !PT ;  /* 0x00000010b60e7812 */ /* 0x000fe400078efcff */
[----:B-1----:R-:W-:Y:S01]  /*a660*/  IADD3.X R0, R10, UR11, RZ, P6, !PT ;  /* 0x0000000b0a007c10 */ /* 0x002fe2000b7fe4ff */
[----:B------:R0:W-:Y:S01]  /*a670*/  STL [R1+0x4bc], R7 ;  /* 0x0004bc0701007387 */ /* 0x0001e20000100800 */
[----:B------:R-:W-:-:S03]  /*a680*/  LOP3.LUT R10, R182, 0x6, RZ, 0xfc, !PT ;  /* 0x00000006b60a7812 */ /* 0x000fc600078efcff */
[----:B------:R1:W-:Y:S04]  /*a690*/  STL [R1+0x4c4], R9 ;  /* 0x0004c40901007387 */ /* 0x0003e80000100800 */
[----:B------:R2:W-:Y:S01]  /*a6a0*/  STL [R1+0x4cc], R0 ;  /* 0x0004cc0001007387 */ /* 0x0005e20000100800 */
[----:B0-----:R-:W-:Y:S02]  /*a6b0*/  IADD3.X R7, R8, UR11, RZ, P5, !PT ;  /* 0x0000000b08077c10 */ /* 0x001fe4000affe4ff */
[----:B------:R-:W-:Y:S02]  /*a6c0*/  LOP3.LUT R8, R182, 0x1a, RZ, 0xfc, !PT ;  /* 0x0000001ab6087812 */ /* 0x000fe400078efcff */
[----:B-1----:R-:W-:Y:S01]  /*a6d0*/  LOP3.LUT R9, R180, 0x10, RZ, 0x3c, !PT ;  /* 0x00000010b4097812 */ /* 0x002fe200078e3cff */
[----:B------:R0:W-:Y:S01]  /*a6e0*/  STL [R1+0x4d4], R7 ;  /* 0x0004d40701007387 */ /* 0x0001e20000100800 */
[----:B--2---:R-:W-:-:S03]  /*a6f0*/  IADD3.X R0, R4, UR11, RZ, P3, !PT ;  /* 0x0000000b04007c10 */ /* 0x004fc60009ffe4ff */
[----:B------:R1:W-:Y:S01]  /*a700*/  STL [R1+0x4dc], R6 ;  /* 0x0004dc0601007387 */ /* 0x0003e20000100800 */
[----:B------:R-:W-:Y:S01]  /*a710*/  LOP3.LUT R4, R152, 0x1f, RZ, 0xc0, !PT ;  /* 0x0000001f98047812 */ /* 0x000fe200078ec0ff */
[----:B------:R-:W-:Y:S02]  /*a720*/  UMOV UR11, 0x3fffffef ;  /* 0x3fffffef000b7882 */ /* 0x000fe40000000000 */
[----:B------:R2:W-:Y:S01]  /*a730*/  STL [R1+0x4e4], R0 ;  /* 0x0004e40001007387 */ /* 0x0005e20000100800 */
[----:B------:R-:W-:Y:S01]  /*a740*/  UIADD3.64 UR10, UR4, -UR10, URZ ;  /* 0x8000000a040a7297 */ /* 0x000fe2000fffe03f */
[C---:B0-----:R-:W-:Y:S02]  /*a750*/  LOP3.LUT R7, R182.reuse, 0x4, RZ, 0xfc, !PT ;  /* 0x00000004b6077812 */ /* 0x041fe400078efcff */
[----:B------:R-:W-:Y:S01]  /*a760*/  STL [R1], RZ ;  /* 0x000000ff01007387 */ /* 0x000fe20000100800 */
[----:B-1----:R-:W-:-:S03]  /*a770*/  LOP3.LUT R6, R182, 0x2, RZ, 0xfc, !PT ;  /* 0x00000002b6067812 */ /* 0x002fc600078efcff */
[----:B------:R-:W-:Y:S01]  /*a780*/  STL [R1+0x4], RZ ;  /* 0x000004ff01007387 */ /* 0x000fe20000100800 */
[----:B--2---:R-:W0:Y:S03]  /*a790*/  LDC R0, c[0x0][0x238] ;  /* 0x00008e00ff007b82 */ /* 0x004e260000000800 */
[----:B------:R-:W-:Y:S04]  /*a7a0*/  STL [R1+0x8], RZ ;  /* 0x000008ff01007387 */ /* 0x000fe80000100800 */
[----:B------:R-:W-:Y:S04]  /*a7b0*/  STL [R1+0xc], RZ ;  /* 0x00000cff01007387 */ /* 0x000fe80000100800 */
[----:B------:R-:W-:Y:S04]  /*a7c0*/  STL [R1+0x10], RZ ;  /* 0x000010ff01007387 */ /* 0x000fe80000100800 */
[----:B------:R-:W-:Y:S04]  /*a7d0*/  STL [R1+0x14], RZ ;  /* 0x000014ff01007387 */ /* 0x000fe80000100800 */
[----:B------:R-:W-:Y:S04]  /*a7e0*/  STL [R1+0x18], RZ ;  /* 0x000018ff01007387 */ /* 0x000fe80000100800 */
[----:B------:R-:W-:Y:S01]  /*a7f0*/  STL [R1+0x1c], RZ ;  /* 0x00001cff01007387 */ /* 0x000fe20000100800 */
[----:B0-----:R-:W-:-:S03]  /*a800*/  IMAD R19, R19, R0, RZ ;  /* 0x0000000013137224 */ /* 0x001fc600078e02ff */
[----:B------:R-:W-:Y:S01]  /*a810*/  STL [R1+0x20], RZ ;  /* 0x000020ff01007387 */ /* 0x000fe20000100800 */
[-C--:B------:R-:W-:Y:S02]  /*a820*/  IMAD R23, R155, R0.reuse, RZ ;  /* 0x000000009b177224 */ /* 0x080fe400078e02ff */
[-C--:B------:R-:W-:Y:S01]  /*a830*/  IMAD R21, R153, R0.reuse, RZ ;  /* 0x0000000099157224 */ /* 0x080fe200078e02ff */
[----:B------:R-:W-:Y:S01]  /*a840*/  STL [R1+0x24], RZ ;  /* 0x000024ff01007387 */ /* 0x000fe20000100800 */
[-C--:B------:R-:W-:Y:S02]  /*a850*/  IMAD R20, R182, R0.reuse, RZ ;  /* 0x00000000b6147224 */ /* 0x080fe400078e02ff */
[----:B------:R-:W-:Y:S01]  /*a860*/  IMAD R0, R8, R0, RZ ;  /* 0x0000000008007224 */ /* 0x000fe200078e02ff */
[----:B------:R-:W-:Y:S01]  /*a870*/  STL [R1+0x28], RZ ;  /* 0x000028ff01007387 */ /* 0x000fe20000100800 */
[----:B------:R-:W-:-:S03]  /*a880*/  LOP3.LUT R8, R22, R182, RZ, 0xfc, !PT ;  /* 0x000000b616087212 */ /* 0x000fc600078efcff */
[----:B------:R-:W-:Y:S04]  /*a890*/  STL [R1+0x2c], RZ ;  /* 0x00002cff01007387 */ /* 0x000fe80000100800 */
        /* <DEDUP_REMOVED lines=116> */
[----:B------:R0:W-:Y:S04]  /*afe0*/  STL [R1+0x560], R19 ;  /* 0x0005601301007387 */ /* 0x0001e80000100800 */
[----:B------:R1:W-:Y:S01]  /*aff0*/  STL [R1+0x55c], R0 ;  /* 0x00055c0001007387 */ /* 0x0003e20000100800 */
[----:B0-----:R-:W-:-:S02]  /*b000*/  IMAD R19, R18, UR8, RZ ;  /* 0x0000000812137c24 */ /* 0x001fc4000f8e02ff */
[----:B------:R-:W-:Y:S02]  /*b010*/  IMAD R18, R17, UR9, RZ ;  /* 0x0000000911127c24 */ /* 0x000fe4000f8e02ff */
[----:B------:R-:W-:Y:S01]  /*b020*/  IMAD R17, R16, UR13, RZ ;  /* 0x0000000d10117c24 */ /* 0x000fe2000f8e02ff */
[----:B------:R0:W-:Y:S01]  /*b030*/  STL [R1+0x558], R19 ;  /* 0x0005581301007387 */ /* 0x0001e20000100800 */
[----:B------:R-:W-:Y:S01]  /*b040*/  IMAD R16, R15, UR14, RZ ;  /* 0x0000000e0f107c24 */ /* 0x000fe2000f8e02ff */
[----:B------:R-:W-:Y:S01]  /*b050*/  UMOV UR13, 0xc0000010 ;  /* 0xc0000010000d7882 */ /* 0x000fe20000000000 */
[----:B------:R-:W-:Y:S01]  /*b060*/  IMAD R15, R14, UR15, RZ ;  /* 0x0000000f0e0f7c24 */ /* 0x000fe2000f8e02ff */
[----:B------:R0:W-:Y:S01]  /*b070*/  STL [R1+0x554], R18 ;  /* 0x0005541201007387 */ /* 0x0001e20000100800 */
[----:B------:R-:W-:Y:S02]  /*b080*/  IMAD R14, R13, UR20, RZ ;  /* 0x000000140d0e7c24 */ /* 0x000fe4000f8e02ff */
[----:B------:R-:W-:Y:S01]  /*b090*/  IMAD R13, R12, UR21, RZ ;  /* 0x000000150c0d7c24 */ /* 0x000fe2000f8e02ff */
[----:B------:R0:W-:Y:S01]  /*b0a0*/  STL [R1+0x550], R17 ;  /* 0x0005501101007387 */ /* 0x0001e20000100800 */
[----:B------:R-:W-:-:S02]  /*b0b0*/  IMAD R12, R11, UR22, RZ ;  /* 0x000000160b0c7c24 */ /* 0x000fc4000f8e02ff */
[----:B------:R-:W-:Y:S01]  /*b0c0*/  IMAD R11, R10, UR23, RZ ;  /* 0x000000170a0b7c24 */ /* 0x000fe2000f8e02ff */
[----:B------:R0:W-:Y:S01]  /*b0d0*/  STL [R1+0x54c], R16 ;  /* 0x00054c1001007387 */ /* 0x0001e20000100800 */
[----:B------:R-:W-:Y:S02]  /*b0e0*/  IMAD R10, R7, UR24, RZ ;  /* 0x00000018070a7c24 */ /* 0x000fe4000f8e02ff */
[----:B------:R-:W-:Y:S01]  /*b0f0*/  IMAD R7, R6, UR25, RZ ;  /* 0x0000001906077c24 */ /* 0x000fe2000f8e02ff */
[----:B------:R0:W-:Y:S01]  /*b100*/  STL [R1+0x548], R15 ;  /* 0x0005480f01007387 */ /* 0x0001e20000100800 */
[----:B------:R-:W-:Y:S01]  /*b110*/  LOP3.LUT R6, R8, 0x10, RZ, 0x3c, !PT ;  /* 0x0000001008067812 */ /* 0x000fe200078e3cff */
[----:B-1----:R-:W-:Y:S01]  /*b120*/  IMAD R0, R4, UR7, RZ ;  /* 0x0000000704007c24 */ /* 0x002fe2000f8e02ff */
[----:B------:R-:W-:Y:S01]  /*b130*/  ULDC UR7, c[0x0][0x230] ;  /* 0x00008c0000077ab9 */ /* 0x000fe20000000800 */
[----:B------:R0:W-:Y:S03]  /*b140*/  STL [R1+0x544], R14 ;  /* 0x0005440e01007387 */ /* 0x0001e60000100800 */
[----:B------:R-:W-:Y:S01]  /*b150*/  SHF.R.S32.HI R179, RZ, 0x1f, R0 ;  /* 0x0000001fffb37819 */ /* 0x000fe20000011400 */
[----:B------:R0:W-:Y:S04]  /*b160*/  STL [R1+0x540], R13 ;  /* 0x0005400d01007387 */ /* 0x0001e80000100800 */
[----:B------:R0:W-:Y:S04]  /*b170*/  STL [R1+0x53c], R12 ;  /* 0x00053c0c01007387 */ /* 0x0001e80000100800 */
[----:B------:R0:W-:Y:S04]  /*b180*/  STL [R1+0x538], R11 ;  /* 0x0005380b01007387 */ /* 0x0001e80000100800 */
[----:B------:R0:W-:Y:S04]  /*b190*/  STL [R1+0x534], R10 ;  /* 0x0005340a01007387 */ /* 0x0001e80000100800 */
[----:B------:R0:W-:Y:S04]  /*b1a0*/  STL [R1+0x530], R7 ;  /* 0x0005300701007387 */ /* 0x0001e80000100800 */
[----:B------:R0:W-:Y:S02]  /*b1b0*/  STL [R1+0x520], R6 ;  /* 0x0005200601007387 */ /* 0x0001e40000100800 */
.L_x_1:
[----:B------:R1:W-:Y:S04]  /*b1c0*/  STL [R1+0x6ac], R136 ;  /* 0x0006ac8801007387 */ /* 0x0003e80000100800 */
[----:B-1----:R-:W2:Y:S04]  /*b1d0*/  LDL R136, [R1+0x540] ;  /* 0x0005400001887983 */ /* 0x002ea80000100800 */
[----:B------:R1:W-:Y:S04]  /*b1e0*/  STL [R1+0x6a8], R137 ;  /* 0x0006a88901007387 */ /* 0x0003e80000100800 */
[----:B------:R3:W-:Y:S04]  /*b1f0*/  STL [R1+0x6a4], R138 ;  /* 0x0006a48a01007387 */ /* 0x0007e80000100800 */
[----:B------:R4:W-:Y:S01]  /*b200*/  STL [R1+0x6a0], R139 ;  /* 0x0006a08b01007387 */ /* 0x0009e20000100800 */
[----:B-1----:R-:W1:Y:S01]  /*b210*/  S2R R137, SR_TID.X ;  /* 0x0000000000897919 */ /* 0x002e620000002100 */
[----:B---3--:R-:W3:Y:S02]  /*b220*/  LDC R138, c[0x0][0x238] ;  /* 0x00008e00ff8a7b82 */ /* 0x008ee40000000800 */
[----:B----4-:R-:W4:Y:S04]  /*b230*/  LDL R139, [R1+0x53c] ;  /* 0x00053c00018b7983 */ /* 0x010f280000100800 */
[----:B------:R0:W-:Y:S04]  /*b240*/  STL [R1+0x69c], R140 ;  /* 0x00069c8c01007387 */ /* 0x0001e80000100800 */
[----:B0-----:R-:W2:Y:S04]  /*b250*/  LDL R140, [R1+0x534] ;  /* 0x00053400018c7983 */ /* 0x001ea80000100800 */
[----:B------:R0:W-:Y:S04]  /*b260*/  STL [R1+0x698], R141 ;  /* 0x0006988d01007387 */ /* 0x0001e80000100800 */
[----:B0-----:R-:W4:Y:S04]  /*b270*/  LDL R141, [R1+0x538] ;  /* 0x00053800018d7983 */ /* 0x001f280000100800 */
[----:B------:R0:W-:Y:S04]  /*b280*/  STL [R1+0x694], R142 ;  /* 0x0006948e01007387 */ /* 0x0001e80000100800 */
[----:B0-----:R-:W2:Y:S01]  /*b290*/  LDL R142, [R1+0x530] ;  /* 0x00053000018e7983 */ /* 0x001ea20000100800 */
[----:B-1----:R-:W-:Y:S01]  /*b2a0*/  SHF.R.U32.HI R137, RZ, 0x6, R137 ;  /* 0x00000006ff897819 */ /* 0x002fe20000011689 */
[C---:B---3--:R-:W-:Y:S01]  /*b2b0*/  IMAD R138, R182.reuse, R138, RZ ;  /* 0x0000008ab68a7224 */ /* 0x048fe200078e02ff */
[----:B------:R-:W-:Y:S01]  /*b2c0*/  ISETP.GE.AND P0, PT, R182, UR7, PT ;  /* 0x00000007b6007c0c */ /* 0x000fe2000bf06270 */
[----:B------:R-:W-:Y:S01]  /*b2d0*/  STL [R1+0x690], R143 ;  /* 0x0006908f01007387 */ /* 0x000fe20000100800 */
[----:B------:R-:W-:-:S02]  /*b2e0*/  SGXT.U32 R137, R137, 0x1 ;  /* 0x000000018989781a */ /* 0x000fc40000000000 */
[C---:B------:R-:W-:Y:S01]  /*b2f0*/  IADD3 R6, P1, R138.reuse, R3, RZ ;  /* 0x000000038a067210 */ /* 0x040fe20007f3e0ff */
[----:B------:R-:W-:Y:S01]  /*b300*/  STL [R1+0x68c], R144 ;  /* 0x00068c9001007387 */ /* 0x000fe20000100800 */
[----:B------:R-:W-:Y:S02]  /*b310*/  LOP3.LUT R137, R137, 0x2, RZ, 0xfc, !PT ;  /* 0x0000000289897812 */ /* 0x000fe400078efcff */
[----:B------:R-:W-:Y:S01]  /*b320*/  LEA.HI.X.SX32 R7, R138, R2, 0x1, P1 ;  /* 0x000000028a077211 */ /* 0x000fe200008f0eff */
[----:B------:R-:W-:Y:S01]  /*b330*/  STL [R1+0x688], R145 ;  /* 0x0006889101007387 */ /* 0x000fe20000100800 */
[----:B------:R-:W-:-:S03]  /*b340*/  PRMT R15, RZ, 0x7610, R15 ;  /* 0x00007610ff0f7816 */ /* 0x000fc6000000000f */
[----:B------:R-:W-:Y:S04]  /*b350*/  STL [R1+0x684], R146 ;  /* 0x0006849201007387 */ /* 0x000fe80000100800 */
[----:B------:R-:W-:Y:S04]  /*b360*/  STL [R1+0x680], R147 ;  /* 0x0006809301007387 */ /* 0x000fe80000100800 */
[----:B------:R-:W-:Y:S01]  /*b370*/  STL [R1+0x67c], R148 ;  /* 0x00067c9401007387 */ /* 0x000fe20000100800 */
[----:B------:R-:W-:-:S03]  /*b380*/  ISETP.GE.AND P1, PT, R137, UR7, PT ;  /* 0x0000000789007c0c */ /* 0x000fc6000bf26270 */
[----:B------:R-:W-:Y:S04]  /*b390*/  STL [R1+0x678], R149 ;  /* 0x0006789501007387 */ /* 0x000fe80000100800 */
[----:B------:R-:W-:Y:S04]  /*b3a0*/  STL [R1+0x674], R150 ;  /* 0x0006749601007387 */ /* 0x000fe80000100800 */
[----:B------:R-:W-:Y:S04]  /*b3b0*/  STL [R1+0x670], R151 ;  /* 0x0006709701007387 */ /* 0x000fe80000100800 */
[----:B-----5:R0:W-:Y:S04]  /*b3c0*/  STL [R1+0x570], R5 ;  /* 0x0005700501007387 */ /* 0x0201e80000100800 */
[----:B------:R-:W3:Y:S01]  /*b3d0*/  LDL R137, [R1+0x544] ;  /* 0x0005440001897983 */ /* 0x000ee20000100800 */
[----:B------:R-:W1:Y:S03]  /*b3e0*/  S2R R138, SR_TID.X ;  /* 0x00000000008a7919 */ /* 0x000e660000002100 */
[----:B------:R2:W3:Y:S01]  /*b3f0*/  @!P0 LDG.E.U8 R15, desc[UR16][R6.64] ;  /* 0x00000010060f8981 */ /* 0x0004e2000c1e1100 */
[----:B------:R-:W-:-:S02]  /*b400*/  PRMT R14, RZ, 0x7610, R14 ;  /* 0x00007610ff0e7816 */ /* 0x000fc4000000000e */
[----:B------:R-:W-:Y:S01]  /*b410*/  PRMT R13, RZ, 0x7610, R13 ;  /* 0x00007610ff0d7816 */ /* 0x000fe2000000000d */
[----:B0-----:R-:W3:Y:S01]  /*b420*/  LDL R5, [R1+0x554] ;  /* 0x0005540001057983 */ /* 0x001ee20000100800 */
[----:B-1----:R-:W-:-:S04]  /*b430*/  SHF.R.U32.HI R138, RZ, 0x6, R138 ;  /* 0x00000006ff8a7819 */ /* 0x002fc8000001168a */
[----:B------:R-:W-:-:S04]  /*b440*/  SGXT.U32 R138, R138, 0x1 ;  /* 0x000000018a8a781a */ /* 0x000fc80000000000 */
[----:B------:R-:W-:Y:S02]  /*b450*/  LOP3.LUT R138, R138, 0x4, RZ, 0xfc, !PT ;  /* 0x000000048a8a7812 */ /* 0x000fe400078efcff */
[----:B------:R-:W-:Y:S02]  /*b460*/  PRMT R12, RZ, 0x7610, R12 ;  /* 0x00007610ff0c7816 */ /* 0x000fe4000000000c */
[----:B------:R-:W-:Y:S02]  /*b470*/  PRMT R11, RZ, 0x7610, R11 ;  /* 0x00007610ff0b7816 */ /* 0x000fe4000000000b */
[----:B--2---:R-:W-:-:S04]  /*b480*/  IADD3 R6, P0, R142, R3, RZ ;  /* 0x000000038e067210 */ /* 0x004fc80007f1e0ff */
[----:B------:R-:W-:-:S05]  /*b490*/  LEA.HI.X.SX32 R7, R142, R2, 0x1, P0 ;  /* 0x000000028e077211 */ /* 0x000fca00000f0eff */
[----:B------:R0:W2:Y:S02]  /*b4a0*/  @!P1 LDG.E.U8 R14, desc[UR16][R6.64] ;  /* 0x00000010060e9981 */ /* 0x0000a4000c1e1100 */
[----:B0-----:R-:W-:-:S04]  /*b4b0*/  IADD3 R6, P0, R140, R3, RZ ;  /* 0x000000038c067210 */ /* 0x001fc80007f1e0ff */
[----:B------:R-:W-:Y:S02]  /*b4c0*/  LEA.HI.X.SX32 R7, R140, R2, 0x1, P0 ;  /* 0x000000028c077211 */ /* 0x000fe400000f0eff */
[----:B------:R-:W2:Y:S01]  /*b4d0*/  LDL R140, [R1+0x548] ;  /* 0x00054800018c7983 */ /* 0x000ea20000100800 */
[----:B------:R-:W-:Y:S02]  /*b4e0*/  ISETP.GE.AND P1, PT, R138, UR7, PT ;  /* 0x000000078a007c0c */ /* 0x000fe4000bf26270 */
[----:B------:R-:W0:Y:S11]  /*b4f0*/  S2R R138, SR_TID.X ;  /* 0x00000000008a7919 */ /* 0x000e360000002100 */
[----:B------:R4:W2:Y:S02]  /*b500*/  @!P1 LDG.E.U8 R13, desc[UR16][R6.64] ;  /* 0x00000010060d9981 */ /* 0x0008a4000c1e1100 */
[----:B----4-:R-:W-:-:S04]  /*b510*/  IADD3 R6, P0, R141, R3, RZ ;  /* 0x000000038d067210 */ /* 0x010fc80007f1e0ff */
[----:B------:R-:W-:Y:S02]  /*b520*/  LEA.HI.X.SX32 R7, R141, R2, 0x1, P0 ;  /* 0x000000028d077211 */ /* 0x000fe400000f0eff */
[----:B------:R-:W4:Y:S01]  /*b530*/  LDL R141, [R1+0x54c] ;  /* 0x00054c00018d7983 */ /* 0x000f220000100800 */
[----:B0-----:R-:W-:-:S04]  /*b540*/  SHF.R.U32.HI R138, RZ, 0x6, R138 ;  /* 0x00000006ff8a7819 */ /* 0x001fc8000001168a */
[----:B------:R-:W-:-:S04]  /*b550*/  SGXT.U32 R138, R138, 0x1 ;  /* 0x000000018a8a781a */ /* 0x000fc80000000000 */
[----:B------:R-:W-:-:S04]  /*b560*/  LOP3.LUT R138, R138, 0x6, RZ, 0xfc, !PT ;  /* 0x000000068a8a7812 */ /* 0x000fc800078efcff */
[----:B------:R-:W-:-:S13]  /*b570*/  ISETP.GE.AND P1, PT, R138, UR7, PT ;  /* 0x000000078a007c0c */ /* 0x000fda000bf26270 */
[----:B------:R0:W4:Y:S02]  /*b580*/  @!P1 LDG.E.U8 R12, desc[UR16][R6.64] ;  /* 0x00000010060c9981 */ /* 0x000124000c1e1100 */
[----:B0-----:R-:W-:-:S04]  /*b590*/  IADD3 R6, P0, R139, R3, RZ ;  /* 0x000000038b067210 */ /* 0x001fc80007f1e0ff */
[----:B------:R-:W-:Y:S02]  /*b5a0*/  LEA.HI.X.SX32 R7, R139, R2, 0x1, P0 ;  /* 0x000000028b077211 */ /* 0x000fe400000f0eff */
[----:B------:R-:W4:Y:S01]  /*b5b0*/  LDL R139, [R1+0x550] ;  /* 0x00055000018b7983 */ /* 0x000f220000100800 */
[----:B------:R-:W0:Y:S02]  /*b5c0*/  S2R R138, SR_TID.X ;  /* 0x00000000008a7919 */ /* 0x000e240000002100 */
[----:B0-----:R-:W-:-:S04]  /*b5d0*/  SHF.R.U32.HI R138, RZ, 0x6, R138 ;  /* 0x00000006ff8a7819 */ /* 0x001fc8000001168a */
[----:B------:R-:W-:-:S04]  /*b5e0*/  SGXT.U32 R138, R138, 0x1 ;  /* 0x000000018a8a781a */ /* 0x000fc80000000000 */
[----:B------:R-:W-:-:S04]  /*b5f0*/  LOP3.LUT R138, R138, 0x8, RZ, 0xfc, !PT ;  /* 0x000000088a8a7812 */ /* 0x000fc800078efcff */
[----:B------:R-:W-:Y:S02]  /*b600*/  ISETP.GE.AND P1, PT, R138, UR7, PT ;  /* 0x000000078a007c0c */ /* 0x000fe4000bf26270 */
[----:B------:R-:W0:Y:S11]  /*b610*/  S2R R138, SR_TID.X ;  /* 0x00000000008a7919 */ /* 0x000e360000002100 */
[----:B------:R1:W4:Y:S02]  /*b620*/  @!P1 LDG.E.U8 R11, desc[UR16][R6.64] ;  /* 0x00000010060b9981 */ /* 0x000324000c1e1100 */
[----:B-1----:R-:W-:-:S04]  /*b630*/  IADD3 R6, P0, R136, R3, RZ ;  /* 0x0000000388067210 */ /* 0x002fc80007f1e0ff */
[----:B------:R-:W-:Y:S02]  /*b640*/  LEA.HI.X.SX32 R7, R136, R2, 0x1, P0 ;  /* 0x0000000288077211 */ /* 0x000fe400000f0eff */
[----:B------:R-:W1:Y:S01]  /*b650*/  S2R R136, SR_TID.X ;  /* 0x0000000000887919 */ /* 0x000e620000002100 */
[----:B0-----:R-:W-:-:S04]  /*b660*/  SHF.R.U32.HI R138, RZ, 0x6, R138 ;  /* 0x00000006ff8a7819 */ /* 0x001fc8000001168a */
[----:B------:R-:W-:-:S04]  /*b670*/  SGXT.U32 R138, R138, 0x1 ;  /* 0x000000018a8a781a */ /* 0x000fc80000000000 */
[----:B------:R-:W-:-:S04]  /*b680*/  LOP3.LUT R138, R138, 0xa, RZ, 0xfc, !PT ;  /* 0x0000000a8a8a7812 */ /* 0x000fc800078efcff */
[----:B------:R-:W-:Y:S02]  /*b690*/  ISETP.GE.AND P1, PT, R138, UR7, PT ;  /* 0x000000078a007c0c */ /* 0x000fe4000bf26270 */
[----:B------:R-:W-:Y:S01]  /*b6a0*/  PRMT R10, RZ, 0x7610, R10 ;  /* 0x00007610ff0a7816 */ /* 0x000fe2000000000a */
[----:B------:R-:W0:Y:S10]  /*b6b0*/  LDC R138, c[0x0][0x238] ;  /* 0x00008e00ff8a7b82 */ /* 0x000e340000000800 */
[----:B------:R3:W4:Y:S01]  /*b6c0*/  @!P1 LDG.E.U8 R10, desc[UR16][R6.64] ;  /* 0x00000010060a9981 */ /* 0x000722000c1e1100 */
[----:B-1----:R-:W-:-:S04]  /*b6d0*/  SHF.R.U32.HI R136, RZ, 0x6, R136 ;  /* 0x00000006ff887819 */ /* 0x002fc80000011688 */
[----:B------:R-:W-:-:S04]  /*b6e0*/  SGXT.U32 R136, R136, 0x1 ;  /* 0x000000018888781a */ /* 0x000fc80000000000 */
[----:B------:R-:W-:-:S04]  /*b6f0*/  LOP3.LUT R136, R136, 0xc, RZ, 0xfc, !PT ;  /* 0x0000000c88887812 */ /* 0x000fc800078efcff */
[----:B------:R-:W-:Y:S02]  /*b700*/  ISETP.GE.AND P1, PT, R136, UR7, PT ;  /* 0x0000000788007c0c */ /* 0x000fe4000bf26270 */
[----:B------:R-:W1:Y:S01]  /*b710*/  S2R R136, SR_TID.X ;  /* 0x0000000000887919 */ /* 0x000e620000002100 */
[C---:B---3--:R-:W-:Y:S02]  /*b720*/  IADD3 R6, P0, R137.reuse, R3, RZ ;  /* 0x0000000389067210 */ /* 0x048fe40007f1e0ff */
[----:B------:R-:W-:Y:S02]  /*b730*/  PRMT R16, RZ, 0x7610, R16 ;  /* 0x00007610ff107816 */ /* 0x000fe40000000010 */
[----:B------:R-:W-:Y:S02]  /*b740*/  LEA.HI.X.SX32 R7, R137, R2, 0x1, P0 ;  /* 0x0000000289077211 */ /* 0x000fe400000f0eff */
[----:B------:R-:W-:Y:S01]  /*b750*/  PRMT R19, RZ, 0x7610, R19 ;  /* 0x00007610ff137816 */ /* 0x000fe20000000013 */
[----:B------:R-:W3:Y:S04]  /*b760*/  LDL R137, [R1+0x558] ;  /* 0x0005580001897983 */ /* 0x000ee80000100800 */
[----:B------:R0:W3:Y:S01]  /*b770*/  @!P1 LDG.E.U8 R16, desc[UR16][R6.64] ;  /* 0x0000001006109981 */ /* 0x0000e2000c1e1100 */
[----:B-1----:R-:W-:-:S04]  /*b780*/  LEA.HI R136, R136, 0xe, RZ, 0x1a ;  /* 0x0000000e88887811 */ /* 0x002fc800078fd0ff */
[C---:B------:R-:W-:Y:S01]  /*b790*/  ISETP.GE.AND P1, PT, R136.reuse, UR7, PT ;  /* 0x0000000788007c0c */ /* 0x040fe2000bf26270 */
[----:B0-----:R-:W-:Y:S02]  /*b7a0*/  IMAD R138, R136, R138, RZ ;  /* 0x0000008a888a7224 */ /* 0x001fe400078e02ff */
[----:B------:R-:W0:Y:S03]  /*b7b0*/  S2R R136, SR_TID.X ;  /* 0x0000000000887919 */ /* 0x000e260000002100 */
[----:B------:R-:W-:-:S04]  /*b7c0*/  IADD3 R6, P0, R138, R3, RZ ;  /* 0x000000038a067210 */ /* 0x000fc80007f1e0ff */
[----:B------:R-:W-:Y:S02]  /*b7d0*/  LEA.HI.X.SX32 R7, R138, R2, 0x1, P0 ;  /* 0x000000028a077211 */ /* 0x000fe400000f0eff */
[----:B------:R-:W1:Y:S03]  /*b7e0*/  S2R R138, SR_TID.X ;  /* 0x00000000008a7919 */ /* 0x000e660000002100 */
[----:B------:R2:W3:Y:S01]  /*b7f0*/  @!P1 LDG.E.U8 R19, desc[UR16][R6.64] ;  /* 0x0000001006139981 */ /* 0x0004e2000c1e1100 */
[----:B0-----:R-:W-:-:S04]  /*b800*/  SHF.R.U32.HI R136, RZ, 0x6, R136 ;  /* 0x00000006ff887819 */ /* 0x001fc80000011688 */
[----:B------:R-:W-:-:S04]  /*b810*/  SGXT.U32 R136, R136, 0x1 ;  /* 0x000000018888781a */ /* 0x000fc80000000000 */
[----:B------:R-:W-:Y:S02]  /*b820*/  LOP3.LUT R136, R136, 0x10, RZ, 0xfc, !PT ;  /* 0x0000001088887812 */ /* 0x000fe400078efcff */
[----:B-1----:R-:W-:Y:S02]  /*b830*/  SHF.R.U32.HI R138, RZ, 0x6, R138 ;  /* 0x00000006ff8a7819 */ /* 0x002fe4000001168a */
[----:B------:R-:W-:Y:S02]  /*b840*/  ISETP.GE.AND P1, PT, R136, UR7, PT ;  /* 0x0000000788007c0c */ /* 0x000fe4000bf26270 */
[----:B------:R-:W-:Y:S01]  /*b850*/  SGXT.U32 R138, R138, 0x1 ;  /* 0x000000018a8a781a */ /* 0x000fe20000000000 */
[----:B------:R-:W3:Y:S01]  /*b860*/  LDL R136, [R1+0x55c] ;  /* 0x00055c0001887983 */ /* 0x000ee20000100800 */
[----:B------:R-:W-:Y:S02]  /*b870*/  PRMT R20, RZ, 0x7610, R20 ;  /* 0x00007610ff147816 */ /* 0x000fe40000000014 */
[----:B------:R-:W-:-:S02]  /*b880*/  LOP3.LUT R138, R138, 0x12, RZ, 0xfc, !PT ;  /* 0x000000128a8a7812 */ /* 0x000fc400078efcff */
[----:B--2---:R-:W-:-:S04]  /*b890*/  IADD3 R6, P0, R140, R3, RZ ;  /* 0x000000038c067210 */ /* 0x004fc80007f1e0ff */
[----:B------:R-:W-:Y:S02]  /*b8a0*/  LEA.HI.X.SX32 R7, R140, R2, 0x1, P0 ;  /* 0x000000028c077211 */ /* 0x000fe400000f0eff */
[----:B------:R-:W-:Y:S01]  /*b8b0*/  PRMT R22, RZ, 0x7610, R22 ;  /* 0x00007610ff167816 */ /* 0x000fe20000000016 */
[----:B------:R-:W2:Y:S04]  /*b8c0*/  LDL R140, [R1+0x560] ;  /* 0x00056000018c7983 */ /* 0x000ea80000100800 */
[----:B------:R4:W2:Y:S01]  /*b8d0*/  @!P1 LDG.E.U8 R20, desc[UR16][R6.64] ;  /* 0x0000001006149981 */ /* 0x0008a2000c1e1100 */
[----:B------:R-:W-:Y:S02]  /*b8e0*/  ISETP.GE.AND P1, PT, R138, UR7, PT ;  /* 0x000000078a007c0c */ /* 0x000fe4000bf26270 */
[----:B------:R-:W0:Y:S01]  /*b8f0*/  S2R R138, SR_TID.X ;  /* 0x00000000008a7919 */ /* 0x000e220000002100 */
[----:B----4-:R-:W-:-:S04]  /*b900*/  IADD3 R6, P0, R141, R3, RZ ;  /* 0x000000038d067210 */ /* 0x010fc80007f1e0ff */
[----:B------:R-:W-:-:S06]  /*b910*/  LEA.HI.X.SX32 R7, R141, R2, 0x1, P0 ;  /* 0x000000028d077211 */ /* 0x000fcc00000f0eff */
[----:B------:R1:W4:Y:S01]  /*b920*/  @!P1 LDG.E.U8 R22, desc[UR16][R6.64] ;  /* 0x0000001006169981 */ /* 0x000322000c1e1100 */
[----:B0-----:R-:W-:-:S04]  /*b930*/  SHF.R.U32.HI R138, RZ, 0x6, R138 ;  /* 0x00000006ff8a7819 */ /* 0x001fc8000001168a */
[----:B------:R-:W-:-:S04]  /*b940*/  SGXT.U32 R138, R138, 0x1 ;  /* 0x000000018a8a781a */ /* 0x000fc80000000000 */
[----:B------:R-:W-:-:S04]  /*b950*/  LOP3.LUT R138, R138, 0x14, RZ, 0xfc, !PT ;  /* 0x000000148a8a7812 */ /* 0x000fc800078efcff */
[----:B------:R-:W-:Y:S02]  /*b960*/  ISETP.GE.AND P1, PT, R138, UR7, PT ;  /* 0x000000078a007c0c */ /* 0x000fe4000bf26270 */
[----:B------:R-:W0:Y:S01]  /*b970*/  S2R R138, SR_TID.X ;  /* 0x00000000008a7919 */ /* 0x000e220000002100 */
[----:B------:R-:W-:Y:S02]  /*b980*/  PRMT R23, RZ, 0x7610, R23 ;  /* 0x00007610ff177816 */ /* 0x000fe40000000017 */
[----:B-1----:R-:W-:-:S04]  /*b990*/  IADD3 R6, P0, R139, R3, RZ ;  /* 0x000000038b067210 */ /* 0x002fc80007f1e0ff */
[----:B------:R-:W-:Y:S02]  /*b9a0*/  LEA.HI.X.SX32 R7, R139, R2, 0x1, P0 ;  /* 0x000000028b077211 */ /* 0x000fe400000f0eff */
[----:B------:R-:W4:Y:S04]  /*b9b0*/  LDL R139, [R1+0x4e8] ;  /* 0x0004e800018b7983 */ /* 0x000f280000100800 */
[----:B------:R1:W4:Y:S01]  /*b9c0*/  @!P1 LDG.E.U8 R23, desc[UR16][R6.64] ;  /* 0x0000001006179981 */ /* 0x000322000c1e1100 */
[----:B0-----:R-:W-:-:S04]  /*b9d0*/  SHF.R.U32.HI R138, RZ, 0x6, R138 ;  /* 0x00000006ff8a7819 */ /* 0x001fc8000001168a */
[----:B------:R-:W-:-:S04]  /*b9e0*/  SGXT.U32 R138, R138, 0x1 ;  /* 0x000000018a8a781a */ /* 0x000fc80000000000 */
[----:B------:R-:W-:-:S04]  /*b9f0*/  LOP3.LUT R138, R138, 0x16, RZ, 0xfc, !PT ;  /* 0x000000168a8a7812 */ /* 0x000fc800078efcff */
[----:B------:R-:W-:Y:S02]  /*ba00*/  ISETP.GE.AND P1, PT, R138, UR7, PT ;  /* 0x000000078a007c0c */ /* 0x000fe4000bf26270 */
[----:B------:R-:W4:Y:S04]  /*ba10*/  LDL R138, [R1+0x4d8] ;  /* 0x0004d800018a7983 */ /* 0x000f280000100800 */
[----:B------:R-:W4:Y:S01]  /*ba20*/  LDL.LU R182, [R1+0x4e4] ;  /* 0x0004e40001b67983 */ /* 0x000f220000300800 */
[----:B-1----:R-:W-:-:S04]  /*ba30*/  IADD3 R6, P0, R5, R3, RZ ;  /* 0x0000000305067210 */ /* 0x002fc80007f1e0ff */
[----:B------:R-:W-:Y:S02]  /*ba40*/  LEA.HI.X.SX32 R7, R5, R2, 0x1, P0 ;  /* 0x0000000205077211 */ /* 0x000fe400000f0eff */
[----:B------:R-:W0:Y:S01]  /*ba50*/  S2R R5, SR_TID.X ;  /* 0x0000000000057919 */ /* 0x000e220000002100 */
[----:B------:R-:W-:-:S06]  /*ba60*/  PRMT R153, RZ, 0x7610, R153 ;  /* 0x00007610ff997816 */ /* 0x000fcc0000000099 */
[----:B------:R3:W4:Y:S01]  /*ba70*/  @!P1 LDG.E.U8 R153, desc[UR16][R6.64] ;  /* 0x0000001006999981 */ /* 0x000722000c1e1100 */
[----:B0-----:R-:W-:-:S04]  /*ba80*/  SHF.R.U32.HI R5, RZ, 0x6, R5 ;  /* 0x00000006ff057819 */ /* 0x001fc80000011605 */
[----:B------:R-:W-:-:S04]  /*ba90*/  SGXT.U32 R5, R5, 0x1 ;  /* 0x000000010505781a */ /* 0x000fc80000000000 */
[----:B------:R-:W-:-:S04]  /*baa0*/  LOP3.LUT R5, R5, 0x18, RZ, 0xfc, !PT ;  /* 0x0000001805057812 */ /* 0x000fc800078efcff */
[----:B------:R-:W-:Y:S02]  /*bab0*/  ISETP.GE.AND P1, PT, R5, UR7, PT ;  /* 0x0000000705007c0c */ /* 0x000fe4000bf26270 */
[----:B------:R-:W0:Y:S01]  /*bac0*/  S2R R5, SR_TID.X ;  /* 0x0000000000057919 */ /* 0x000e220000002100 */
[----:B------:R-:W-:Y:S02]  /*bad0*/  PRMT R154, RZ, 0x7610, R154 ;  /* 0x00007610ff9a7816 */ /* 0x000fe4000000009a */
[----:B0-----:R-:W-:-:S04]  /*bae0*/  SHF.R.U32.HI R5, RZ, 0x6, R5 ;  /* 0x00000006ff057819 */ /* 0x001fc80000011605 */
[----:B------:R-:W-:Y:S02]  /*baf0*/  SGXT.U32 R5, R5, 0x1 ;  /* 0x000000010505781a */ /* 0x000fe40000000000 */
[----:B---3--:R-:W-:Y:S02]  /*bb00*/  IADD3 R6, P0, R137, R3, RZ ;  /* 0x0000000389067210 */ /* 0x008fe40007f1e0ff */
[----:B------:R-:W-:Y:S02]  /*bb10*/  LOP3.LUT R5, R5, 0x1a, RZ, 0xfc, !PT ;  /* 0x0000001a05057812 */ /* 0x000fe400078efcff */
[----:B------:R-:W-:Y:S02]  /*bb20*/  LEA.HI.X.SX32 R7, R137, R2, 0x1, P0 ;  /* 0x0000000289077211 */ /* 0x000fe400000f0eff */
[----:B------:R-:W-:Y:S01]  /*bb30*/  PRMT R156, RZ, 0x7610, R156 ;  /* 0x00007610ff9c7816 */ /* 0x000fe2000000009c */
[----:B------:R-:W3:Y:S04]  /*bb40*/  LDL R137, [R1+0x4c8] ;  /* 0x0004c80001897983 */ /* 0x000ee80000100800 */
[----:B------:R0:W3:Y:S01]  /*bb50*/  @!P1 LDG.E.U8 R154, desc[UR16][R6.64] ;  /* 0x00000010069a9981 */ /* 0x0000e2000c1e1100 */
[----:B------:R-:W-:-:S02]  /*bb60*/  ISETP.GE.AND P1, PT, R5, UR7, PT ;  /* 0x0000000705007c0c */ /* 0x000fc4000bf26270 */
[----:B------:R-:W1:Y:S02]  /*bb70*/  S2R R5, SR_TID.X ;  /* 0x0000000000057919 */ /* 0x000e640000002100 */
[----:B-1----:R-:W-:-:S04]  /*bb80*/  SHF.R.U32.HI R5, RZ, 0x6, R5 ;  /* 0x00000006ff057819 */ /* 0x002fc80000011605 */
[----:B------:R-:W-:-:S04]  /*bb90*/  SGXT.U32 R5, R5, 0x1 ;  /* 0x000000010505781a */ /* 0x000fc80000000000 */
[----:B------:R-:W-:Y:S02]  /*bba0*/  LOP3.LUT R5, R5, 0x1c, RZ, 0xfc, !PT ;  /* 0x0000001c05057812 */ /* 0x000fe400078efcff */
[----:B0-----:R-:W-:-:S04]  /*bbb0*/  IADD3 R6, P0, R136, R3, RZ ;  /* 0x0000000388067210 */ /* 0x001fc80007f1e0ff */
[----:B------:R-:W-:Y:S02]  /*bbc0*/  LEA.HI.X.SX32 R7, R136, R2, 0x1, P0 ;  /* 0x0000000288077211 */ /* 0x000fe400000f0eff */
[----:B------:R-:W0:Y:S03]  /*bbd0*/  S2R R136, SR_TID.X ;  /* 0x0000000000887919 */ /* 0x000e260000002100 */
[----:B------:R2:W3:Y:S01]  /*bbe0*/  @!P1 LDG.E.U8 R156, desc[UR16][R6.64] ;  /* 0x00000010069c9981 */ /* 0x0004e2000c1e1100 */
[----:B------:R-:W-:-:S03]  /*bbf0*/  ISETP.GE.AND P1, PT, R5, UR7, PT ;  /* 0x0000000705007c0c */ /* 0x000fc6000bf26270 */
[----:B------:R-:W3:Y:S01]  /*bc00*/  LDL.LU R5, [R1+0x4d4] ;  /* 0x0004d40001057983 */ /* 0x000ee20000300800 */
[----:B--2---:R-:W-:-:S04]  /*bc10*/  IADD3 R6, P0, R140, R3, RZ ;  /* 0x000000038c067210 */ /* 0x004fc80007f1e0ff */
[----:B------:R-:W-:Y:S02]  /*bc20*/  LEA.HI.X.SX32 R7, R140, R2, 0x1, P0 ;  /* 0x000000028c077211 */ /* 0x000fe400000f0eff */
[----:B------:R-:W1:Y:S01]  /*bc30*/  LDC R140, c[0x0][0x238] ;  /* 0x00008e00ff8c7b82 */ /* 0x000e620000000800 */
[----:B------:R-:W-:-:S06]  /*bc40*/  PRMT R157, RZ, 0x7610, R157 ;  /* 0x00007610ff9d7816 */ /* 0x000fcc000000009d */
[----:B------:R2:W3:Y:S01]  /*bc50*/  @!P1 LDG.E.U8 R157, desc[UR16][R6.64] ;  /* 0x00000010069d9981 */ /* 0x0004e2000c1e1100 */
[----:B0-----:R-:W-:-:S04]  /*bc60*/  LEA.HI R136, R136, 0x1e, RZ, 0x1a ;  /* 0x0000001e88887811 */ /* 0x001fc800078fd0ff */
[C---:B------:R-:W-:Y:S01]  /*bc70*/  ISETP.GE.AND P1, PT, R136.reuse, UR7, PT ;  /* 0x0000000788007c0c */ /* 0x040fe2000bf26270 */
[----:B-1----:R-:W-:Y:S01]  /*bc80*/  IMAD R140, R136, R140, RZ ;  /* 0x0000008c888c7224 */ /* 0x002fe200078e02ff */
[----:B------:R-:W-:Y:S01]  /*bc90*/  PRMT R161, RZ, 0x7610, R161 ;  /* 0x00007610ffa17816 */ /* 0x000fe200000000a1 */
[----:B------:R-:W3:Y:S03]  /*bca0*/  LDL R136, [R1+0x4b8] ;  /* 0x0004b80001887983 */ /* 0x000ee60000100800 */
[----:B--2---:R-:W-:-:S04]  /*bcb0*/  IADD3 R6, P0, R140, R3, RZ ;  /* 0x000000038c067210 */ /* 0x004fc80007f1e0ff */
[----:B------:R-:W-:Y:S01]  /*bcc0*/  LEA.HI.X.SX32 R7, R140, R2, 0x1, P0 ;  /* 0x000000028c077211 */ /* 0x000fe200000f0eff */
[----:B------:R-:W-:Y:S04]  /*bcd0*/  STL [R1+0x588], R3 ;  /* 0x0005880301007387 */ /* 0x000fe80000100800 */
[----:B------:R4:W2:Y:S01]  /*bce0*/  @!P1 LDG.E.U8 R161, desc[UR16][R6.64] ;  /* 0x0000001006a19981 */ /* 0x0008a2000c1e1100 */
[----:B------:R-:W-:-:S03]  /*bcf0*/  ISETP.GE.AND P0, PT, R4, UR7, PT ;  /* 0x0000000704007c0c */ /* 0x000fc6000bf06270 */
[----:B------:R-:W-:Y:S04]  /*bd00*/  STL [R1+0x574], R2 ;  /* 0x0005740201007387 */ /* 0x000fe80000100800 */
[----:B------:R-:W2:Y:S04]  /*bd10*/  LDL R142, [R1+0x4a8] ;  /* 0x0004a800018e7983 */ /* 0x000ea80000100800 */
[----:B------:R-:W2:Y:S01]  /*bd20*/  LDL R4, [R1+0x4a4] ;  /* 0x0004a40001047983 */ /* 0x000ea20000100800 */
[----:B------:R-:W-:Y:S01]  /*bd30*/  BAR.SYNC.DEFER_BLOCKING 0x0 ;  /* 0x0000000000007b1d */ /* 0x000fe20000010000 */
[----:B----4-:R-:W-:-:S05]  /*bd40*/  IADD3 R6, P1, R0, R139, RZ ;  /* 0x0000008b00067210 */ /* 0x010fca0007f3e0ff */
[----:B------:R-:W-:Y:S01]  /*bd50*/  IMAD.X R7, R179, 0x1, R182, P1 ;  /* 0x00000001b3077824 */ /* 0x000fe200008e06b6 */
[----:B------:R0:W-:Y:S04]  /*bd60*/  STL [R1+0x578], R182 ;  /* 0x000578b601007387 */ /* 0x0001e80000100800 */
[----:B0-----:R-:W4:Y:S01]  /*bd70*/  LDL.LU R182, [R1+0x4c4] ;  /* 0x0004c40001b67983 */ /* 0x001f220000300800 */
[----:B------:R-:W-:-:S03]  /*bd80*/  PRMT R162, RZ, 0x7610, R162 ;  /* 0x00007610ffa27816 */ /* 0x000fc600000000a2 */
[----:B------:R-:W2:Y:S04]  /*bd90*/  LDL R3, [R1+0x498] ;  /* 0x0004980001037983 */ /* 0x000ea80000100800 */
[----:B------:R0:W2:Y:S04]  /*bda0*/  @!P0 LDG.E.U8 R162, desc[UR16][R6.64] ;  /* 0x0000001006a28981 */ /* 0x0000a8000c1e1100 */
[----:B------:R-:W2:Y:S01]  /*bdb0*/  LDL R2, [R1+0x494] ;  /* 0x0004940001027983 */ /* 0x000ea20000100800 */
[----:B0-----:R-:W-:Y:S02]  /*bdc0*/  IADD3 R6, P1, R0, R138, RZ ;  /* 0x0000008a00067210 */ /* 0x001fe40007f3e0ff */
[----:B------:R-:W-:-:S02]  /*bdd0*/  PRMT R163, RZ, 0x7610, R163 ;  /* 0x00007610ffa37816 */ /* 0x000fc400000000a3 */
[----:B------:R-:W-:Y:S01]  /*bde0*/  PRMT R164, RZ, 0x7610, R164 ;  /* 0x00007610ffa47816 */ /* 0x000fe200000000a4 */
[----:B---3--:R-:W-:Y:S01]  /*bdf0*/  IMAD.X R7, R179, 0x1, R5, P1 ;  /* 0x00000001b3077824 */ /* 0x008fe200008e0605 */
[----:B------:R0:W-:Y:S04]  /*be00*/  STL [R1+0x580], R5 ;  /* 0x0005800501007387 */ /* 0x0001e80000100800 */
[----:B------:R1:W3:Y:S04]  /*be10*/  @!P0 LDG.E.U8 R163, desc[UR16][R6.64] ;  /* 0x0000001006a38981 */ /* 0x0002e8000c1e1100 */
[----:B0-----:R-:W2:Y:S04]  /*be20*/  LDL.LU R5, [R1+0x4b4] ;  /* 0x0004b40001057983 */ /* 0x001ea80000300800 */
[----:B------:R-:W3:Y:S04]  /*be30*/  LDL R141, [R1+0x488] ;  /* 0x00048800018d7983 */ /* 0x000ee80000100800 */
[----:B------:R-:W3:Y:S01]  /*be40*/  LDL R140, [R1+0x484] ;  /* 0x00048400018c7983 */ /* 0x000ee20000100800 */
[----:B-1----:R-:W-:-:S03]  /*be50*/  IADD3 R6, P1, R0, R137, RZ ;  /* 0x0000008900067210 */ /* 0x002fc60007f3e0ff */
[----:B----4-:R-:W-:Y:S04]  /*be60*/  STL [R1+0x584], R182 ;  /* 0x000584b601007387 */ /* 0x010fe80000100800 */
[----:B------:R-:W4:Y:S04]  /*be70*/  LDL R139, [R1+0x478] ;  /* 0x00047800018b7983 */ /* 0x000f280000100800 */
[----:B------:R-:W4:Y:S04]  /*be80*/  LDL R138, [R1+0x474] ;  /* 0x00047400018a7983 */ /* 0x000f280000100800 */
[----:B------:R-:W4:Y:S01]  /*be90*/  LDL R137, [R1+0x468] ;  /* 0x0004680001897983 */ /* 0x000f220000100800 */
[----:B------:R-:W-:-:S05]  /*bea0*/  IMAD.X R7, R179, 0x1, R182, P1 ;  /* 0x00000001b3077824 */ /* 0x000fca00008e06b6 */
[----:B------:R0:W4:Y:S02]  /*beb0*/  @!P0 LDG.E.U8 R164, desc[UR16][R6.64] ;  /* 0x0000001006a48981 */ /* 0x000124000c1e1100 */
[----:B0-----:R-:W-:Y:S02]  /*bec0*/  IADD3 R6, P1, R0, R136, RZ ;  /* 0x0000008800067210 */ /* 0x001fe40007f3e0ff */
[----:B------:R-:W4:Y:S01]  /*bed0*/  LDL R136, [R1+0x464] ;  /* 0x0004640001887983 */ /* 0x000f220000100800 */
[----:B------:R-:W-:Y:S02]  /*bee0*/  PRMT R165, RZ, 0x7610, R165 ;  /* 0x00007610ffa57816 */ /* 0x000fe400000000a5 */
[----:B------:R-:W-:Y:S02]  /*bef0*/  PRMT R181, RZ, 0x7610, R181 ;  /* 0x00007610ffb57816 */ /* 0x000fe400000000b5 */
[----:B------:R-:W-:Y:S02]  /*bf00*/  PRMT R160, RZ, 0x7610, R160 ;  /* 0x00007610ffa07816 */ /* 0x000fe400000000a0 */
[----:B------:R-:W-:-:S02]  /*bf10*/  PRMT R159, RZ, 0x7610, R159 ;  /* 0x00007610ff9f7816 */ /* 0x000fc4000000009f */
[----:B------:R-:W-:Y:S02]  /*bf20*/  PRMT R158, RZ, 0x7610, R158 ;  /* 0x00007610ff9e7816 */ /* 0x000fe4000000009e */
[----:B------:R-:W-:Y:S01]  /*bf30*/  PRMT R155, RZ, 0x7610, R155 ;  /* 0x00007610ff9b7816 */ /* 0x000fe2000000009b */
[----:B--2---:R-:W-:-:S05]  /*bf40*/  IMAD.X R7, R179, 0x1, R5, P1 ;  /* 0x00000001b3077824 */ /* 0x004fca00008e0605 */
[----:B------:R0:W2:Y:S02]  /*bf50*/  @!P0 LDG.E.U8 R165, desc[UR16][R6.64] ;  /* 0x0000001006a58981 */ /* 0x0000a4000c1e1100 */
[----:B0-----:R-:W-:-:S05]  /*bf60*/  IADD3 R6, P1, R0, R185, RZ ;  /* 0x000000b900067210 */ /* 0x001fca0007f3e0ff */
[----:B------:R-:W-:Y:S01]  /*bf70*/  IMAD.X R7, R179, 0x1, R184, P1 ;  /* 0x00000001b3077824 */ /* 0x000fe200008e06b8 */
[----:B------:R0:W-:Y:S04]  /*bf80*/  STL [R1+0x58c], R5 ;  /* 0x00058c0501007387 */ /* 0x0001e80000100800 */
[----:B------:R1:W2:Y:S04]  /*bf90*/  @!P0 LDG.E.U8 R181, desc[UR16][R6.64] ;  /* 0x0000001006b58981 */ /* 0x0002a8000c1e1100 */
[----:B0-----:R-:W2:Y:S01]  /*bfa0*/  LDL R5, [R1+0x458] ;  /* 0x0004580001057983 */ /* 0x001ea20000100800 */
[----:B-1----:R-:W-:-:S02]  /*bfb0*/  IADD3 R6, P1, R0, R142, RZ ;  /* 0x0000008e00067210 */ /* 0x002fc40007f3e0ff */
[----:B------:R-:W-:Y:S01]  /*bfc0*/  PRMT R152, RZ, 0x7610, R152 ;  /* 0x00007610ff987816 */ /* 0x000fe20000000098 */
[----:B------:R-:W2:Y:S02]  /*bfd0*/  LDL R142, [R1+0x408] ;  /* 0x00040800018e7983 */ /* 0x000ea40000100800 */
[----:B------:R-:W-:Y:S02]  /*bfe0*/  IMAD.X R7, R179, 0x1, R4, P1 ;  /* 0x00000001b3077824 */ /* 0x000fe400008e0604 */
[----:B------:R-:W2:Y:S04]  /*bff0*/  LDL R4, [R1+0x454] ;  /* 0x0004540001047983 */ /* 0x000ea80000100800 */
[----:B------:R0:W2:Y:S02]  /*c000*/  @!P0 LDG.E.U8 R160, desc[UR16][R6.64] ;  /* 0x0000001006a08981 */ /* 0x0000a4000c1e1100 */
[----:B0-----:R-:W-:-:S02]  /*c010*/  IADD3 R6, P1, R0, R3, RZ ;  /* 0x0000000300067210 */ /* 0x001fc40007f3e0ff */
[----:B------:R-:W2:Y:S03]  /*c020*/  LDL R3, [R1+0x448] ;  /* 0x0004480001037983 */ /* 0x000ea60000100800 */
[----:B------:R-:W-:Y:S02]  /*c030*/  IMAD.X R7, R179, 0x1, R2, P1 ;  /* 0x00000001b3077824 */ /* 0x000fe400008e0602 */
[----:B------:R-:W2:Y:S04]  /*c040*/  LDL R2, [R1+0x444] ;  /* 0x0004440001027983 */ /* 0x000ea80000100800 */
[----:B------:R3:W2:Y:S02]  /*c050*/  @!P0 LDG.E.U8 R159, desc[UR16][R6.64] ;  /* 0x00000010069f8981 */ /* 0x0006a4000c1e1100 */
[----:B---3--:R-:W-:-:S02]  /*c060*/  IADD3 R6, P1, R0, R141, RZ ;  /* 0x0000008d00067210 */ /* 0x008fc40007f3e0ff */
[----:B------:R-:W3:Y:S03]  /*c070*/  LDL R141, [R1+0x438] ;  /* 0x00043800018d7983 */ /* 0x000ee60000100800 */
[----:B------:R-:W-:Y:S02]  /*c080*/  IMAD.X R7, R179, 0x1, R140, P1 ;  /* 0x00000001b3077824 */ /* 0x000fe400008e068c */
[----:B------:R-:W3:Y:S04]  /*c090*/  LDL R140, [R1+0x434] ;  /* 0x00043400018c7983 */ /* 0x000ee80000100800 */
[----:B------:R4:W3:Y:S02]  /*c0a0*/  @!P0 LDG.E.U8 R158, desc[UR16][R6.64] ;  /* 0x00000010069e8981 */ /* 0x0008e4000c1e1100 */
[----:B----4-:R-:W-:-:S02]  /*c0b0*/  IADD3 R6, P1, R0, R139, RZ ;  /* 0x0000008b00067210 */ /* 0x010fc40007f3e0ff */
[----:B------:R-:W4:Y:S03]  /*c0c0*/  LDL R139, [R1+0x428] ;  /* 0x00042800018b7983 */ /* 0x000f260000100800 */
[----:B------:R-:W-:Y:S02]  /*c0d0*/  IMAD.X R7, R179, 0x1, R138, P1 ;  /* 0x00000001b3077824 */ /* 0x000fe400008e068a */
[----:B------:R-:W4:Y:S04]  /*c0e0*/  LDL R138, [R1+0x424] ;  /* 0x00042400018a7983 */ /* 0x000f280000100800 */
[----:B------:R0:W4:Y:S02]  /*c0f0*/  @!P0 LDG.E.U8 R155, desc[UR16][R6.64] ;  /* 0x00000010069b8981 */ /* 0x000124000c1e1100 */
[----:B0-----:R-:W-:-:S02]  /*c100*/  IADD3 R6, P1, R0, R137, RZ ;  /* 0x0000008900067210 */ /* 0x001fc40007f3e0ff */
[----:B------:R-:W4:Y:S03]  /*c110*/  LDL R137, [R1+0x418] ;  /* 0x0004180001897983 */ /* 0x000f260000100800 */
[----:B------:R-:W-:Y:S02]  /*c120*/  IMAD.X R7, R179, 0x1, R136, P1 ;  /* 0x00000001b3077824 */ /* 0x000fe400008e0688 */
[----:B------:R-:W4:Y:S04]  /*c130*/  LDL R136, [R1+0x414] ;  /* 0x0004140001887983 */ /* 0x000f280000100800 */
[----:B------:R2:W4:Y:S01]  /*c140*/  @!P0 LDG.E.U8 R152, desc[UR16][R6.64] ;  /* 0x0000001006988981 */ /* 0x000522000c1e1100 */
[----:B------:R-:W-:-:S02]  /*c150*/  PRMT R21, RZ, 0x7610, R21 ;  /* 0x00007610ff157816 */ /* 0x000fc40000000015 */
[----:B------:R-:W-:Y:S02]  /*c160*/  PRMT R18, RZ, 0x7610, R18 ;  /* 0x00007610ff127816 */ /* 0x000fe40000000012 */
[----:B------:R-:W-:Y:S01]  /*c170*/  PRMT R17, RZ, 0x7610, R17 ;  /* 0x00007610ff117816 */ /* 0x000fe20000000011 */
[----:B------:R0:W-:Y:S02]  /*c180*/  STS.U8 [R8+UR6+0x400c], R16 ;  /* 0x00400c1008007988 */ /* 0x0001e40008000006 */
[----:B0-----:R-:W-:Y:S02]  /*c190*/  PRMT R16, RZ, 0x7610, R16 ;  /* 0x00007610ff107816 */ /* 0x001fe40000000010 */
[----:B--2---:R-:W-:Y:S02]  /*c1a0*/  IADD3 R6, P1, R0, R5, RZ ;  /* 0x0000000500067210 */ /* 0x004fe40007f3e0ff */
[----:B------:R-:W2:Y:S03]  /*c1b0*/  LDL R5, [R1+0x404] ;  /* 0x0004040001057983 */ /* 0x000ea60000100800 */
[----:B------:R-:W-:-:S02]  /*c1c0*/  IMAD.X R7, R179, 0x1, R4, P1 ;  /* 0x00000001b3077824 */ /* 0x000fc400008e0604 */
[----:B------:R-:W2:Y:S04]  /*c1d0*/  LDL R4, [R1+0x3f8] ;  /* 0x0003f80001047983 */ /* 0x000ea80000100800 */
[----:B------:R0:W2:Y:S02]  /*c1e0*/  @!P0 LDG.E.U8 R21, desc[UR16][R6.64] ;  /* 0x0000001006158981 */ /* 0x0000a4000c1e1100 */
[----:B0-----:R-:W-:Y:S02]  /*c1f0*/  IADD3 R6, P1, R0, R3, RZ ;  /* 0x0000000300067210 */ /* 0x001fe40007f3e0ff */
[----:B------:R-:W2:Y:S03]  /*c200*/  LDL R3, [R1+0x3f4] ;  /* 0x0003f40001037983 */ /* 0x000ea60000100800 */
[----:B------:R-:W-:-:S02]  /*c210*/  IMAD.X R7, R179, 0x1, R2, P1 ;  /* 0x00000001b3077824 */ /* 0x000fc400008e0602 */
[----:B------:R-:W2:Y:S04]  /*c220*/  LDL R2, [R1+0x520] ;  /* 0x0005200001027983 */ /* 0x000ea80000100800 */
[----:B------:R3:W2:Y:S02]  /*c230*/  @!P0 LDG.E.U8 R18, desc[UR16][R6.64] ;  /* 0x0000001006128981 */ /* 0x0006a4000c1e1100 */
[----:B---3--:R-:W-:Y:S02]  /*c240*/  IADD3 R6, P1, R0, R141, RZ ;  /* 0x0000008d00067210 */ /* 0x008fe40007f3e0ff */
[----:B------:R-:W3:Y:S03]  /*c250*/  LDL R141, [R1+0x3e8] ;  /* 0x0003e800018d7983 */ /* 0x000ee60000100800 */
[----:B------:R-:W-:-:S02]  /*c260*/  IMAD.X R7, R179, 0x1, R140, P1 ;  /* 0x00000001b3077824 */ /* 0x000fc400008e068c */
[----:B------:R-:W3:Y:S04]  /*c270*/  LDL R140, [R1+0x3e4] ;  /* 0x0003e400018c7983 */ /* 0x000ee80000100800 */
[----:B------:R4:W3:Y:S02]  /*c280*/  @!P0 LDG.E.U8 R17, desc[UR16][R6.64] ;  /* 0x0000001006118981 */ /* 0x0008e4000c1e1100 */
[----:B----4-:R-:W-:Y:S02]  /*c290*/  IADD3 R6, P1, R0, R139, RZ ;  /* 0x0000008b00067210 */ /* 0x010fe40007f3e0ff */
[----:B------:R-:W4:Y:S03]  /*c2a0*/  LDL R139, [R1+0x3d8] ;  /* 0x0003d800018b7983 */ /* 0x000f260000100800 */
[----:B------:R-:W-:-:S02]  /*c2b0*/  IMAD.X R7, R179, 0x1, R138, P1 ;  /* 0x00000001b3077824 */ /* 0x000fc400008e068a */
[----:B------:R-:W4:Y:S04]  /*c2c0*/  LDL R138, [R1+0x3d4] ;  /* 0x0003d400018a7983 */ /* 0x000f280000100800 */
[----:B------:R0:W4:Y:S04]  /*c2d0*/  @!P0 LDG.E.U8 R16, desc[UR16][R6.64] ;  /* 0x0000001006108981 */ /* 0x000128000c1e1100 */
[----:B------:R-:W-:Y:S04]  /*c2e0*/  STL [R1+0x57c], R8 ;  /* 0x00057c0801007387 */ /* 0x000fe80000100800 */
[----:B------:R1:W-:Y:S01]  /*c2f0*/  STS.U8 [R8+UR6+0x4000], R15 ;  /* 0x0040000f08007988 */ /* 0x0003e20008000006 */
[----:B0-----:R-:W-:-:S03]  /*c300*/  IADD3 R6, P1, R0, R137, RZ ;  /* 0x0000008900067210 */ /* 0x001fc60007f3e0ff */
[----:B------:R-:W4:Y:S02]  /*c310*/  LDL R137, [R1+0x3c8] ;  /* 0x0003c80001897983 */ /* 0x000f240000100800 */
[----:B------:R-:W-:Y:S02]  /*c320*/  IMAD.X R7, R179, 0x1, R136, P1 ;  /* 0x00000001b3077824 */ /* 0x000fe400008e0688 */
[----:B------:R0:W-:Y:S04]  /*c330*/  STS.U8 [R8+UR6+0x4002], R14 ;  /* 0x0040020e08007988 */ /* 0x0001e80008000006 */
[----:B------:R-:W4:Y:S01]  /*c340*/  LDL R136, [R1+0x3c4] ;  /* 0x0003c40001887983 */ /* 0x000f220000100800 */
[----:B-1----:R-:W-:-:S03]  /*c350*/  PRMT R15, RZ, 0x7610, R15 ;  /* 0x00007610ff0f7816 */ /* 0x002fc6000000000f */
[----:B------:R1:W-:Y:S04]  /*c360*/  STS.U8 [R8+UR6+0x4004], R13 ;  /* 0x0040040d08007988 */ /* 0x0003e80008000006 */
[----:B------:R1:W4:Y:S01]  /*c370*/  @!P0 LDG.E.U8 R15, desc[UR16][R6.64] ;  /* 0x00000010060f8981 */ /* 0x000322000c1e1100 */
[----:B0-----:R-:W-:-:S03]  /*c380*/  PRMT R14, RZ, 0x7610, R14 ;  /* 0x00007610ff0e7816 */ /* 0x001fc6000000000e */
[----:B------:R0:W-:Y:S04]  /*c390*/  STS.U8 [R8+UR6+0x4006], R12 ;  /* 0x0040060c08007988 */ /* 0x0001e80008000006 */
[----:B------:R0:W-:Y:S01]  /*c3a0*/  STS.U8 [R8+UR6+0x4008], R11 ;  /* 0x0040080b08007988 */ /* 0x0001e20008000006 */
[----:B-1----:R-:W-:-:S03]  /*c3b0*/  IADD3 R6, P1, R0, R142, RZ ;  /* 0x0000008e00067210 */ /* 0x002fc60007f3e0ff */
[----:B------:R-:W-:Y:S04]  /*c3c0*/  STS.U8 [R8+UR6+0x400a], R10 ;  /* 0x00400a0a08007988 */ /* 0x000fe80008000006 */
[----:B------:R1:W-:Y:S01]  /*c3d0*/  STS.U8 [R8+UR6+0x400e], R19 ;  /* 0x00400e1308007988 */ /* 0x0003e20008000006 */
[----:B------:R-:W-:Y:S02]  /*c3e0*/  PRMT R13, RZ, 0x7610, R13 ;  /* 0x00007610ff0d7816 */ /* 0x000fe4000000000d */
[----:B0-----:R-:W-:Y:S01]  /*c3f0*/  PRMT R12, RZ, 0x7610, R12 ;  /* 0x00007610ff0c7816 */ /* 0x001fe2000000000c */
[----:B------:R-:W4:Y:S01]  /*c400*/  LDL R143, [R1+0x394] ;  /* 0x00039400018f7983 */ /* 0x000f220000100800 */
[----:B------:R-:W-:-:S03]  /*c410*/  PRMT R11, RZ, 0x7610, R11 ;  /* 0x00007610ff0b7816 */ /* 0x000fc6000000000b */
[----:B------:R-:W4:Y:S04]  /*c420*/  LDL R142, [R1+0x378] ;  /* 0x00037800018e7983 */ /* 0x000f280000100800 */
[----:B-1----:R-:W4:Y:S01]  /*c430*/  LDL R8, [R1+0x3b8] ;  /* 0x0003b80001087983 */ /* 0x002f220000100800 */
[----:B--2---:R-:W-:-:S03]  /*c440*/  IMAD.X R7, R179, 0x1, R5, P1 ;  /* 0x00000001b3077824 */ /* 0x004fc600008e0605 */
        /* <DEDUP_REMOVED lines=15> */
[----:B------:R-:W3:Y:S04]  /*c540*/  LDL R138, [R1+0x388] ;  /* 0x00038800018a7983 */ /* 0x000ee80000100800 */
[----:B------:R0:W3:Y:S02]  /*c550*/  @!P0 LDG.E.U8 R11, desc[UR16][R6.64] ;  /* 0x00000010060b8981 */ /* 0x0000e4000c1e1100 */
[----:B0-----:R-:W-:Y:S02]  /*c560*/  IADD3 R6, P1, R0, R137, RZ ;  /* 0x0000008900067210 */ /* 0x001fe40007f3e0ff */
[----:B------:R-:W3:Y:S03]  /*c570*/  LDL R137, [R1+0x384] ;  /* 0x0003840001897983 */ /* 0x000ee60000100800 */
[----:B------:R-:W-:-:S02]  /*c580*/  IMAD.X R7, R179, 0x1, R136, P1 ;  /* 0x00000001b3077824 */ /* 0x000fc400008e0688 */
[----:B------:R-:W3:Y:S01]  /*c590*/  LDL R136, [R1+0x374] ;  /* 0x0003740001887983 */ /* 0x000ee20000100800 */
[----:B------:R-:W-:-:S06]  /*c5a0*/  PRMT R10, RZ, 0x7610, R10 ;  /* 0x00007610ff0a7816 */ /* 0x000fcc000000000a */
[----:B------:R0:W3:Y:S04]  /*c5b0*/  @!P0 LDG.E.U8 R10, desc[UR16][R6.64] ;  /* 0x00000010060a8981 */ /* 0x0000e8000c1e1100 */
[----:B------:R1:W-:Y:S02]  /*c5c0*/  STS.U8 [R2+UR6+0x4000], R20 ;  /* 0x0040001402007988 */ /* 0x0003e40008000006 */
[----:B-1----:R-:W-:Y:S02]  /*c5d0*/  PRMT R20, RZ, 0x7610, R20 ;  /* 0x00007610ff147816 */ /* 0x002fe40000000014 */
[----:B0-----:R-:W-:Y:S01]  /*c5e0*/  IADD3 R6, P1, R0, R8, RZ ;  /* 0x0000000800067210 */ /* 0x001fe20007f3e0ff */
[----:B------:R-:W-:Y:S04]  /*c5f0*/  STS.U8 [R2+UR6+0x4002], R22 ;  /* 0x0040021602007988 */ /* 0x000fe80008000006 */
[----:B------:R0:W-:Y:S04]  /*c600*/  STS.U8 [R2+UR6+0x4004], R23 ;  /* 0x0040041702007988 */ /* 0x0001e80008000006 */
[----:B------:R-:W-:Y:S01]  /*c610*/  STS.U8 [R2+UR6+0x4006], R153 ;  /* 0x0040069902007988 */ /* 0x000fe20008000006 */
[----:B0-----:R-:W-:-:S03]  /*c620*/  PRMT R23, RZ, 0x7610, R23 ;  /* 0x00007610ff177816 */ /* 0x001fc60000000017 */
[----:B------:R0:W-:Y:S04]  /*c630*/  STS.U8 [R2+UR6+0x4008], R154 ;  /* 0x0040089a02007988 */ /* 0x0001e80008000006 */
[----:B------:R-:W-:Y:S04]  /*c640*/  STS.U8 [R2+UR6+0x400a], R156 ;  /* 0x00400a9c02007988 */ /* 0x000fe80008000006 */
[----:B------:R1:W-:Y:S01]  /*c650*/  STS.U8 [R2+UR6+0x400c], R157 ;  /* 0x00400c9d02007988 */ /* 0x0003e20008000006 */
[----:B0-----:R-:W-:-:S03]  /*c660*/  PRMT R154, RZ, 0x7610, R154 ;  /* 0x00007610ff9a7816 */ /* 0x001fc6000000009a */
[----:B------:R-:W-:Y:S01]  /*c670*/  STS.U8 [R2+UR6+0x400e], R161 ;  /* 0x00400ea102007988 */ /* 0x000fe20008000006 */
[----:B-1----:R-:W-:-:S03]  /*c680*/  PRMT R157, RZ, 0x7610, R157 ;  /* 0x00007610ff9d7816 */ /* 0x002fc6000000009d */
[----:B------:R0:W-:Y:S02]  /*c690*/  STS.U8 [R180+UR6], R162 ;  /* 0x000000a2b4007988 */ /* 0x0001e40008000006 */
[----:B0-----:R-:W-:Y:S01]  /*c6a0*/  PRMT R162, RZ, 0x7610, R162 ;  /* 0x00007610ffa27816 */ /* 0x001fe200000000a2 */
[----:B--2---:R-:W-:Y:S02]  /*c6b0*/  IMAD.X R7, R179, 0x1, R5, P1 ;  /* 0x00000001b3077824 */ /* 0x004fe400008e0605 */
[----:B------:R-:W2:Y:S04]  /*c6c0*/  LDL.LU R5, [R1+0x49c] ;  /* 0x00049c0001057983 */ /* 0x000ea80000300800 */
[----:B------:R0:W2:Y:S02]  /*c6d0*/  @!P0 LDG.E.U8 R20, desc[UR16][R6.64] ;  /* 0x0000001006148981 */ /* 0x0000a4000c1e1100 */
[----:B0-----:R-:W-:-:S05]  /*c6e0*/  IADD3 R6, P1, R0, R4, RZ ;  /* 0x0000000400067210 */ /* 0x001fca0007f3e0ff */
[----:B------:R-:W-:Y:S02]  /*c6f0*/  IMAD.X R7, R179, 0x1, R3, P1 ;  /* 0x00000001b3077824 */ /* 0x000fe400008e0603 */
[----:B------:R-:W2:Y:S04]  /*c700*/  LDL.LU R3, [R1+0x4e0] ;  /* 0x0004e00001037983 */ /* 0x000ea80000300800 */
[----:B------:R4:W2:Y:S04]  /*c710*/  @!P0 LDG.E.U8 R23, desc[UR16][R6.64] ;  /* 0x0000001006178981 */ /* 0x0008a8000c1e1100 */
[----:B------:R-:W2:Y:S04]  /*c720*/  LDL.LU R182, [R1+0x4ac] ;  /* 0x0004ac0001b67983 */ /* 0x000ea80000300800 */
[----:B------:R-:W2:Y:S04]  /*c730*/  LDL.LU R8, [R1+0x4bc] ;  /* 0x0004bc0001087983 */ /* 0x000ea80000300800 */
[----:B------:R-:W2:Y:S04]  /*c740*/  LDL.LU R2, [R1+0x4cc] ;  /* 0x0004cc0001027983 */ /* 0x000ea80000300800 */
[----:B------:R-:W2:Y:S04]  /*c750*/  LDL.LU R4, [R1+0x4dc] ;  /* 0x0004dc0001047983 */ /* 0x000ea80000300800 */
[----:B------:R-:W2:Y:S04]  /*c760*/  LDL R146, [R1+0x344] ;  /* 0x0003440001927983 */ /* 0x000ea80000100800 */
[----:B------:R-:W2:Y:S04]  /*c770*/  LDL R145, [R1+0x338] ;  /* 0x0003380001917983 */ /* 0x000ea80000100800 */
[----:B------:R-:W2:Y:S01]  /*c780*/  LDL R144, [R1+0x328] ;  /* 0x0003280001907983 */ /* 0x000ea20000100800 */
[----:B----4-:R-:W-:-:S03]  /*c790*/  IADD3 R6, P1, R0, R139, RZ ;  /* 0x0000008b00067210 */ /* 0x010fc60007f3e0ff */
[----:B------:R-:W4:Y:S02]  /*c7a0*/  LDL R139, [R1+0x358] ;  /* 0x00035800018b7983 */ /* 0x000f240000100800 */
[----:B------:R-:W-:Y:S02]  /*c7b0*/  IMAD.X R7, R179, 0x1, R143, P1 ;  /* 0x00000001b3077824 */ /* 0x000fe400008e068f */
[----:B------:R0:W-:Y:S04]  /*c7c0*/  STS.U8 [R180+UR6+0x200], R164 ;  /* 0x000200a4b4007988 */ /* 0x0001e80008000006 */
[----:B------:R3:W2:Y:S04]  /*c7d0*/  @!P0 LDG.E.U8 R154, desc[UR16][R6.64] ;  /* 0x00000010069a8981 */ /* 0x0006a8000c1e1100 */
[----:B------:R-:W2:Y:S01]  /*c7e0*/  LDL R143, [R1+0x314] ;  /* 0x00031400018f7983 */ /* 0x000ea20000100800 */
[----:B---3--:R-:W-:-:S03]  /*c7f0*/  IADD3 R6, P1, R0, R138, RZ ;  /* 0x0000008a00067210 */ /* 0x008fc60007f3e0ff */
[----:B------:R-:W3:Y:S02]  /*c800*/  LDL R138, [R1+0x354] ;  /* 0x00035400018a7983 */ /* 0x000ee40000100800 */
[----:B------:R-:W-:Y:S02]  /*c810*/  IMAD.X R7, R179, 0x1, R137, P1 ;  /* 0x00000001b3077824 */ /* 0x000fe400008e0689 */
[----:B------:R-:W2:Y:S04]  /*c820*/  LDL R137, [R1+0x348] ;  /* 0x0003480001897983 */ /* 0x000ea80000100800 */
[----:B------:R1:W2:Y:S02]  /*c830*/  @!P0 LDG.E.U8 R157, desc[UR16][R6.64] ;  /* 0x00000010069d8981 */ /* 0x0002a4000c1e1100 */
[----:B-1----:R-:W-:-:S02]  /*c840*/  IADD3 R6, P1, R0, R142, RZ ;  /* 0x0000008e00067210 */ /* 0x002fc40007f3e0ff */
[----:B0-----:R-:W-:Y:S01]  /*c850*/  PRMT R164, RZ, 0x7610, R164 ;  /* 0x00007610ffa47816 */ /* 0x001fe200000000a4 */
        /* <DEDUP_REMOVED lines=8> */
[----:B------:R4:W2:Y:S01]  /*c8e0*/  @!P0 LDG.E.U8 R164, desc[UR16][R6.64] ;  /* 0x0000001006a48981 */ /* 0x0008a2000c1e1100 */
[----:B------:R-:W-:-:S03]  /*c8f0*/  PRMT R166, RZ, 0x7610, R166 ;  /* 0x00007610ffa67816 */ /* 0x000fc600000000a6 */
[----:B------:R0:W-:Y:S02]  /*c900*/  STS.U8 [R180+UR6+0x300], R165 ;  /* 0x000300a5b4007988 */ /* 0x0001e40008000006 */
[----:B0-----:R-:W-:Y:S02]  /*c910*/  PRMT R165, RZ, 0x7610, R165 ;  /* 0x00007610ffa57816 */ /* 0x001fe400000000a5 */
[----:B------:R0:W-:Y:S02]  /*c920*/  STS.U8 [R180+UR6+0x100], R163 ;  /* 0x000100a3b4007988 */ /* 0x0001e40008000006 */
[----:B0-----:R-:W-:Y:S02]  /*c930*/  PRMT R163, RZ, 0x7610, R163 ;  /* 0x00007610ffa37816 */ /* 0x001fe400000000a3 */
[----:B------:R-:W-:Y:S02]  /*c940*/  PRMT R161, RZ, 0x7610, R161 ;  /* 0x00007610ffa17816 */ /* 0x000fe400000000a1 */
[----:B----4-:R-:W-:-:S02]  /*c950*/  IADD3 R6, P1, R0, R139, RZ ;  /* 0x0000008b00067210 */ /* 0x010fc40007f3e0ff */
[----:B------:R-:W4:Y:S03]  /*c960*/  LDL R139, [R1+0x308] ;  /* 0x00030800018b7983 */ /* 0x000f260000100800 */
[----:B---3--:R-:W-:Y:S02]  /*c970*/  IMAD.X R7, R179, 0x1, R138, P1 ;  /* 0x00000001b3077824 */ /* 0x008fe400008e068a */
[----:B------:R-:W3:Y:S04]  /*c980*/  LDL R138, [R1+0x304] ;  /* 0x00030400018a7983 */ /* 0x000ee80000100800 */
[----:B------:R2:W3:Y:S02]  /*c990*/  @!P0 LDG.E.U8 R166, desc[UR16][R6.64] ;  /* 0x0000001006a68981 */ /* 0x0004e4000c1e1100 */
[----:B--2---:R-:W-:-:S02]  /*c9a0*/  IADD3 R6, P1, R0, R137, RZ ;  /* 0x0000008900067210 */ /* 0x004fc40007f3e0ff */
[----:B------:R-:W2:Y:S03]  /*c9b0*/  LDL R137, [R1+0x2f4] ;  /* 0x0002f40001897983 */ /* 0x000ea60000100800 */
[----:B------:R-:W-:Y:S01]  /*c9c0*/  IMAD.X R7, R179, 0x1, R146, P1 ;  /* 0x00000001b3077824 */ /* 0x000fe200008e0692 */
[----:B------:R0:W-:Y:S04]  /*c9d0*/  STS.U8 [R180+UR6+0x400], R160 ;  /* 0x000400a0b4007988 */ /* 0x0001e80008000006 */
[----:B------:R1:W2:Y:S04]  /*c9e0*/  @!P0 LDG.E.U8 R165, desc[UR16][R6.64] ;  /* 0x0000001006a58981 */ /* 0x0002a8000c1e1100 */
[----:B------:R0:W-:Y:S04]  /*c9f0*/  STS.U8 [R180+UR6+0x500], R159 ;  /* 0x0005009fb4007988 */ /* 0x0001e80008000006 */
[----:B------:R-:W2:Y:S01]  /*ca00*/  LDL R146, [R1+0x2c4] ;  /* 0x0002c40001927983 */ /* 0x000ea20000100800 */
[----:B-1----:R-:W-:-:S02]  /*ca10*/  IADD3 R6, P1, R0, R145, RZ ;  /* 0x0000009100067210 */ /* 0x002fc40007f3e0ff */
[----:B0-----:R-:W-:Y:S01]  /*ca20*/  PRMT R160, RZ, 0x7610, R160 ;  /* 0x00007610ffa07816 */ /* 0x001fe200000000a0 */
[----:B------:R-:W2:Y:S02]  /*ca30*/  LDL R145, [R1+0x2b8] ;  /* 0x0002b80001917983 */ /* 0x000ea40000100800 */
[----:B------:R-:W-:Y:S02]  /*ca40*/  IMAD.X R7, R179, 0x1, R136, P1 ;  /* 0x00000001b3077824 */ /* 0x000fe400008e0688 */
[----:B------:R-:W2:Y:S04]  /*ca50*/  LDL R136, [R1+0x2e8] ;  /* 0x0002e80001887983 */ /* 0x000ea80000100800 */
[----:B------:R0:W2:Y:S02]  /*ca60*/  @!P0 LDG.E.U8 R163, desc[UR16][R6.64] ;  /* 0x0000001006a38981 */ /* 0x0000a4000c1e1100 */
[----:B0-----:R-:W-:-:S02]  /*ca70*/  IADD3 R6, P1, R0, R144, RZ ;  /* 0x0000009000067210 */ /* 0x001fc40007f3e0ff */
[----:B------:R-:W-:Y:S01]  /*ca80*/  PRMT R159, RZ, 0x7610, R159 ;  /* 0x00007610ff9f7816 */ /* 0x000fe2000000009f */
[----:B------:R0:W-:Y:S02]  /*ca90*/  STS.U8 [R180+UR6+0x600], R158 ;  /* 0x0006009eb4007988 */ /* 0x0001e40008000006 */
[----:B------:R-:W-:Y:S02]  /*caa0*/  IMAD.X R7, R179, 0x1, R141, P1 ;  /* 0x00000001b3077824 */ /* 0x000fe400008e068d */
[----:B------:R-:W2:Y:S04]  /*cab0*/  LDL R141, [R1+0x2e4] ;  /* 0x0002e400018d7983 */ /* 0x000ea80000100800 */
[----:B------:R1:W2:Y:S04]  /*cac0*/  @!P0 LDG.E.U8 R161, desc[UR16][R6.64] ;  /* 0x0000001006a18981 */ /* 0x0002a8000c1e1100 */
[----:B------:R-:W2:Y:S01]  /*cad0*/  LDL R144, [R1+0x2a8] ;  /* 0x0002a80001907983 */ /* 0x000ea20000100800 */
[----:B-1----:R-:W-:-:S03]  /*cae0*/  IADD3 R6, P1, R0, R140, RZ ;  /* 0x0000008c00067210 */ /* 0x002fc60007f3e0ff */
[----:B------:R-:W2:Y:S02]  /*caf0*/  LDL R140, [R1+0x2d8] ;  /* 0x0002d800018c7983 */ /* 0x000ea40000100800 */
[----:B------:R-:W-:Y:S01]  /*cb00*/  IMAD.X R7, R179, 0x1, R143, P1 ;  /* 0x00000001b3077824 */ /* 0x000fe200008e068f */
[----:B0-----:R-:W-:Y:S01]  /*cb10*/  PRMT R158, RZ, 0x7610, R158 ;  /* 0x00007610ff9e7816 */ /* 0x001fe2000000009e */
[----:B------:R-:W2:Y:S04]  /*cb20*/  LDL R143, [R1+0x298] ;  /* 0x00029800018f7983 */ /* 0x000ea80000100800 */
[----:B------:R4:W2:Y:S01]  /*cb30*/  @!P0 LDG.E.U8 R160, desc[UR16][R6.64] ;  /* 0x0000001006a08981 */ /* 0x0008a2000c1e1100 */
[----:B------:R-:W-:Y:S02]  /*cb40*/  PRMT R156, RZ, 0x7610, R156 ;  /* 0x00007610ff9c7816 */ /* 0x000fe4000000009c */
[----:B----4-:R-:W-:-:S02]  /*cb50*/  IADD3 R6, P1, R0, R139, RZ ;  /* 0x0000008b00067210 */ /* 0x010fc40007f3e0ff */
[----:B------:R-:W4:Y:S03]  /*cb60*/  LDL R139, [R1+0x2d4] ;  /* 0x0002d400018b7983 */ /* 0x000f260000100800 */
[----:B---3--:R-:W-:Y:S02]  /*cb70*/  IMAD.X R7, R179, 0x1, R138, P1 ;  /* 0x00000001b3077824 */ /* 0x008fe400008e068a */
[----:B------:R-:W3:Y:S04]  /*cb80*/  LDL R138, [R1+0x2c8] ;  /* 0x0002c800018a7983 */ /* 0x000ee80000100800 */
[----:B------:R0:W3:Y:S02]  /*cb90*/  @!P0 LDG.E.U8 R159, desc[UR16][R6.64] ;  /* 0x00000010069f8981 */ /* 0x0000e4000c1e1100 */
[----:B0-----:R-:W-:-:S02]  /*cba0*/  IADD3 R6, P1, R0, R142, RZ ;  /* 0x0000008e00067210 */ /* 0x001fc40007f3e0ff */
[----:B------:R-:W3:Y:S03]  /*cbb0*/  LDL R142, [R1+0x294] ;  /* 0x00029400018e7983 */ /* 0x000ee60000100800 */
[----:B--2---:R-:W-:Y:S02]  /*cbc0*/  IMAD.X R7, R179, 0x1, R137, P1 ;  /* 0x00000001b3077824 */ /* 0x004fe400008e0689 */
[----:B------:R-:W2:Y:S04]  /*cbd0*/  LDL R137, [R1+0x2b4] ;  /* 0x0002b40001897983 */ /* 0x000ea80000100800 */
[----:B------:R0:W2:Y:S02]  /*cbe0*/  @!P0 LDG.E.U8 R158, desc[UR16][R6.64] ;  /* 0x00000010069e8981 */ /* 0x0000a4000c1e1100 */
[----:B0-----:R-:W-:-:S02]  /*cbf0*/  IADD3 R6, P1, R0, R136, RZ ;  /* 0x0000008800067210 */ /* 0x001fc40007f3e0ff */
[----:B------:R-:W2:Y:S03]  /*cc00*/  LDL R136, [R1+0x2a4] ;  /* 0x0002a40001887983 */ /* 0x000ea60000100800 */
[----:B------:R-:W-:Y:S01]  /*cc10*/  IMAD.X R7, R179, 0x1, R141, P1 ;  /* 0x00000001b3077824 */ /* 0x000fe200008e068d */
[----:B------:R0:W-:Y:S04]  /*cc20*/  STS.U8 [R180+UR6+0x700], R155 ;  /* 0x0007009bb4007988 */ /* 0x0001e80008000006 */
[----:B------:R1:W2:Y:S01]  /*cc30*/  @!P0 LDG.E.U8 R156, desc[UR16][R6.64] ;  /* 0x00000010069c8981 */ /* 0x0002a2000c1e1100 */
[----:B------:R-:W-:-:S03]  /*cc40*/  PRMT R153, RZ, 0x7610, R153 ;  /* 0x00007610ff997816 */ /* 0x000fc60000000099 */
[----:B------:R0:W-:Y:S04]  /*cc50*/  STS.U8 [R180+UR6+0x800], R152 ;  /* 0x00080098b4007988 */ /* 0x0001e80008000006 */
[----:B------:R-:W2:Y:S01]  /*cc60*/  LDL R141, [R1+0x284] ;  /* 0x00028400018d7983 */ /* 0x000ea20000100800 */
[----:B-1----:R-:W-:-:S03]  /*cc70*/  IADD3 R6, P1, R0, R140, RZ ;  /* 0x0000008c00067210 */ /* 0x002fc60007f3e0ff */
[----:B------:R-:W2:Y:S01]  /*cc80*/  LDL R140, [R1+0x288] ;  /* 0x00028800018c7983 */ /* 0x000ea20000100800 */
[----:B0-----:R-:W-:Y:S02]  /*cc90*/  PRMT R155, RZ, 0x7610, R155 ;  /* 0x00007610ff9b7816 */ /* 0x001fe4000000009b */
[----:B------:R-:W-:Y:S02]  /*cca0*/  PRMT R152, RZ, 0x7610, R152 ;  /* 0x00007610ff987816 */ /* 0x000fe40000000098 */
[----:B------:R-:W-:Y:S01]  /*ccb0*/  PRMT R22, RZ, 0x7610, R22 ;  /* 0x00007610ff167816 */ /* 0x000fe20000000016 */
[----:B------:R0:W-:Y:S02]  /*ccc0*/  STS.U8 [R180+UR6+0x900], R21 ;  /* 0x00090015b4007988 */ /* 0x0001e40008000006 */
[----:B0-----:R-:W-:Y:S01]  /*ccd0*/  PRMT R21, RZ, 0x7610, R21 ;  /* 0x00007610ff157816 */ /* 0x001fe20000000015 */
[----:B----4-:R-:W-:Y:S02]  /*cce0*/  IMAD.X R7, R179, 0x1, R139, P1 ;  /* 0x00000001b3077824 */ /* 0x010fe400008e068b */
[----:B------:R-:W4:Y:S04]  /*ccf0*/  LDL R139, [R1+0x278] ;  /* 0x00027800018b7983 */ /* 0x000f280000100800 */
[----:B------:R3:W4:Y:S02]  /*cd00*/  @!P0 LDG.E.U8 R155, desc[UR16][R6.64] ;  /* 0x00000010069b8981 */ /* 0x000724000c1e1100 */
[----:B---3--:R-:W-:-:S02]  /*cd10*/  IADD3 R6, P1, R0, R138, RZ ;  /* 0x0000008a00067210 */ /* 0x008fc40007f3e0ff */
[----:B------:R-:W3:Y:S03]  /*cd20*/  LDL R138, [R1+0x274] ;  /* 0x00027400018a7983 */ /* 0x000ee60000100800 */
[----:B------:R-:W-:-:S05]  /*cd30*/  IMAD.X R7, R179, 0x1, R146, P1 ;  /* 0x00000001b3077824 */ /* 0x000fca00008e0692 */
[----:B------:R0:W3:Y:S02]  /*cd40*/  @!P0 LDG.E.U8 R153, desc[UR16][R6.64] ;  /* 0x0000001006998981 */ /* 0x0000e4000c1e1100 */
[----:B0-----:R-:W-:-:S05]  /*cd50*/  IADD3 R6, P1, R0, R145, RZ ;  /* 0x0000009100067210 */ /* 0x001fca0007f3e0ff */
[----:B--2---:R-:W-:Y:S02]  /*cd60*/  IMAD.X R7, R179, 0x1, R137, P1 ;  /* 0x00000001b3077824 */ /* 0x004fe400008e0689 */
[----:B------:R-:W2:Y:S04]  /*cd70*/  LDL R137, [R1+0x264] ;  /* 0x0002640001897983 */ /* 0x000ea80000100800 */
[----:B------:R0:W2:Y:S02]  /*cd80*/  @!P0 LDG.E.U8 R152, desc[UR16][R6.64] ;  /* 0x0000001006988981 */ /* 0x0000a4000c1e1100 */
[----:B0-----:R-:W-:-:S05]  /*cd90*/  IADD3 R6, P1, R0, R144, RZ ;  /* 0x0000009000067210 */ /* 0x001fca0007f3e0ff */
[----:B------:R-:W-:Y:S02]  /*cda0*/  IMAD.X R7, R179, 0x1, R136, P1 ;  /* 0x00000001b3077824 */ /* 0x000fe400008e0688 */
[----:B------:R-:W2:Y:S04]  /*cdb0*/  LDL R136, [R1+0x254] ;  /* 0x0002540001887983 */ /* 0x000ea80000100800 */
[----:B------:R0:W2:Y:S04]  /*cdc0*/  @!P0 LDG.E.U8 R22, desc[UR16][R6.64] ;  /* 0x0000001006168981 */ /* 0x0000a8000c1e1100 */
[----:B------:R-:W2:Y:S01]  /*cdd0*/  LDL.LU R150, [R1+0x268] ;  /* 0x0002680001967983 */ /* 0x000ea20000300800 */
[----:B0-----:R-:W-:-:S05]  /*cde0*/  IADD3 R6, P1, R0, R143, RZ ;  /* 0x0000008f00067210 */ /* 0x001fca0007f3e0ff */
[----:B------:R-:W-:-:S05]  /*cdf0*/  IMAD.X R7, R179, 0x1, R142, P1 ;  /* 0x00000001b3077824 */ /* 0x000fca00008e068e */
[----:B------:R0:W2:Y:S02]  /*ce00*/  @!P0 LDG.E.U8 R21, desc[UR16][R6.64] ;  /* 0x0000001006158981 */ /* 0x0000a4000c1e1100 */
[----:B0-----:R-:W-:Y:S02]  /*ce10*/  IADD3 R6, P1, R0, R140, RZ ;  /* 0x0000008c00067210 */ /* 0x001fe40007f3e0ff */
[----:B------:R-:W2:Y:S04]  /*ce20*/  LDL R140, [R1+0x244] ;  /* 0x00024400018c7983 */ /* 0x000ea80000100800 */
[----:B------:R-:W2:Y:S04]  /*ce30*/  LDL.LU R146, [R1+0x258] ;  /* 0x0002580001927983 */ /* 0x000ea80000300800 */
[----:B------:R-:W2:Y:S01]  /*ce40*/  LDL.LU R142, [R1+0x248] ;  /* 0x00024800018e7983 */ /* 0x000ea20000300800 */
[----:B------:R-:W-:Y:S01]  /*ce50*/  PRMT R19, RZ, 0x7610, R19 ;  /* 0x00007610ff137816 */ /* 0x000fe20000000013 */
[----:B------:R-:W-:-:S02]  /*ce60*/  IMAD.X R7, R179, 0x1, R141, P1 ;  /* 0x00000001b3077824 */ /* 0x000fc400008e068d */
[----:B------:R0:W-:Y:S04]  /*ce70*/  STS.U8 [R180+UR6+0xa00], R18 ;  /* 0x000a0012b4007988 */ /* 0x0001e80008000006 */
[----:B------:R4:W2:Y:S04]  /*ce80*/  @!P0 LDG.E.U8 R19, desc[UR16][R6.64] ;  /* 0x0000001006138981 */ /* 0x0008a8000c1e1100 */
[----:B------:R1:W-:Y:S01]  /*ce90*/  STS.U8 [R180+UR6+0xb00], R17 ;  /* 0x000b0011b4007988 */ /* 0x0003e20008000006 */
[----:B0-----:R-:W-:-:S03]  /*cea0*/  PRMT R18, RZ, 0x7610, R18 ;  /* 0x00007610ff127816 */ /* 0x001fc60000000012 */
[----:B------:R-:W2:Y:S01]  /*ceb0*/  LDL.LU R151, [R1+0x234] ;  /* 0x0002340001977983 */ /* 0x000ea20000300800 */
[----:B-1----:R-:W-:-:S03]  /*cec0*/  PRMT R17, RZ, 0x7610, R17 ;  /* 0x00007610ff117816 */ /* 0x002fc60000000011 */
[----:B------:R0:W-:Y:S02]  /*ced0*/  STS.U8 [R180+UR6+0xc00], R16 ;  /* 0x000c0010b4007988 */ /* 0x0001e40008000006 */
[----:B0-----:R-:W-:Y:S02]  /*cee0*/  PRMT R16, RZ, 0x7610, R16 ;  /* 0x00007610ff107816 */ /* 0x001fe40000000010 */
[----:B----4-:R-:W-:-:S05]  /*cef0*/  IADD3 R6, P1, R0, R139, RZ ;  /* 0x0000008b00067210 */ /* 0x010fca0007f3e0ff */
[----:B---3--:R-:W-:Y:S02]  /*cf00*/  IMAD.X R7, R179, 0x1, R138, P1 ;  /* 0x00000001b3077824 */ /* 0x008fe400008e068a */
[----:B------:R-:W3:Y:S04]  /*cf10*/  LDL R138, [R1+0x208] ;  /* 0x00020800018a7983 */ /* 0x000ee80000100800 */
[----:B------:R2:W4:Y:S04]  /*cf20*/  @!P0 LDG.E.U8 R18, desc[UR16][R6.64] ;  /* 0x0000001006128981 */ /* 0x000528000c1e1100 */
[----:B------:R-:W3:Y:S04]  /*cf30*/  LDL.LU R139, [R1+0x238] ;  /* 0x00023800018b7983 */ /* 0x000ee80000300800 */
[----:B------:R-:W4:Y:S01]  /*cf40*/  LDL.LU R147, [R1+0x224] ;  /* 0x0002240001937983 */ /* 0x000f220000300800 */
[----:B--2---:R-:W-:-:S05]  /*cf50*/  IADD3 R6, P1, R0, R150, RZ ;  /* 0x0000009600067210 */ /* 0x004fca0007f3e0ff */
[----:B------:R-:W-:-:S05]  /*cf60*/  IMAD.X R7, R179, 0x1, R137, P1 ;  /* 0x00000001b3077824 */ /* 0x000fca00008e0689 */
[----:B------:R0:W2:Y:S02]  /*cf70*/  @!P0 LDG.E.U8 R17, desc[UR16][R6.64] ;  /* 0x0000001006118981 */ /* 0x0000a4000c1e1100 */
[----:B0-----:R-:W-:-:S05]  /*cf80*/  IADD3 R6, P1, R0, R146, RZ ;  /* 0x0000009200067210 */ /* 0x001fca0007f3e0ff */
[----:B------:R-:W-:Y:S02]  /*cf90*/  IMAD.X R7, R179, 0x1, R136, P1 ;  /* 0x00000001b3077824 */ /* 0x000fe400008e0688 */
[----:B------:R-:W2:Y:S04]  /*cfa0*/  LDL.LU R136, [R1+0x218] ;  /* 0x0002180001887983 */ /* 0x000ea80000300800 */
[----:B------:R-:W4:Y:S04]  /*cfb0*/  LDL.LU R137, [R1+0x228] ;  /* 0x0002280001897983 */ /* 0x000f280000300800 */
[----:B------:R-:W2:Y:S04]  /*cfc0*/  LDL.LU R143, [R1+0x214] ;  /* 0x00021400018f7983 */ /* 0x000ea80000300800 */
[----:B------:R0:W2:Y:S02]  /*cfd0*/  @!P0 LDG.E.U8 R16, desc[UR16][R6.64] ;  /* 0x0000001006108981 */ /* 0x0000a4000c1e1100 */
[----:B0-----:R-:W-:-:S05]  /*cfe0*/  IADD3 R6, P1, R0, R142, RZ ;  /* 0x0000008e00067210 */ /* 0x001fca0007f3e0ff */
[----:B------:R-:W-:Y:S02]  /*cff0*/  IMAD.X R7, R179, 0x1, R140, P1 ;  /* 0x00000001b3077824 */ /* 0x000fe400008e068c */
[----:B------:R-:W2:Y:S04]  /*d000*/  LDL.LU R140, [R1+0x204] ;  /* 0x00020400018c7983 */ /* 0x000ea80000300800 */
[----:B------:R0:W-:Y:S04]  /*d010*/  STS.U8 [R180+UR6+0xd00], R15 ;  /* 0x000d000fb4007988 */ /* 0x0001e80008000006 */
[----:B------:R1:W-:Y:S04]  /*d020*/  STS.U8 [R180+UR6+0xe00], R14 ;  /* 0x000e000eb4007988 */ /* 0x0003e80008000006 */
[----:B------:R1:W-:Y:S01]  /*d030*/  STS.U8 [R180+UR6+0xf00], R13 ;  /* 0x000f000db4007988 */ /* 0x0003e20008000006 */
[----:B0-----:R-:W-:-:S03]  /*d040*/  PRMT R15, RZ, 0x7610, R15 ;  /* 0x00007610ff0f7816 */ /* 0x001fc6000000000f */
[----:B------:R0:W-:Y:S04]  /*d050*/  STS.U8 [R180+UR6+0x1000], R12 ;  /* 0x0010000cb4007988 */ /* 0x0001e80008000006 */
[----:B------:R3:W2:Y:S01]  /*d060*/  @!P0 LDG.E.U8 R15, desc[UR16][R6.64] ;  /* 0x00000010060f8981 */ /* 0x0006a2000c1e1100 */
[----:B-1----:R-:W-:Y:S02]  /*d070*/  PRMT R14, RZ, 0x7610, R14 ;  /* 0x00007610ff0e7816 */ /* 0x002fe4000000000e */
[----:B------:R-:W-:Y:S01]  /*d080*/  PRMT R13, RZ, 0x7610, R13 ;  /* 0x00007610ff0d7816 */ /* 0x000fe2000000000d */
[----:B------:R1:W-:Y:S01]  /*d090*/  STS.U8 [R180+UR6+0x1100], R11 ;  /* 0x0011000bb4007988 */ /* 0x0003e20008000006 */
[----:B0-----:R-:W-:-:S03]  /*d0a0*/  PRMT R12, RZ, 0x7610, R12 ;  /* 0x00007610ff0c7816 */ /* 0x001fc6000000000c */
[----:B------:R0:W-:Y:S01]  /*d0b0*/  STS.U8 [R180+UR6+0x1200], R10 ;  /* 0x0012000ab4007988 */ /* 0x0001e20008000006 */
[----:B------:R-:W-:Y:S02]  /*d0c0*/  PRMT R172, RZ, 0x7610, R172 ;  /* 0x00007610ffac7816 */ /* 0x000fe400000000ac */
[----:B------:R-:W-:Y:S01]  /*d0d0*/  PRMT R171, RZ, 0x7610, R171 ;  /* 0x00007610ffab7816 */ /* 0x000fe200000000ab */
[----:B------:R0:W-:Y:S01]  /*d0e0*/  STS.U8 [R180+UR6+0x1400], R23 ;  /* 0x00140017b4007988 */ /* 0x0001e20008000006 */
[----:B-1----:R-:W-:Y:S02]  /*d0f0*/  PRMT R11, RZ, 0x7610, R11 ;  /* 0x00007610ff0b7816 */ /* 0x002fe4000000000b */
[----:B------:R-:W-:Y:S02]  /*d100*/  PRMT R170, RZ, 0x7610, R170 ;  /* 0x00007610ffaa7816 */ /* 0x000fe400000000aa */
[----:B------:R-:W-:Y:S01]  /*d110*/  PRMT R169, RZ, 0x7610, R169 ;  /* 0x00007610ffa97816 */ /* 0x000fe200000000a9 */
[----:B------:R1:W-:Y:S01]  /*d120*/  STS.U8 [R180+UR6+0x1300], R20 ;  /* 0x00130014b4007988 */ /* 0x0003e20008000006 */
[----:B0-----:R-:W-:-:S02]  /*d130*/  PRMT R10, RZ, 0x7610, R10 ;  /* 0x00007610ff0a7816 */ /* 0x001fc4000000000a */
[----:B------:R-:W-:Y:S02]  /*d140*/  PRMT R23, RZ, 0x7610, R23 ;  /* 0x00007610ff177816 */ /* 0x000fe40000000017 */
[----:B------:R-:W-:Y:S02]  /*d150*/  PRMT R168, RZ, 0x7610, R168 ;  /* 0x00007610ffa87816 */ /* 0x000fe400000000a8 */
[----:B------:R-:W-:Y:S01]  /*d160*/  PRMT R167, RZ, 0x7610, R167 ;  /* 0x00007610ffa77816 */ /* 0x000fe200000000a7 */
[----:B------:R0:W-:Y:S01]  /*d170*/  STS.U8 [R180+UR6+0x1900], R166 ;  /* 0x001900a6b4007988 */ /* 0x0001e20008000006 */
[----:B-1----:R-:W-:-:S03]  /*d180*/  PRMT R20, RZ, 0x7610, R20 ;  /* 0x00007610ff147816 */ /* 0x002fc60000000014 */
[----:B------:R1:W-:Y:S04]  /*d190*/  STS.U8 [R180+UR6+0x1a00], R165 ;  /* 0x001a00a5b4007988 */ /* 0x0003e80008000006 */
[----:B------:R1:W-:Y:S04]  /*d1a0*/  STS.U8 [R180+UR6+0x1800], R164 ;  /* 0x001800a4b4007988 */ /* 0x0003e80008000006 */
[----:B------:R1:W-:Y:S04]  /*d1b0*/  STS.U8 [R180+UR6+0x1b00], R163 ;  /* 0x001b00a3b4007988 */ /* 0x0003e80008000006 */
[----:B------:R1:W-:Y:S04]  /*d1c0*/  STS.U8 [R180+UR6+0x1700], R162 ;  /* 0x001700a2b4007988 */ /* 0x0003e80008000006 */
[----:B------:R1:W-:Y:S04]  /*d1d0*/  STS.U8 [R180+UR6+0x1c00], R161 ;  /* 0x001c00a1b4007988 */ /* 0x0003e80008000006 */
[----:B------:R1:W-:Y:S04]  /*d1e0*/  STS.U8 [R180+UR6+0x1d00], R160 ;  /* 0x001d00a0b4007988 */ /* 0x0003e80008000006 */
[----:B------:R1:W-:Y:S04]  /*d1f0*/  STS.U8 [R180+UR6+0x1e00], R159 ;  /* 0x001e009fb4007988 */ /* 0x0003e80008000006 */
[----:B------:R-:W2:Y:S01]  /*d200*/  LDL R141, [R1+0x4b0] ;  /* 0x0004b000018d7983 */ /* 0x000ea20000100800 */
[----:B---3--:R-:W-:-:S05]  /*d210*/  IADD3 R6, P1, R0, R139, RZ ;  /* 0x0000008b00067210 */ /* 0x008fca0007f3e0ff */
[----:B------:R-:W-:-:S05]  /*d220*/  IMAD.X R7, R179, 0x1, R151, P1 ;  /* 0x00000001b3077824 */ /* 0x000fca00008e0697 */
[----:B------:R4:W3:Y:S02]  /*d230*/  @!P0 LDG.E.U8 R14, desc[UR16][R6.64] ;  /* 0x00000010060e8981 */ /* 0x0008e4000c1e1100 */
[----:B----4-:R-:W-:-:S05]  /*d240*/  IADD3 R6, P1, R0, R137, RZ ;  /* 0x0000008900067210 */ /* 0x010fca0007f3e0ff */
[----:B------:R-:W-:-:S05]  /*d250*/  IMAD.X R7, R179, 0x1, R147, P1 ;  /* 0x00000001b3077824 */ /* 0x000fca00008e0693 */
[----:B------:R2:W4:Y:S02]  /*d260*/  @!P0 LDG.E.U8 R13, desc[UR16][R6.64] ;  /* 0x00000010060d8981 */ /* 0x000524000c1e1100 */
[----:B--2---:R-:W-:-:S05]  /*d270*/  IADD3 R6, P1, R0, R136, RZ ;  /* 0x0000008800067210 */ /* 0x004fca0007f3e0ff */
[----:B------:R-:W-:-:S05]  /*d280*/  IMAD.X R7, R179, 0x1, R143, P1 ;  /* 0x00000001b3077824 */ /* 0x000fca00008e068f */
[----:B------:R2:W4:Y:S02]  /*d290*/  @!P0 LDG.E.U8 R12, desc[UR16][R6.64] ;  /* 0x00000010060c8981 */ /* 0x000524000c1e1100 */
[----:B--2---:R-:W-:Y:S02]  /*d2a0*/  IADD3 R6, P1, R0, R138, RZ ;  /* 0x0000008a00067210 */ /* 0x004fe40007f3e0ff */
[----:B0-----:R-:W-:Y:S01]  /*d2b0*/  PRMT R166, RZ, 0x7610, R166 ;  /* 0x00007610ffa67816 */ /* 0x001fe200000000a6 */
[----:B------:R-:W2:Y:S02]  /*d2c0*/  LDL R138, [R1+0x4d0] ;  /* 0x0004d000018a7983 */ /* 0x000ea40000100800 */
[----:B------:R-:W-:-:S05]  /*d2d0*/  IMAD.X R7, R179, 0x1, R140, P1 ;  /* 0x00000001b3077824 */ /* 0x000fca00008e068c */
[----:B------:R0:W4:Y:S02]  /*d2e0*/  @!P0 LDG.E.U8 R11, desc[UR16][R6.64] ;  /* 0x00000010060b8981 */ /* 0x000124000c1e1100 */
[----:B0-----:R-:W-:-:S05]  /*d2f0*/  IADD3 R6, P1, R0, R251, RZ ;  /* 0x000000fb00067210 */ /* 0x001fca0007f3e0ff */
        /* <DEDUP_REMOVED lines=10> */
[----:B------:R0:W3:Y:S02]  /*d3a0*/  @!P0 LDG.E.U8 R23, desc[UR16][R6.64] ;  /* 0x0000001006178981 */ /* 0x0000e4000c1e1100 */
        /* <DEDUP_REMOVED lines=17> */
[----:B------:R0:W4:Y:S01]  /*d4c0*/  @!P0 LDG.E.U8 R166, desc[UR16][R6.64] ;  /* 0x0000001006a68981 */ /* 0x000122000c1e1100 */
[----:B-1----:R-:W-:Y:S02]  /*d4d0*/  PRMT R165, RZ, 0x7610, R165 ;  /* 0x00007610ffa57816 */ /* 0x002fe400000000a5 */
[----:B0-----:R-:W-:-:S05]  /*d4e0*/  IADD3 R6, P1, R0, R211, RZ ;  /* 0x000000d300067210 */ /* 0x001fca0007f3e0ff */
[----:B------:R-:W-:-:S05]  /*d4f0*/  IMAD.X R7, R179, 0x1, R210, P1 ;  /* 0x00000001b3077824 */ /* 0x000fca00008e06d2 */
[----:B------:R0:W4:Y:S01]  /*d500*/  @!P0 LDG.E.U8 R165, desc[UR16][R6.64] ;  /* 0x0000001006a58981 */ /* 0x000122000c1e1100 */
[----:B------:R-:W-:Y:S02]  /*d510*/  PRMT R164, RZ, 0x7610, R164 ;  /* 0x00007610ffa47816 */ /* 0x000fe400000000a4 */
        /* <DEDUP_REMOVED lines=21> */
[----:B------:R-:W-:Y:S01]  /*d670*/  IMAD.X R7, R179, 0x1, R186, P1 ;  /* 0x00000001b3077824 */ /* 0x000fe200008e06ba */
[----:B------:R-:W-:Y:S04]  /*d680*/  STL [R1+0x8b0], R250 ;  /* 0x0008b0fa01007387 */ /* 0x000fe80000100800 */
[----:B------:R0:W4:Y:S04]  /*d690*/  @!P0 LDG.E.U8 R159, desc[UR16][R6.64] ;  /* 0x00000010069f8981 */ /* 0x000128000c1e1100 */
[----:B------:R-:W-:Y:S01]  /*d6a0*/  STL [R1+0x590], R3 ;  /* 0x0005900301007387 */ /* 0x000fe20000100800 */
[----:B0-----:R-:W-:-:S03]  /*d6b0*/  IADD3 R6, P1, R0, R3, RZ ;  /* 0x0000000300067210 */ /* 0x001fc60007f3e0ff */
[----:B------:R0:W-:Y:S02]  /*d6c0*/  STL [R1+0x594], R4 ;  /* 0x0005940401007387 */ /* 0x0001e40000100800 */
[----:B------:R-:W-:Y:S02]  /*d6d0*/  IMAD.X R7, R179, 0x1, R4, P1 ;  /* 0x00000001b3077824 */ /* 0x000fe400008e0604 */
[----:B0-----:R-:W3:Y:S01]  /*d6e0*/  LDL.LU R4, [R1+0x4c0] ;  /* 0x0004c00001047983 */ /* 0x001ee20000300800 */
[----:B------:R-:W-:-:S06]  /*d6f0*/  PRMT R173, RZ, 0x7610, R173 ;  /* 0x00007610ffad7816 */ /* 0x000fcc00000000ad */
[----:B------:R2:W4:Y:S04]  /*d700*/  @!P0 LDG.E.U8 R173, desc[UR16][R6.64] ;  /* 0x0000001006ad8981 */ /* 0x000528000c1e1100 */
[----:B------:R0:W-:Y:S01]  /*d710*/  STS.U8 [R180+UR6+0x1f00], R158 ;  /* 0x001f009eb4007988 */ /* 0x0001e20008000006 */
[----:B--2---:R-:W-:-:S03]  /*d720*/  IADD3 R6, P1, R0, R138, RZ ;  /* 0x0000008a00067210 */ /* 0x004fc60007f3e0ff */
[----:B------:R-:W2:Y:S01]  /*d730*/  LDL R138, [R1+0x490] ;  /* 0x00049000018a7983 */ /* 0x000ea20000100800 */
[----:B0-----:R-:W-:Y:S01]  /*d740*/  PRMT R158, RZ, 0x7610, R158 ;  /* 0x00007610ff9e7816 */ /* 0x001fe2000000009e */
[----:B------:R-:W-:Y:S02]  /*d750*/  IMAD.X R7, R179, 0x1, R2, P1 ;  /* 0x00000001b3077824 */ /* 0x000fe400008e0602 */
[----:B------:R-:W4:Y:S04]  /*d760*/  LDL.LU R3, [R1+0x48c] ;  /* 0x00048c0001037983 */ /* 0x000f280000300800 */
[----:B------:R3:W4:Y:S04]  /*d770*/  @!P0 LDG.E.U8 R158, desc[UR16][R6.64] ;  /* 0x00000010069e8981 */ /* 0x000728000c1e1100 */
[----:B------:R0:W-:Y:S04]  /*d780*/  STL [R1+0x598], R2 ;  /* 0x0005980201007387 */ /* 0x0001e80000100800 */
[----:B0-----:R-:W4:Y:S01]  /*d790*/  LDL.LU R2, [R1+0x47c] ;  /* 0x00047c0001027983 */ /* 0x001f220000300800 */
[----:B---3--:R-:W-:-:S03]  /*d7a0*/  IADD3 R6, P1, R0, R4, RZ ;  /* 0x0000000400067210 */ /* 0x008fc60007f3e0ff */
[----:B------:R-:W-:Y:S02]  /*d7b0*/  STL [R1+0x59c], R4 ;  /* 0x00059c0401007387 */ /* 0x000fe40000100800 */
[----:B------:R-:W-:Y:S02]  /*d7c0*/  IMAD.X R7, R179, 0x1, R8, P1 ;  /* 0x00000001b3077824 */ /* 0x000fe400008e0608 */
[----:B------:R0:W-:Y:S04]  /*d7d0*/  STL [R1+0x5a0], R8 ;  /* 0x0005a00801007387 */ /* 0x0001e80000100800 */
[----:B0-----:R-:W3:Y:S04]  /*d7e0*/  LDL.LU R8, [R1+0x4a0] ;  /* 0x0004a00001087983 */ /* 0x001ee80000300800 */
[----:B------:R0:W-:Y:S02]  /*d7f0*/  STS.U8 [R180+UR6+0x1600], R157 ;  /* 0x0016009db4007988 */ /* 0x0001e40008000006 */
[----:B0-----:R-:W-:-:S02]  /*d800*/  PRMT R157, RZ, 0x7610, R157 ;  /* 0x00007610ff9d7816 */ /* 0x001fc4000000009d */
[----:B------:R0:W-:Y:S04]  /*d810*/  STS.U8 [R180+UR6+0x2000], R156 ;  /* 0x0020009cb4007988 */ /* 0x0001e80008000006 */
[----:B------:R1:W4:Y:S01]  /*d820*/  @!P0 LDG.E.U8 R157, desc[UR16][R6.64] ;  /* 0x00000010069d8981 */ /* 0x000322000c1e1100 */
[----:B0-----:R-:W-:Y:S02]  /*d830*/  PRMT R156, RZ, 0x7610, R156 ;  /* 0x00007610ff9c7816 */ /* 0x001fe4000000009c */
[C---:B-1----:R-:W-:Y:S02]  /*d840*/  IADD3 R6, P1, R0.reuse, R141, RZ ;  /* 0x0000008d00067210 */ /* 0x042fe40007f3e0ff */
[----:B------:R-:W4:Y:S03]  /*d850*/  LDL R141, [R1+0x470] ;  /* 0x00047000018d7983 */ /* 0x000f260000100800 */
[----:B------:R-:W-:Y:S01]  /*d860*/  IMAD.X R7, R179, 0x1, R182, P1 ;  /* 0x00000001b3077824 */ /* 0x000fe200008e06b6 */
        /* <DEDUP_REMOVED lines=12> */
[----:B------:R2:W3:Y:S01]  /*d930*/  @!P0 LDG.E.U8 R155, desc[UR16][R6.64] ;  /* 0x00000010069b8981 */ /* 0x0004e2000c1e1100 */
[----:B0-----:R-:W-:Y:S02]  /*d940*/  PRMT R154, RZ, 0x7610, R154 ;  /* 0x00007610ff9a7816 */ /* 0x001fe4000000009a */
[C---:B--2---:R-:W-:Y:S02]  /*d950*/  IADD3 R6, P1, R0.reuse, R138, RZ ;  /* 0x0000008a00067210 */ /* 0x044fe40007f3e0ff */
[----:B------:R-:W2:Y:S03]  /*d960*/  LDL R138, [R1+0x450] ;  /* 0x00045000018a7983 */ /* 0x000ea60000100800 */
[----:B----4-:R-:W-:Y:S01]  /*d970*/  IMAD.X R7, R179, 0x1, R3, P1 ;  /* 0x00000001b3077824 */ /* 0x010fe200008e0603 */
        /* <DEDUP_REMOVED lines=86> */
[----:B------:R0:W-:Y:S04]  /*dee0*/  STL [R1+0x5ec], R182 ;  /* 0x0005ecb601007387 */ /* 0x0001e80000100800 */
[----:B------:R3:W4:Y:S04]  /*def0*/  @!P0 LDG.E.U8 R16, desc[UR16][R6.64] ;  /* 0x0000001006108981 */ /* 0x000728000c1e1100 */
[----:B0-----:R-:W4:Y:S01]  /*df00*/  LDL.LU R182, [R1+0x39c] ;  /* 0x00039c0001b67983 */ /* 0x001f220000300800 */
[----:B---3--:R-:W-:-:S03]  /*df10*/  IADD3 R6, P1, R0, R8, RZ ;  /* 0x0000000800067210 */ /* 0x008fc60007f3e0ff */
[----:B------:R0:W-:Y:S04]  /*df20*/  STL [R1+0x5f0], R8 ;  /* 0x0005f00801007387 */ /* 0x0001e80000100800 */
[----:B0-----:R-:W3:Y:S01]  /*df30*/  LDL.LU R8, [R1+0x3c0] ;  /* 0x0003c00001087983 */ /* 0x001ee20000300800 */
[----:B------:R-:W-:-:S03]  /*df40*/  IMAD.X R7, R179, 0x1, R5, P1 ;  /* 0x00000001b3077824 */ /* 0x000fc600008e0605 */
[----:B------:R0:W-:Y:S02]  /*df50*/  STS.U8 [R180+UR6+0x2a00], R15 ;  /* 0x002a000fb4007988 */ /* 0x0001e40008000006 */
[----:B0-----:R-:W-:Y:S02]  /*df60*/  PRMT R15, RZ, 0x7610, R15 ;  /* 0x00007610ff0f7816 */ /* 0x001fe4000000000f */
[----:B------:R0:W-:Y:S04]  /*df70*/  STS.U8 [R180+UR6+0x2b00], R14 ;  /* 0x002b000eb4007988 */ /* 0x0001e80008000006 */
[----:B------:R2:W3:Y:S01]  /*df80*/  @!P0 LDG.E.U8 R15, desc[UR16][R6.64] ;  /* 0x00000010060f8981 */ /* 0x0004e2000c1e1100 */
[----:B0-----:R-:W-:Y:S02]  /*df90*/  PRMT R14, RZ, 0x7610, R14 ;  /* 0x00007610ff0e7816 */ /* 0x001fe4000000000e */
[C---:B--2---:R-:W-:Y:S01]  /*dfa0*/  IADD3 R6, P1, R0.reuse, R138, RZ ;  /* 0x0000008a00067210 */ /* 0x044fe20007f3e0ff */
[----:B------:R0:W-:Y:S04]  /*dfb0*/  STL [R1+0x5f4], R5 ;  /* 0x0005f40501007387 */ /* 0x0001e80000100800 */
[----:B----4-:R-:W-:Y:S01]  /*dfc0*/  IMAD.X R7, R179, 0x1, R3, P1 ;  /* 0x00000001b3077824 */ /* 0x010fe200008e0603 */
[----:B------:R-:W2:Y:S04]  /*dfd0*/  LDL R138, [R1+0x390] ;  /* 0x00039000018a7983 */ /* 0x000ea80000100800 */
[----:B------:R3:W4:Y:S04]  /*dfe0*/  @!P0 LDG.E.U8 R14, desc[UR16][R6.64] ;  /* 0x00000010060e8981 */ /* 0x000728000c1e1100 */
[----:B0-----:R-:W4:Y:S04]  /*dff0*/  LDL.LU R5, [R1+0x37c] ;  /* 0x00037c0001057983 */ /* 0x001f280000300800 */
[----:B------:R-:W-:Y:S01]  /*e000*/  STL [R1+0x5f8], R3 ;  /* 0x0005f80301007387 */ /* 0x000fe20000100800 */
[----:B---3--:R-:W-:-:S03]  /*e010*/  IADD3 R6, P1, R0, R8, RZ ;  /* 0x0000000800067210 */ /* 0x008fc60007f3e0ff */
[----:B------:R0:W-:Y:S04]  /*e020*/  STL [R1+0x5fc], R8 ;  /* 0x0005fc0801007387 */ /* 0x0001e80000100800 */
[----:B0-----:R-:W3:Y:S01]  /*e030*/  LDL.LU R8, [R1+0x3a0] ;  /* 0x0003a00001087983 */ /* 0x001ee20000300800 */
[----:B------:R-:W-:-:S03]  /*e040*/  IMAD.X R7, R179, 0x1, R2, P1 ;  /* 0x00000001b3077824 */ /* 0x000fc600008e0602 */
[----:B------:R0:W-:Y:S02]  /*e050*/  STS.U8 [R180+UR6+0x2c00], R13 ;  /* 0x002c000db4007988 */ /* 0x0001e40008000006 */
[----:B0-----:R-:W-:Y:S02]  /*e060*/  PRMT R13, RZ, 0x7610, R13 ;  /* 0x00007610ff0d7816 */ /* 0x001fe4000000000d */
[----:B------:R0:W-:Y:S04]  /*e070*/  STS.U8 [R180+UR6+0x2d00], R12 ;  /* 0x002d000cb4007988 */ /* 0x0001e80008000006 */
[----:B------:R1:W4:Y:S01]  /*e080*/  @!P0 LDG.E.U8 R13, desc[UR16][R6.64] ;  /* 0x00000010060d8981 */ /* 0x000322000c1e1100 */
[----:B0-----:R-:W-:Y:S02]  /*e090*/  PRMT R12, RZ, 0x7610, R12 ;  /* 0x00007610ff0c7816 */ /* 0x001fe4000000000c */
[C---:B-1----:R-:W-:Y:S01]  /*e0a0*/  IADD3 R6, P1, R0.reuse, R141, RZ ;  /* 0x0000008d00067210 */ /* 0x042fe20007f3e0ff */
[----:B------:R0:W-:Y:S04]  /*e0b0*/  STL [R1+0x600], R2 ;  /* 0x0006000201007387 */ /* 0x0001e80000100800 */
[----:B------:R-:W-:Y:S01]  /*e0c0*/  IMAD.X R7, R179, 0x1, R4, P1 ;  /* 0x00000001b3077824 */ /* 0x000fe200008e0604 */
[----:B------:R-:W4:Y:S04]  /*e0d0*/  LDL R141, [R1+0x370] ;  /* 0x00037000018d7983 */ /* 0x000f280000100800 */
[----:B------:R3:W4:Y:S04]  /*e0e0*/  @!P0 LDG.E.U8 R12, desc[UR16][R6.64] ;  /* 0x00000010060c8981 */ /* 0x000728000c1e1100 */
[----:B0-----:R-:W4:Y:S04]  /*e0f0*/  LDL.LU R2, [R1+0x35c] ;  /* 0x00035c0001027983 */ /* 0x001f280000300800 */
[----:B------:R-:W4:Y:S04]  /*e100*/  LDL.LU R3, [R1+0x36c] ;  /* 0x00036c0001037983 */ /* 0x000f280000300800 */
[----:B------:R-:W-:Y:S04]  /*e110*/  STL [R1+0x604], R4 ;  /* 0x0006040401007387 */ /* 0x000fe80000100800 */
[----:B------:R-:W-:Y:S04]  /*e120*/  STS.U8 [R180+UR6+0x2e00], R11 ;  /* 0x002e000bb4007988 */ /* 0x000fe80008000006 */
        /* <DEDUP_REMOVED lines=14> */
[----:B------:R-:W-:Y:S01]  /*e210*/  STS.U8 [R180+UR6+0x3f00], R159 ;  /* 0x003f009fb4007988 */ /* 0x000fe20008000006 */
[----:B---3--:R-:W-:-:S03]  /*e220*/  IADD3 R6, P1, R0, R8, RZ ;  /* 0x0000000800067210 */ /* 0x008fc60007f3e0ff */
[----:B------:R0:W-:Y:S04]  /*e230*/  STL [R1+0x608], R8 ;  /* 0x0006080801007387 */ /* 0x0001e80000100800 */
[----:B0-----:R-:W3:Y:S04]  /*e240*/  LDL.LU R8, [R1+0x380] ;  /* 0x0003800001087983 */ /* 0x001ee80000300800 */
[----:B------:R0:W-:Y:S04]  /*e250*/  STL [R1+0x60c], R182 ;  /* 0x00060cb601007387 */ /* 0x0001e80000100800 */
[----:B------:R-:W4:Y:S01]  /*e260*/  LDL.LU R180, [R1+0x38c] ;  /* 0x00038c0001b47983 */ /* 0x000f220000300800 */
[----:B------:R-:W-:Y:S01]  /*e270*/  PRMT R11, RZ, 0x7610, R11 ;  /* 0x00007610ff0b7816 */ /* 0x000fe2000000000b */
[----:B------:R-:W-:-:S05]  /*e280*/  IMAD.X R7, R179, 0x1, R182, P1 ;  /* 0x00000001b3077824 */ /* 0x000fca00008e06b6 */
[----:B------:R2:W3:Y:S01]  /*e290*/  @!P0 LDG.E.U8 R11, desc[UR16][R6.64] ;  /* 0x00000010060b8981 */ /* 0x0004e2000c1e1100 */
[----:B------:R-:W-:Y:S02]  /*e2a0*/  PRMT R10, RZ, 0x7610, R10 ;  /* 0x00007610ff0a7816 */ /* 0x000fe4000000000a */
[----:B--2---:R-:W-:Y:S02]  /*e2b0*/  IADD3 R6, P1, R0, R138, RZ ;  /* 0x0000008a00067210 */ /* 0x004fe40007f3e0ff */
[----:B------:R-:W2:Y:S04]  /*e2c0*/  LDL R138, [R1+0x350] ;  /* 0x00035000018a7983 */ /* 0x000ea80000100800 */
[----:B0-----:R-:W2:Y:S04]  /*e2d0*/  LDL.LU R182, [R1+0x33c] ;  /* 0x00033c0001b67983 */ /* 0x001ea80000300800 */
[----:B------:R-:W2:Y:S01]  /*e2e0*/  LDL.LU R4, [R1+0x34c] ;  /* 0x00034c0001047983 */ /* 0x000ea20000300800 */
[----:B----4-:R-:W-:-:S03]  /*e2f0*/  IMAD.X R7, R179, 0x1, R180, P1 ;  /* 0x00000001b3077824 */ /* 0x010fc600008e06b4 */
[----:B------:R-:W-:Y:S04]  /*e300*/  STL [R1+0x610], R180 ;  /* 0x000610b401007387 */ /* 0x000fe80000100800 */
[----:B------:R0:W4:Y:S04]  /*e310*/  @!P0 LDG.E.U8 R10, desc[UR16][R6.64] ;  /* 0x00000010060a8981 */ /* 0x000128000c1e1100 */
[----:B---3--:R1:W-:Y:S01]  /*e320*/  STL [R1+0x614], R8 ;  /* 0x0006140801007387 */ /* 0x0083e20000100800 */
[----:B0-----:R-:W-:-:S03]  /*e330*/  IADD3 R6, P1, R0, R8, RZ ;  /* 0x0000000800067210 */ /* 0x001fc60007f3e0ff */
[----:B-1----:R-:W3:Y:S01]  /*e340*/  LDL.LU R8, [R1+0x360] ;  /* 0x0003600001087983 */ /* 0x002ee20000300800 */
[----:B------:R-:W-:Y:S01]  /*e350*/  PRMT R178, RZ, 0x7610, R178 ;  /* 0x00007610ffb27816 */ /* 0x000fe200000000b2 */
[----:B------:R-:W-:-:S05]  /*e360*/  IMAD.X R7, R179, 0x1, R5, P1 ;  /* 0x00000001b3077824 */ /* 0x000fca00008e0605 */
[----:B------:R0:W4:Y:S01]  /*e370*/  @!P0 LDG.E.U8 R178, desc[UR16][R6.64] ;  /* 0x0000001006b28981 */ /* 0x000122000c1e1100 */
[----:B------:R-:W-:-:S03]  /*e380*/  PRMT R177, RZ, 0x7610, R177 ;  /* 0x00007610ffb17816 */ /* 0x000fc600000000b1 */
[----:B------:R1:W-:Y:S01]  /*e390*/  STL [R1+0x618], R5 ;  /* 0x0006180501007387 */ /* 0x0003e20000100800 */
[----:B0-----:R-:W-:-:S03]  /*e3a0*/  IADD3 R6, P1, R0, R141, RZ ;  /* 0x0000008d00067210 */ /* 0x001fc60007f3e0ff */
[----:B------:R-:W4:Y:S02]  /*e3b0*/  LDL R141, [R1+0x330] ;  /* 0x00033000018d7983 */ /* 0x000f240000100800 */
[----:B------:R-:W-:Y:S02]  /*e3c0*/  IMAD.X R7, R179, 0x1, R3, P1 ;  /* 0x00000001b3077824 */ /* 0x000fe400008e0603 */
[----:B-1----:R-:W4:Y:S04]  /*e3d0*/  LDL.LU R5, [R1+0x31c] ;  /* 0x00031c0001057983 */ /* 0x002f280000300800 */
[----:B------:R-:W4:Y:S04]  /*e3e0*/  LDL.LU R180, [R1+0x32c] ;  /* 0x00032c0001b47983 */ /* 0x000f280000300800 */
[----:B------:R-:W-:Y:S04]  /*e3f0*/  STL [R1+0x61c], R3 ;  /* 0x00061c0301007387 */ /* 0x000fe80000100800 */
[----:B------:R3:W4:Y:S02]  /*e400*/  @!P0 LDG.E.U8 R177, desc[UR16][R6.64] ;  /* 0x0000001006b18981 */ /* 0x000724000c1e1100 */
[----:B---3--:R-:W-:-:S02]  /*e410*/  IADD3 R6, P1, R0, R8, RZ ;  /* 0x0000000800067210 */ /* 0x008fc40007f3e0ff */
[----:B------:R0:W-:Y:S04]  /*e420*/  STL [R1+0x620], R8 ;  /* 0x0006200801007387 */ /* 0x0001e80000100800 */
[----:B0-----:R-:W3:Y:S01]  /*e430*/  LDL.LU R8, [R1+0x340] ;  /* 0x0003400001087983 */ /* 0x001ee20000300800 */
[----:B------:R-:W-:Y:S01]  /*e440*/  PRMT R176, RZ, 0x7610, R176 ;  /* 0x00007610ffb07816 */ /* 0x000fe200000000b0 */
[----:B------:R-:W-:-:S05]  /*e450*/  IMAD.X R7, R179, 0x1, R2, P1 ;  /* 0x00000001b3077824 */ /* 0x000fca00008e0602 */
[----:B------:R2:W4:Y:S01]  /*e460*/  @!P0 LDG.E.U8 R176, desc[UR16][R6.64] ;  /* 0x0000001006b08981 */ /* 0x000522000c1e1100 */
[----:B------:R-:W-:-:S03]  /*e470*/  PRMT R175, RZ, 0x7610, R175 ;  /* 0x00007610ffaf7816 */ /* 0x000fc600000000af */
[----:B------:R0:W-:Y:S01]  /*e480*/  STL [R1+0x624], R2 ;  /* 0x0006240201007387 */ /* 0x0001e20000100800 */
[----:B--2---:R-:W-:-:S03]  /*e490*/  IADD3 R6, P1, R0, R138, RZ ;  /* 0x0000008a00067210 */ /* 0x004fc60007f3e0ff */
[----:B------:R-:W2:Y:S02]  /*e4a0*/  LDL R138, [R1+0x310] ;  /* 0x00031000018a7983 */ /* 0x000ea40000100800 */
[----:B------:R-:W-:Y:S02]  /*e4b0*/  IMAD.X R7, R179, 0x1, R4, P1 ;  /* 0x00000001b3077824 */ /* 0x000fe400008e0604 */
[----:B0-----:R-:W2:Y:S04]  /*e4c0*/  LDL.LU R2, [R1+0x2fc] ;  /* 0x0002fc0001027983 */ /* 0x001ea80000300800 */
[----:B------:R-:W2:Y:S04]  /*e4d0*/  LDL.LU R3, [R1+0x30c] ;  /* 0x00030c0001037983 */ /* 0x000ea80000300800 */
[----:B------:R-:W-:Y:S04]  /*e4e0*/  STL [R1+0x628], R4 ;  /* 0x0006280401007387 */ /* 0x000fe80000100800 */
[----:B------:R3:W2:Y:S02]  /*e4f0*/  @!P0 LDG.E.U8 R175, desc[UR16][R6.64] ;  /* 0x0000001006af8981 */ /* 0x0006a4000c1e1100 */
[----:B---3--:R-:W-:-:S02]  /*e500*/  IADD3 R6, P1, R0, R8, RZ ;  /* 0x0000000800067210 */ /* 0x008fc40007f3e0ff */
[----:B------:R0:W-:Y:S04]  /*e510*/  STL [R1+0x62c], R8 ;  /* 0x00062c0801007387 */ /* 0x0001e80000100800 */
[----:B0-----:R-:W3:Y:S01]  /*e520*/  LDL.LU R8, [R1+0x320] ;  /* 0x0003200001087983 */ /* 0x001ee20000300800 */
[----:B------:R-:W-:Y:S01]  /*e530*/  PRMT R174, RZ, 0x7610, R174 ;  /* 0x00007610ffae7816 */ /* 0x000fe200000000ae */
[----:B------:R-:W-:-:S05]  /*e540*/  IMAD.X R7, R179, 0x1, R182, P1 ;  /* 0x00000001b3077824 */ /* 0x000fca00008e06b6 */
[----:B------:R4:W2:Y:S04]  /*e550*/  @!P0 LDG.E.U8 R174, desc[UR16][R6.64] ;  /* 0x0000001006ae8981 */ /* 0x0008a8000c1e1100 */
[----:B------:R0:W-:Y:S01]  /*e560*/  STS.U8 [R9+UR6+0x80], R173 ;  /* 0x000080ad09007988 */ /* 0x0001e20008000006 */
[----:B----4-:R-:W-:-:S03]  /*e570*/  IADD3 R6, P1, R0, R141, RZ ;  /* 0x0000008d00067210 */ /* 0x010fc60007f3e0ff */
[----:B------:R1:W-:Y:S01]  /*e580*/  STL [R1+0x630], R182 ;  /* 0x000630b601007387 */ /* 0x0003e20000100800 */
[----:B0-----:R-:W-:Y:S01]  /*e590*/  PRMT R173, RZ, 0x7610, R173 ;  /* 0x00007610ffad7816 */ /* 0x001fe200000000ad */
[----:B------:R-:W-:Y:S02]  /*e5a0*/  IMAD.X R7, R179, 0x1, R180, P1 ;  /* 0x00000001b3077824 */ /* 0x000fe400008e06b4 */
[----:B------:R-:W4:Y:S04]  /*e5b0*/  LDL R141, [R1+0x2f0] ;  /* 0x0002f000018d7983 */ /* 0x000f280000100800 */
[----:B------:R3:W4:Y:S04]  /*e5c0*/  @!P0 LDG.E.U8 R173, desc[UR16][R6.64] ;  /* 0x0000001006ad8981 */ /* 0x000728000c1e1100 */
[----:B-1----:R-:W4:Y:S04]  /*e5d0*/  LDL.LU R182, [R1+0x2dc] ;  /* 0x0002dc0001b67983 */ /* 0x002f280000300800 */
[----:B------:R-:W4:Y:S04]  /*e5e0*/  LDL.LU R4, [R1+0x2ec] ;  /* 0x0002ec0001047983 */ /* 0x000f280000300800 */
[----:B------:R-:W-:Y:S01]  /*e5f0*/  STL [R1+0x634], R180 ;  /* 0x000634b401007387 */ /* 0x000fe20000100800 */
[----:B---3--:R-:W-:-:S03]  /*e600*/  IADD3 R6, P1, R0, R8, RZ ;  /* 0x0000000800067210 */ /* 0x008fc60007f3e0ff */
        /* <DEDUP_REMOVED lines=19> */
[----:B------:R4:W2:Y:S01]  /*e740*/  @!P0 LDG.E.U8 R170, desc[UR16][R6.64] ;  /* 0x0000001006aa8981 */ /* 0x0008a2000c1e1100 */
[----:B------:R-:W-:-:S03]  /*e750*/  PRMT R169, RZ, 0x7610, R169 ;  /* 0x00007610ffa97816 */ /* 0x000fc600000000a9 */
[----:B------:R0:W-:Y:S04]  /*e760*/  STL [R1+0x648], R2 ;  /* 0x0006480201007387 */ /* 0x0001e80000100800 */
[----:B------:R-:W2:Y:S01]  /*e770*/  LDL R144, [R1+0x2b0] ;  /* 0x0002b00001907983 */ /* 0x000ea20000100800 */
[----:B----4-:R-:W-:-:S03]  /*e780*/  IADD3 R6, P1, R0, R141, RZ ;  /* 0x0000008d00067210 */ /* 0x010fc60007f3e0ff */
[----:B0-----:R-:W4:Y:S02]  /*e790*/  LDL.LU R2, [R1+0x29c] ;  /* 0x00029c0001027983 */ /* 0x001f240000300800 */
[----:B------:R-:W-:Y:S02]  /*e7a0*/  IMAD.X R7, R179, 0x1, R4, P1 ;  /* 0x00000001b3077824 */ /* 0x000fe400008e0604 */
        /* <DEDUP_REMOVED lines=10> */
[----:B------:R0:W-:Y:S04]  /*e850*/  STL [R1+0x654], R182 ;  /* 0x000654b601007387 */ /* 0x0001e80000100800 */
[----:B------:R-:W4:Y:S01]  /*e860*/  LDL R141, [R1+0x290] ;  /* 0x00029000018d7983 */ /* 0x000f220000100800 */
        /* <DEDUP_REMOVED lines=13> */
[----:B------:R-:W-:Y:S02]  /*e940*/  PRMT R165, RZ, 0x7610, R165 ;  /* 0x00007610ffa57816 */ /* 0x000fe400000000a5 */
[----:B0-----:R-:W-:Y:S01]  /*e950*/  IADD3 R6, P1, R0, R144, RZ ;  /* 0x0000009000067210 */ /* 0x001fe20007f3e0ff */
[----:B------:R0:W-:Y:S04]  /*e960*/  STL [R1+0x660], R5 ;  /* 0x0006600501007387 */ /* 0x0001e80000100800 */
[----:B----4-:R-:W-:-:S05]  /*e970*/  IMAD.X R7, R179, 0x1, R3, P1 ;  /* 0x00000001b3077824 */ /* 0x010fca00008e0603 */
[----:B------:R3:W4:Y:S04]  /*e980*/  @!P0 LDG.E.U8 R165, desc[UR16][R6.64] ;  /* 0x0000001006a58981 */ /* 0x000728000c1e1100 */
[----:B0-----:R-:W4:Y:S04]  /*e990*/  LDL.LU R5, [R1+0x25c] ;  /* 0x00025c0001057983 */ /* 0x001f280000300800 */
        /* <DEDUP_REMOVED lines=8> */
[----:B------:R-:W-:Y:S02]  /*ea20*/  PRMT R163, RZ, 0x7610, R163 ;  /* 0x00007610ffa37816 */ /* 0x000fe400000000a3 */
[----:B0-----:R-:W-:-:S05]  /*ea30*/  IADD3 R6, P1, R0, R141, RZ ;  /* 0x0000008d00067210 */ /* 0x001fca0007f3e0ff */
[----:B--2---:R-:W-:-:S05]  /*ea40*/  IMAD.X R7, R179, 0x1, R4, P1 ;  /* 0x00000001b3077824 */ /* 0x004fca00008e0604 */
[----:B------:R3:W2:Y:S01]  /*ea50*/  @!P0 LDG.E.U8 R163, desc[UR16][R6.64] ;  /* 0x0000001006a38981 */ /* 0x0006a2000c1e1100 */
[----:B------:R-:W-:-:S03]  /*ea60*/  PRMT R162, RZ, 0x7610, R162 ;  /* 0x00007610ffa27816 */ /* 0x000fc600000000a2 */
[----:B------:R0:W-:Y:S04]  /*ea70*/  STL [R1+0x66c], R2 ;  /* 0x00066c0201007387 */ /* 0x0001e80000100800 */
[----:B------:R-:W4:Y:S04]  /*ea80*/  LDL.LU R144, [R1+0x250] ;  /* 0x0002500001907983 */ /* 0x000f280000300800 */
[----:B------:R-:W2:Y:S04]  /*ea90*/  LDL.LU R148, [R1+0x260] ;  /* 0x0002600001947983 */ /* 0x000ea80000300800 */
[----:B0-----:R-:W4:Y:S04]  /*eaa0*/  LDL.LU R2, [R1+0x23c] ;  /* 0x00023c0001027983 */ /* 0x001f280000300800 */
[----:B------:R-:W4:Y:S04]  /*eab0*/  LDL.LU R3, [R1+0x24c] ;  /* 0x00024c0001037983 */ /* 0x000f280000300800 */
[----:B------:R-:W4:Y:S01]  /*eac0*/  LDL.LU R250, [R1+0x20c] ;  /* 0x00020c0001fa7983 */ /* 0x000f220000300800 */
[----:B---3--:R-:W-:-:S05]  /*ead0*/  IADD3 R6, P1, R0, R8, RZ ;  /* 0x0000000800067210 */ /* 0x008fca0007f3e0ff */
[----:B------:R-:W-:-:S05]  /*eae0*/  IMAD.X R7, R179, 0x1, R182, P1 ;  /* 0x00000001b3077824 */ /* 0x000fca00008e06b6 */
[----:B------:R0:W3:Y:S02]  /*eaf0*/  @!P0 LDG.E.U8 R162, desc[UR16][R6.64] ;  /* 0x0000001006a28981 */ /* 0x0000e4000c1e1100 */
[----:B0-----:R-:W-:Y:S02]  /*eb00*/  IADD3 R6, P1, R0, R138, RZ ;  /* 0x0000008a00067210 */ /* 0x001fe40007f3e0ff */
[----:B------:R-:W3:Y:S04]  /*eb10*/  LDL.LU R138, [R1+0x230] ;  /* 0x00023000018a7983 */ /* 0x000ee80000300800 */
[----:B------:R-:W3:Y:S04]  /*eb20*/  LDL.LU R141, [R1+0x240] ;  /* 0x00024000018d7983 */ /* 0x000ee80000300800 */
[----:B------:R-:W4:Y:S04]  /*eb30*/  LDL.LU R145, [R1+0x21c] ;  /* 0x00021c0001917983 */ /* 0x000f280000300800 */
[----:B------:R-:W2:Y:S04]  /*eb40*/  LDL.LU R149, [R1+0x22c] ;  /* 0x00022c0001957983 */ /* 0x000ea80000300800 */
[----:B------:R0:W-:Y:S04]  /*eb50*/  STS.U8 [R9+UR6+0x1680], R178 ;  /* 0x001680b209007988 */ /* 0x0001e80008000006 */
[----:B0-----:R-:W3:Y:S04]  /*eb60*/  LDL.LU R178, [R1+0x220] ;  /* 0x0002200001b27983 */ /* 0x001ee80000300800 */
[----:B------:R-:W-:Y:S04]  /*eb70*/  STL.64 [R1+0x8a8], R150 ;  /* 0x0008a89601007387 */ /* 0x000fe80000100a00 */
[----:B------:R0:W-:Y:S04]  /*eb80*/  STS.U8 [R9+UR6+0x1780], R177 ;  /* 0x001780b109007988 */ /* 0x0001e80008000006 */
[----:B--2---:R-:W-:Y:S04]  /*eb90*/  STL.64 [R1+0x8a0], R148 ;  /* 0x0008a09401007387 */ /* 0x004fe80000100a00 */
[----:B------:R-:W-:Y:S04]  /*eba0*/  STL.64 [R1+0x898], R146 ;  /* 0x0008989201007387 */ /* 0x000fe80000100a00 */
[----:B----4-:R-:W-:Y:S04]  /*ebb0*/  STL.64 [R1+0x890], R144 ;  /* 0x0008909001007387 */ /* 0x010fe80000100a00 */
[----:B------:R-:W-:Y:S04]  /*ebc0*/  STL.64 [R1+0x888], R142 ;  /* 0x0008888e01007387 */ /* 0x000fe80000100a00 */
[----:B---3--:R-:W-:Y:S04]  /*ebd0*/  STL.64 [R1+0x880], R140 ;  /* 0x0008808c01007387 */ /* 0x008fe80000100a00 */
[----:B------:R-:W-:Y:S04]  /*ebe0*/  STL.64 [R1+0x878], R138 ;  /* 0x0008788a01007387 */ /* 0x000fe80000100a00 */
        /* <DEDUP_REMOVED lines=57> */
[----:B0-----:R-:W2:Y:S01]  /*ef80*/  LDL.LU R177, [R1+0x210] ;  /* 0x0002100001b17983 */ /* 0x001ea20000300800 */
[----:B------:R-:W-:Y:S01]  /*ef90*/  PRMT R161, RZ, 0x7610, R161 ;  /* 0x00007610ffa17816 */ /* 0x000fe200000000a1 */
[----:B------:R-:W-:-:S05]  /*efa0*/  IMAD.X R7, R179, 0x1, R180, P1 ;  /* 0x00000001b3077824 */ /* 0x000fca00008e06b4 */
[----:B------:R0:W3:Y:S01]  /*efb0*/  @!P0 LDG.E.U8 R161, desc[UR16][R6.64] ;  /* 0x0000001006a18981 */ /* 0x0000e2000c1e1100 */
[----:B------:R-:W-:Y:S02]  /*efc0*/  PRMT R160, RZ, 0x7610, R160 ;  /* 0x00007610ffa07816 */ /* 0x000fe400000000a0 */
[----:B0-----:R-:W-:-:S05]  /*efd0*/  IADD3 R6, P1, R0, R148, RZ ;  /* 0x0000009400067210 */ /* 0x001fca0007f3e0ff */
[----:B------:R-:W-:-:S05]  /*efe0*/  IMAD.X R7, R179, 0x1, R5, P1 ;  /* 0x00000001b3077824 */ /* 0x000fca00008e0605 */
[----:B------:R0:W4:Y:S01]  /*eff0*/  @!P0 LDG.E.U8 R160, desc[UR16][R6.64] ;  /* 0x0000001006a08981 */ /* 0x000122000c1e1100 */
[----:B------:R-:W-:Y:S02]  /*f000*/  PRMT R159, RZ, 0x7610, R159 ;  /* 0x00007610ff9f7816 */ /* 0x000fe4000000009f */
[----:B0-----:R-:W-:-:S05]  /*f010*/  IADD3 R6, P1, R0, R144, RZ ;  /* 0x0000009000067210 */ /* 0x001fca0007f3e0ff */
[----:B------:R-:W-:Y:S01]  /*f020*/  IMAD.X R7, R179, 0x1, R3, P1 ;  /* 0x00000001b3077824 */ /* 0x000fe200008e0603 */
[----:B------:R0:W-:Y:S04]  /*f030*/  STS.U8 [R9+UR6+0x180], R158 ;  /* 0x0001809e09007988 */ /* 0x0001e80008000006 */
[----:B------:R1:W4:Y:S01]  /*f040*/  @!P0 LDG.E.U8 R159, desc[UR16][R6.64] ;  /* 0x00000010069f8981 */ /* 0x000322000c1e1100 */
[----:B0-----:R-:W-:Y:S02]  /*f050*/  PRMT R158, RZ, 0x7610, R158 ;  /* 0x00007610ff9e7816 */ /* 0x001fe4000000009e */
[----:B-1----:R-:W-:-:S05]  /*f060*/  IADD3 R6, P1, R0, R141, RZ ;  /* 0x0000008d00067210 */ /* 0x002fca0007f3e0ff */
        /* <DEDUP_REMOVED lines=10> */
[----:B------:R-:W-:-:S05]  /*f110*/  IMAD.X R7, R179, 0x1, R145, P1 ;  /* 0x00000001b3077824 */ /* 0x000fca00008e0691 */
[----:B------:R2:W4:Y:S04]  /*f120*/  @!P0 LDG.E.U8 R156, desc[UR16][R6.64] ;  /* 0x00000010069c8981 */ /* 0x000528000c1e1100 */
[----:B------:R0:W-:Y:S02]  /*f130*/  STS.U8 [R9+UR6+0x1880], R176 ;  /* 0x001880b009007988 */ /* 0x0001e40008000006 */
[----:B0-----:R-:W-:Y:S01]  /*f140*/  IMAD.MOV.U32 R176, RZ, RZ, R250 ;  /* 0x000000ffffb07224 */ /* 0x001fe200078e00fa */
[----:B--2---:R-:W-:-:S05]  /*f150*/  IADD3 R6, P1, R0, R177, RZ ;  /* 0x000000b100067210 */ /* 0x004fca0007f3e0ff */
[----:B------:R-:W-:Y:S02]  /*f160*/  IMAD.X R7, R179, 0x1, R250, P1 ;  /* 0x00000001b3077824 */ /* 0x000fe400008e06fa */
[----:B------:R-:W2:Y:S04]  /*f170*/  LDL.LU R250, [R1+0x200] ;  /* 0x0002000001fa7983 */ /* 0x000ea80000300800 */
[----:B------:R0:W-:Y:S04]  /*f180*/  STS.U8 [R9+UR6+0x480], R155 ;  /* 0x0004809b09007988 */ /* 0x0001e80008000006 */
[----:B------:R1:W-:Y:S04]  /*f190*/  STS.U8 [R9+UR6+0x580], R154 ;  /* 0x0005809a09007988 */ /* 0x0003e80008000006 */
[----:B------:R3:W-:Y:S01]  /*f1a0*/  STS.U8 [R9+UR6+0x680], R153 ;  /* 0x0006809909007988 */ /* 0x0007e20008000006 */
[----:B0-----:R-:W-:-:S03]  /*f1b0*/  PRMT R155, RZ, 0x7610, R155 ;  /* 0x00007610ff9b7816 */ /* 0x001fc6000000009b */
[----:B------:R0:W-:Y:S04]  /*f1c0*/  STS.U8 [R9+UR6+0x780], R152 ;  /* 0x0007809809007988 */ /* 0x0001e80008000006 */
[----:B------:R2:W4:Y:S01]  /*f1d0*/  @!P0 LDG.E.U8 R155, desc[UR16][R6.64] ;  /* 0x00000010069b8981 */ /* 0x000522000c1e1100 */
[----:B-1----:R-:W-:Y:S02]  /*f1e0*/  PRMT R154, RZ, 0x7610, R154 ;  /* 0x00007610ff9a7816 */ /* 0x002fe4000000009a */
[----:B---3--:R-:W-:Y:S01]  /*f1f0*/  PRMT R153, RZ, 0x7610, R153 ;  /* 0x00007610ff997816 */ /* 0x008fe20000000099 */
[----:B------:R1:W-:Y:S01]  /*f200*/  STS.U8 [R9+UR6+0x880], R23 ;  /* 0x0008801709007988 */ /* 0x0003e20008000006 */
[----:B0-----:R-:W-:-:S03]  /*f210*/  PRMT R152, RZ, 0x7610, R152 ;  /* 0x00007610ff987816 */ /* 0x001fc60000000098 */
[----:B------:R0:W-:Y:S04]  /*f220*/  STS.U8 [R9+UR6+0x980], R22 ;  /* 0x0009801609007988 */ /* 0x0001e80008000006 */
[----:B------:R3:W-:Y:S01]  /*f230*/  STS.U8 [R9+UR6+0xa80], R21 ;  /* 0x000a801509007988 */ /* 0x0007e20008000006 */
[----:B-1----:R-:W-:-:S03]  /*f240*/  PRMT R23, RZ, 0x7610, R23 ;  /* 0x00007610ff177816 */ /* 0x002fc60000000017 */
[----:B------:R1:W-:Y:S01]  /*f250*/  STS.U8 [R9+UR6+0xb80], R20 ;  /* 0x000b801409007988 */ /* 0x0003e20008000006 */
[----:B0-----:R-:W-:-:S03]  /*f260*/  PRMT R22, RZ, 0x7610, R22 ;  /* 0x00007610ff167816 */ /* 0x001fc60000000016 */
[----:B------:R0:W-:Y:S01]  /*f270*/  STS.U8 [R9+UR6+0xc80], R19 ;  /* 0x000c801309007988 */ /* 0x0001e20008000006 */
[----:B---3--:R-:W-:-:S03]  /*f280*/  PRMT R21, RZ, 0x7610, R21 ;  /* 0x00007610ff157816 */ /* 0x008fc60000000015 */
        /* <DEDUP_REMOVED lines=16> */
[----:B------:R-:W4:Y:S01]  /*f390*/  LDL.LU.64 R24, [R1] ;  /* 0x0000000001187983 */ /* 0x000f220000300a00 */
[----:B---3--:R-:W-:-:S03]  /*f3a0*/  PRMT R12, RZ, 0x7610, R12 ;  /* 0x00007610ff0c7816 */ /* 0x008fc6000000000c */
[----:B------:R-:W3:Y:S01]  /*f3b0*/  LDL.LU.64 R26, [R1+0x8] ;  /* 0x00000800011a7983 */ /* 0x000ee20000300a00 */
[----:B-1----:R-:W-:-:S03]  /*f3c0*/  PRMT R11, RZ, 0x7610, R11 ;  /* 0x00007610ff0b7816 */ /* 0x002fc6000000000b */
[----:B------:R-:W3:Y:S04]  /*f3d0*/  LDL.LU.64 R28, [R1+0x10] ;  /* 0x00001000011c7983 */ /* 0x000ee80000300a00 */
[----:B------:R-:W3:Y:S04]  /*f3e0*/  LDL.LU.64 R30, [R1+0x18] ;  /* 0x00001800011e7983 */ /* 0x000ee80000300a00 */
[----:B------:R-:W3:Y:S04]  /*f3f0*/  LDL.LU.64 R32, [R1+0x20] ;  /* 0x0000200001207983 */ /* 0x000ee80000300a00 */
[----:B------:R-:W3:Y:S04]  /*f400*/  LDL.LU.64 R34, [R1+0x28] ;  /* 0x0000280001227983 */ /* 0x000ee80000300a00 */
[----:B------:R-:W3:Y:S04]  /*f410*/  LDL.LU.64 R36, [R1+0x30] ;  /* 0x0000300001247983 */ /* 0x000ee80000300a00 */
[----:B------:R0:W-:Y:S04]  /*f420*/  STS.U8 [R9+UR6+0x1580], R10 ;  /* 0x0015800a09007988 */ /* 0x0001e80008000006 */
[----:B------:R-:W3:Y:S04]  /*f430*/  LDL.LU.64 R38, [R1+0x38] ;  /* 0x0000380001267983 */ /* 0x000ee80000300a00 */
[----:B------:R-:W3:Y:S01]  /*f440*/  LDL.LU.64 R40, [R1+0x40] ;  /* 0x0000400001287983 */ /* 0x000ee20000300a00 */
[----:B0-----:R-:W-:-:S03]  /*f450*/  PRMT R10, RZ, 0x7610, R10 ;  /* 0x00007610ff0a7816 */ /* 0x001fc6000000000a */
[----:B------:R-:W3:Y:S04]  /*f460*/  LDL.LU.64 R42, [R1+0x48] ;  /* 0x00004800012a7983 */ /* 0x000ee80000300a00 */
        /* <DEDUP_REMOVED lines=44> */
[----:B------:R-:W3:Y:S01]  /*f730*/  LDL.LU.64 R132, [R1+0x1b0] ;  /* 0x0001b00001847983 */ /* 0x000ee20000300a00 */
[----:B--2---:R-:W-:-:S03]  /*f740*/  IADD3 R6, P1, R0, R250, RZ ;  /* 0x000000fa00067210 */ /* 0x004fc60007f3e0ff */
[----:B------:R-:W3:Y:S02]  /*f750*/  LDL.LU.64 R134, [R1+0x1b8] ;  /* 0x0001b80001867983 */ /* 0x000ee40000300a00 */
[----:B------:R-:W-:Y:S02]  /*f760*/  IMAD.X R7, R179, 0x1, R252, P1 ;  /* 0x00000001b3077824 */ /* 0x000fe400008e06fc */
[----:B------:R-:W3:Y:S04]  /*f770*/  LDL.LU.64 R136, [R1+0x1c0] ;  /* 0x0001c00001887983 */ /* 0x000ee80000300a00 */
[----:B------:R0:W2:Y:S04]  /*f780*/  @!P0 LDG.E.U8 R154, desc[UR16][R6.64] ;  /* 0x00000010069a8981 */ /* 0x0000a8000c1e1100 */
[----:B------:R-:W3:Y:S04]  /*f790*/  LDL.LU.64 R138, [R1+0x1c8] ;  /* 0x0001c800018a7983 */ /* 0x000ee80000300a00 */
[----:B------:R-:W3:Y:S01]  /*f7a0*/  LDL.LU.64 R140, [R1+0x1d0] ;  /* 0x0001d000018c7983 */ /* 0x000ee20000300a00 */
[----:B0-----:R-:W-:-:S03]  /*f7b0*/  IADD3 R6, P1, R0, R249, RZ ;  /* 0x000000f900067210 */ /* 0x001fc60007f3e0ff */
[----:B------:R-:W3:Y:S02]  /*f7c0*/  LDL.LU.64 R142, [R1+0x1d8] ;  /* 0x0001d800018e7983 */ /* 0x000ee40000300a00 */
[----:B------:R-:W-:Y:S02]  /*f7d0*/  IMAD.X R7, R179, 0x1, R248, P1 ;  /* 0x00000001b3077824 */ /* 0x000fe400008e06f8 */
[----:B------:R-:W3:Y:S04]  /*f7e0*/  LDL.LU.64 R144, [R1+0x1e0] ;  /* 0x0001e00001907983 */ /* 0x000ee80000300a00 */
[----:B------:R0:W3:Y:S04]  /*f7f0*/  @!P0 LDG.E.U8 R153, desc[UR16][R6.64] ;  /* 0x0000001006998981 */ /* 0x0000e8000c1e1100 */
[----:B------:R-:W3:Y:S04]  /*f800*/  LDL.LU.64 R146, [R1+0x1e8] ;  /* 0x0001e80001927983 */ /* 0x000ee80000300a00 */
[----:B------:R-:W3:Y:S01]  /*f810*/  LDL.LU.64 R148, [R1+0x1f0] ;  /* 0x0001f00001947983 */ /* 0x000ee20000300a00 */
[----:B0-----:R-:W-:-:S03]  /*f820*/  IADD3 R6, P1, R0, R245, RZ ;  /* 0x000000f500067210 */ /* 0x001fc60007f3e0ff */
[----:B------:R-:W3:Y:S02]  /*f830*/  LDL.LU.64 R150, [R1+0x1f8] ;  /* 0x0001f80001967983 */ /* 0x000ee40000300a00 */
[----:B------:R-:W-:-:S05]  /*f840*/  IMAD.X R7, R179, 0x1, R244, P1 ;  /* 0x00000001b3077824 */ /* 0x000fca00008e06f4 */
[----:B------:R0:W3:Y:S02]  /*f850*/  @!P0 LDG.E.U8 R152, desc[UR16][R6.64] ;  /* 0x0000001006988981 */ /* 0x0000e4000c1e1100 */
[----:B0-----:R-:W-:-:S05]  /*f860*/  IADD3 R6, P1, R0, R241, RZ ;  /* 0x000000f100067210 */ /* 0x001fca0007f3e0ff */
        /* <DEDUP_REMOVED lines=40> */
[----:B------:R0:W3:Y:S04]  /*faf0*/  @!P0 LDG.E.U8 R10, desc[UR16][R6.64] ;  /* 0x00000010060a8981 */ /* 0x0000e8000c1e1100 */
[----:B------:R1:W-:Y:S04]  /*fb00*/  STS.U8 [R9+UR6+0x1980], R175 ;  /* 0x001980af09007988 */ /* 0x0003e80008000006 */
        /* <DEDUP_REMOVED lines=14> */
[----:B----4-:R-:W-:Y:S04]  /*fbf0*/  STS.U8 [R9+UR6+0x2880], R160 ;  /* 0x002880a009007988 */ /* 0x010fe80008000006 */
[----:B------:R-:W-:Y:S04]  /*fc00*/  STS.U8 [R9+UR6+0x3f80], R181 ;  /* 0x003f80b509007988 */ /* 0x000fe80008000006 */
[----:B------:R-:W-:Y:S04]  /*fc10*/  STS.U8 [R9+UR6+0x2980], R159 ;  /* 0x0029809f09007988 */ /* 0x000fe80008000006 */
[----:B------:R-:W-:Y:S04]  /*fc20*/  STS.U8 [R9+UR6+0x2a80], R158 ;  /* 0x002a809e09007988 */ /* 0x000fe80008000006 */
[----:B------:R-:W-:Y:S04]  /*fc30*/  STS.U8 [R9+UR6+0x2b80], R157 ;  /* 0x002b809d09007988 */ /* 0x000fe80008000006 */
[----:B------:R-:W-:Y:S04]  /*fc40*/  STS.U8 [R9+UR6+0x2c80], R156 ;  /* 0x002c809c09007988 */ /* 0x000fe80008000006 */
[----:B------:R-:W-:Y:S04]  /*fc50*/  STS.U8 [R9+UR6+0x2d80], R155 ;  /* 0x002d809b09007988 */ /* 0x000fe80008000006 */
[----:B--2---:R-:W-:Y:S04]  /*fc60*/  STS.U8 [R9+UR6+0x2e80], R154 ;  /* 0x002e809a09007988 */ /* 0x004fe80008000006 */
[----:B---3--:R-:W-:Y:S04]  /*fc70*/  STS.U8 [R9+UR6+0x2f80], R153 ;  /* 0x002f809909007988 */ /* 0x008fe80008000006 */
        /* <DEDUP_REMOVED lines=14> */
[----:B------:R-:W-:Y:S01]  /*fd60*/  UMOV UR14, UR4 ;  /* 0x00000004000e7c82 */ /* 0x000fe20008000000 */
[----:B------:R-:W-:Y:S01]  /*fd70*/  UMOV UR15, 0xc0000010 ;  /* 0xc0000010000f7882 */ /* 0x000fe20000000000 */
[----:B------:R-:W-:Y:S01]  /*fd80*/  IADD3 R185, P1, R185, UR18, RZ ;  /* 0x00000012b9b97c10 */ /* 0x000fe2000ff3e0ff */
[----:B-1----:R-:W2:Y:S01]  /*fd90*/  LDL.LU R175, [R1+0x208] ;  /* 0x0002080001af7983 */ /* 0x002ea20000300800 */
[----:B------:R-:W-:Y:S01]  /*fda0*/  IADD3 R187, P2, R187, UR18, RZ ;  /* 0x00000012bbbb7c10 */ /* 0x000fe2000ff5e0ff */
[----:B------:R-:W-:Y:S01]  /*fdb0*/  UMOV UR8, UR12 ;  /* 0x0000000c00087c82 */ /* 0x000fe20008000000 */
[----:B------:R-:W-:Y:S01]  /*fdc0*/  IADD3 R189, P3, R189, UR18, RZ ;  /* 0x00000012bdbd7c10 */ /* 0x000fe2000ff7e0ff */
[----:B------:R-:W-:Y:S01]  /*fdd0*/  UMOV UR9, UR13 ;  /* 0x0000000d00097c82 */ /* 0x000fe20008000000 */
[----:B------:R-:W-:Y:S01]  /*fde0*/  IADD3 R191, P4, R191, UR18, RZ ;  /* 0x00000012bfbf7c10 */ /* 0x000fe2000ff9e0ff */
[----:B0-----:R-:W0:Y:S01]  /*fdf0*/  LDC R6, c[0x0][0x238] ;  /* 0x00008e00ff067b82 */ /* 0x001e220000000800 */
[----:B------:R-:W-:Y:S01]  /*fe00*/  STS.U8 [R9+UR6+0x3e80], R10 ;  /* 0x003e800a09007988 */ /* 0x000fe20008000006 */
[----:B------:R1:W-:Y:S06]  /*fe10*/  MEMBAR.ALL.CTA ;  /* 0x0000000000007992 */ /* 0x0003ec0000008000 */
[----:B-1----:R-:W1:Y:S02]  /*fe20*/  FENCE.VIEW.ASYNC.S ;  /* 0x00000000000073c6 */ /* 0x002e640000000000 */
[----:B-1----:R-:W-:Y:S06]  /*fe30*/  BAR.SYNC.DEFER_BLOCKING 0x0 ;  /* 0x0000000000007b1d */ /* 0x002fec0000010000 */
[----:B------:R-:W-:-:S06]  /*fe40*/  WARPGROUP.ARRIVE ;  /* 0x00000000000079c5 */ /* 0x000fcc0000000000 */
[----:B------:R-:W-:Y:S01]  /*fe50*/  QGMMA.64x256x32.F32.E5M2.E5M2 R24, gdesc[UR12], R24, gsb0 ;  /* 0x03e000000c1879f3 */ /* 0x000fe20008003818 */
[----:B------:R-:W-:Y:S02]  /*fe60*/  IADD3 R197, P0, R197, UR18, RZ ;  /* 0x00000012c5c57c10 */ /* 0x000fe4000ff1e0ff */
[----:B------:R-:W-:Y:S02]  /*fe70*/  IADD3.X R184, R184, UR19, RZ, P1, !PT ;  /* 0x00000013b8b87c10 */ /* 0x000fe40008ffe4ff */
[----:B------:R-:W-:Y:S02]  /*fe80*/  IADD3 R199, P1, R199, UR18, RZ ;  /* 0x00000012c7c77c10 */ /* 0x000fe4000ff3e0ff */
[----:B------:R-:W-:Y:S02]  /*fe90*/  IADD3.X R186, R186, UR19, RZ, P2, !PT ;  /* 0x00000013baba7c10 */ /* 0x000fe400097fe4ff */
[----:B------:R-:W-:Y:S02]  /*fea0*/  IADD3 R201, P2, R201, UR18, RZ ;  /* 0x00000012c9c97c10 */ /* 0x000fe4000ff5e0ff */
[----:B------:R-:W-:-:S02]  /*feb0*/  IADD3.X R196, R196, UR19, RZ, P0, !PT ;  /* 0x00000013c4c47c10 */ /* 0x000fc400087fe4ff */
        /* <DEDUP_REMOVED lines=20> */
[----:B------:R-:W-:Y:S02]  /*10000*/  IADD3.X R242, R242, UR19, RZ, P2, !PT ;  /* 0x00000013f2f27c10 */ /* 0x000fe400097fe4ff */
[----:B------:R-:W-:Y:S01]  /*10010*/  IADD3 R177, P2, R177, UR18, RZ ;  /* 0x00000012b1b17c10 */ /* 0x000fe2000ff5e0ff */
[----:B------:R1:W-:Y:S04]  /*10020*/  STL [R1+0x200], R250 ;  /* 0x000200fa01007387 */ /* 0x0003e80000100800 */
[----:B-1----:R-:W3:Y:S01]  /*10030*/  LDL.LU R250, [R1+0x8b0] ;  /* 0x0008b00001fa7983 */ /* 0x002ee20000300800 */
[----:B--2---:R-:W-:-:S05]  /*10040*/  IADD3 R175, P1, R175, UR18, RZ ;  /* 0x00000012afaf7c10 */ /* 0x004fca000ff3e0ff */
[----:B------:R-:W-:Y:S04]  /*10050*/  STL [R1+0x208], R175 ;  /* 0x000208af01007387 */ /* 0x000fe80000100800 */
[----:B------:R-:W-:Y:S01]  /*10060*/  STL [R1+0x210], R177 ;  /* 0x000210b101007387 */ /* 0x000fe20000100800 */
[----:B------:R-:W-:-:S03]  /*10070*/  WARPGROUP.DEPBAR.LE gsb0, 0x0 ;  /* 0x00008000000079c5 */ /* 0x000fc60000010000 */
[----:B------:R-:W-:Y:S04]  /*10080*/  STL.64 [R1], R24 ;  /* 0x0000001801007387 */ /* 0x000fe80000100a00 */
        /* <DEDUP_REMOVED lines=62> */
[----:B------:R1:W-:Y:S04]  /*10470*/  STL.64 [R1+0x1f8], R150 ;  /* 0x0001f89601007387 */ /* 0x0003e80000100a00 */
[----:B-1----:R-:W2:Y:S04]  /*10480*/  LDL.LU.64 R150, [R1+0x8a8] ;  /* 0x0008a80001967983 */ /* 0x002ea80000300a00 */
[----:B------:R-:W4:Y:S04]  /*10490*/  LDL.LU.64 R148, [R1+0x8a0] ;  /* 0x0008a00001947983 */ /* 0x000f280000300a00 */
[----:B------:R-:W2:Y:S04]  /*104a0*/  LDL.LU.64 R146, [R1+0x898] ;  /* 0x0008980001927983 */ /* 0x000ea80000300a00 */
[----:B------:R-:W4:Y:S04]  /*104b0*/  LDL.LU.64 R144, [R1+0x890] ;  /* 0x0008900001907983 */ /* 0x000f280000300a00 */
[----:B------:R-:W2:Y:S04]  /*104c0*/  LDL.LU.64 R142, [R1+0x888] ;  /* 0x00088800018e7983 */ /* 0x000ea80000300a00 */
[----:B------:R-:W4:Y:S04]  /*104d0*/  LDL.LU.64 R140, [R1+0x880] ;  /* 0x00088000018c7983 */ /* 0x000f280000300a00 */
[----:B------:R-:W2:Y:S04]  /*104e0*/  LDL.LU.64 R138, [R1+0x878] ;  /* 0x00087800018a7983 */ /* 0x000ea80000300a00 */
[----:B------:R-:W3:Y:S04]  /*104f0*/  LDL.LU.64 R136, [R1+0x870] ;  /* 0x0008700001887983 */ /* 0x000ee80000300a00 */
[----:B------:R-:W4:Y:S04]  /*10500*/  LDL.LU.64 R134, [R1+0x868] ;  /* 0x0008680001867983 */ /* 0x000f280000300a00 */
        /* <DEDUP_REMOVED lines=25> */
[----:B------:R-:W4:Y:S01]  /*106a0*/  LDL.LU.64 R82, [R1+0x798] ;  /* 0x0007980001527983 */ /* 0x000f220000300a00 */
[----:B------:R-:W-:-:S03]  /*106b0*/  IADD3 R193, P5, R193, UR18, RZ ;  /* 0x00000012c1c17c10 */ /* 0x000fc6000ffbe0ff */
[----:B------:R-:W4:Y:S01]  /*106c0*/  LDL.LU.64 R80, [R1+0x790] ;  /* 0x0007900001507983 */ /* 0x000f220000300a00 */
[----:B------:R-:W-:-:S03]  /*106d0*/  IADD3.X R188, R188, UR19, RZ, P3, !PT ;  /* 0x00000013bcbc7c10 */ /* 0x000fc60009ffe4ff */
        /* <DEDUP_REMOVED lines=21> */
[----:B------:R-:W-:Y:S02]  /*10830*/  IADD3 R221, P5, R221, UR18, RZ ;  /* 0x00000012dddd7c10 */ /* 0x000fe4000ffbe0ff */
[----:B------:R-:W-:Y:S01]  /*10840*/  IADD3.X R216, R216, UR19, RZ, P3, !PT ;  /* 0x00000013d8d87c10 */ /* 0x000fe20009ffe4ff */
        /* <DEDUP_REMOVED lines=23> */
[----:B------:R-:W-:-:S03]  /*109c0*/  IADD3.X R246, R246, UR19, RZ, P4, !PT ;  /* 0x00000013f6f67c10 */ /* 0x000fc6000a7fe4ff */
[----:B------:R-:W4:Y:S01]  /*109d0*/  LDL.LU.64 R34, [R1+0x6d8] ;  /* 0x0006d80001227983 */ /* 0x000f220000300a00 */
[----:B------:R-:W-:-:S03]  /*109e0*/  IADD3 R178, P4, R178, UR18, RZ ;  /* 0x00000012b2b27c10 */ /* 0x000fc6000ff9e0ff */
[----:B------:R-:W4:Y:S01]  /*109f0*/  LDL.LU.64 R32, [R1+0x6d0] ;  /* 0x0006d00001207983 */ /* 0x000f220000300a00 */
[----:B------:R-:W-:-:S03]  /*10a00*/  IADD3.X R248, R248, UR19, RZ, P5, !PT ;  /* 0x00000013f8f87c10 */ /* 0x000fc6000affe4ff */
[----:B------:R-:W4:Y:S04]  /*10a10*/  LDL.LU.64 R30, [R1+0x6c8] ;  /* 0x0006c800011e7983 */ /* 0x000f280000300a00 */
[----:B------:R-:W4:Y:S04]  /*10a20*/  LDL.LU.64 R28, [R1+0x6c0] ;  /* 0x0006c000011c7983 */ /* 0x000f280000300a00 */
[----:B------:R-:W4:Y:S04]  /*10a30*/  LDL.LU.64 R26, [R1+0x6b8] ;  /* 0x0006b800011a7983 */ /* 0x000f280000300a00 */
[----:B------:R-:W4:Y:S01]  /*10a40*/  LDL.LU.64 R24, [R1+0x6b0] ;  /* 0x0006b00001187983 */ /* 0x000f220000300a00 */
[----:B---3--:R-:W-:-:S02]  /*10a50*/  IADD3 R136, P3, R136, UR18, RZ ;  /* 0x0000001288887c10 */ /* 0x008fc4000ff7e0ff */
[----:B------:R-:W-:-:S03]  /*10a60*/  IADD3 R137, P5, R137, UR18, RZ ;  /* 0x0000001289897c10 */ /* 0x000fc6000ffbe0ff */
[----:B------:R1:W-:Y:S04]  /*10a70*/  STL [R1+0x218], R136 ;  /* 0x0002188801007387 */ /* 0x0003e80000100800 */
[----:B-1----:R-:W3:Y:S04]  /*10a80*/  LDL.LU R136, [R1+0x6ac] ;  /* 0x0006ac0001887983 */ /* 0x002ee80000300800 */
[----:B------:R-:W3:Y:S04]  /*10a90*/  LDL.LU R167, [R1+0x270] ;  /* 0x0002700001a77983 */ /* 0x000ee80000300800 */
[----:B------:R-:W-:Y:S04]  /*10aa0*/  STL [R1+0x220], R178 ;  /* 0x000220b201007387 */ /* 0x000fe80000100800 */
[----:B------:R1:W-:Y:S04]  /*10ab0*/  STL [R1+0x228], R137 ;  /* 0x0002288901007387 */ /* 0x0003e80000100800 */
[----:B-1----:R-:W3:Y:S04]  /*10ac0*/  LDL.LU R137, [R1+0x6a8] ;  /* 0x0006a80001897983 */ /* 0x002ee80000300800 */
[----:B------:R-:W3:Y:S04]  /*10ad0*/  LDL.LU R168, [R1+0x278] ;  /* 0x0002780001a87983 */ /* 0x000ee80000300800 */
[----:B------:R-:W3:Y:S01]  /*10ae0*/  LDL.LU R177, [R1+0x244] ;  /* 0x0002440001b17983 */ /* 0x000ee20000300800 */
[----:B------:R-:W-:-:S04]  /*10af0*/  IADD3 R195, P6, R195, UR18, RZ ;  /* 0x00000012c3c37c10 */ /* 0x000fc8000ffde0ff */
[----:B------:R-:W-:Y:S02]  /*10b00*/  IADD3.X R194, R194, UR19, RZ, P6, !PT ;  /* 0x00000013c2c27c10 */ /* 0x000fe4000b7fe4ff */
[----:B------:R-:W-:-:S04]  /*10b10*/  IADD3 R209, P6, R209, UR18, RZ ;  /* 0x00000012d1d17c10 */ /* 0x000fc8000ffde0ff */
[----:B------:R-:W-:Y:S02]  /*10b20*/  IADD3.X R208, R208, UR19, RZ, P6, !PT ;  /* 0x00000013d0d07c10 */ /* 0x000fe4000b7fe4ff */
[----:B------:R-:W-:-:S04]  /*10b30*/  IADD3 R223, P6, R223, UR18, RZ ;  /* 0x00000012dfdf7c10 */ /* 0x000fc8000ffde0ff */
[----:B------:R-:W-:Y:S02]  /*10b40*/  IADD3.X R222, R222, UR19, RZ, P6, !PT ;  /* 0x00000013dede7c10 */ /* 0x000fe4000b7fe4ff */
[----:B------:R-:W-:-:S04]  /*10b50*/  IADD3 R237, P6, R237, UR18, RZ ;  /* 0x00000012eded7c10 */ /* 0x000fc8000ffde0ff */
[----:B------:R-:W-:Y:S02]  /*10b60*/  IADD3.X R236, R236, UR19, RZ, P6, !PT ;  /* 0x00000013ecec7c10 */ /* 0x000fe4000b7fe4ff */
[----:B------:R-:W-:Y:S02]  /*10b70*/  IADD3 R251, P6, R251, UR18, RZ ;  /* 0x00000012fbfb7c10 */ /* 0x000fe4000ffde0ff */
[----:B------:R-:W-:Y:S02]  /*10b80*/  IADD3.X R252, R252, UR19, RZ, P0, !PT ;  /* 0x00000013fcfc7c10 */ /* 0x000fe400087fe4ff */
[----:B------:R-:W-:Y:S02]  /*10b90*/  IADD3.X R250, R250, UR19, RZ, P6, !PT ;  /* 0x00000013fafa7c10 */ /* 0x000fe4000b7fe4ff */
[----:B--2---:R-:W-:Y:S02]  /*10ba0*/  IADD3 R138, P6, R138, UR18, RZ ;  /* 0x000000128a8a7c10 */ /* 0x004fe4000ffde0ff */
[----:B------:R-:W-:-:S02]  /*10bb0*/  IADD3 R139, P0, R139, UR18, RZ ;  /* 0x000000128b8b7c10 */ /* 0x000fc4000ff1e0ff */
[----:B----4-:R-:W-:Y:S01]  /*10bc0*/  IADD3.X R140, R140, UR19, RZ, P1, !PT ;  /* 0x000000138c8c7c10 */ /* 0x010fe20008ffe4ff */
[----:B------:R1:W-:Y:S01]  /*10bd0*/  STL [R1+0x230], R138 ;  /* 0x0002308a01007387 */ /* 0x0003e20000100800 */
[----:B------:R-:W-:Y:S02]  /*10be0*/  IADD3 R141, P1, R141, UR18, RZ ;  /* 0x000000128d8d7c10 */ /* 0x000fe4000ff3e0ff */
[----:B------:R-:W-:Y:S02]  /*10bf0*/  IADD3.X R176, R176, UR19, RZ, P2, !PT ;  /* 0x00000013b0b07c10 */ /* 0x000fe400097fe4ff */
[----:B------:R-:W-:Y:S01]  /*10c00*/  IADD3 R142, P2, R142, UR18, RZ ;  /* 0x000000128e8e7c10 */ /* 0x000fe2000ff5e0ff */
[----:B-1----:R-:W2:Y:S04]  /*10c10*/  LDL.LU R138, [R1+0x6a4] ;  /* 0x0006a400018a7983 */ /* 0x002ea80000300800 */
[----:B------:R1:W-:Y:S01]  /*10c20*/  STL [R1+0x238], R139 ;  /* 0x0002388b01007387 */ /* 0x0003e20000100800 */
[----:B------:R-:W-:-:S03]  /*10c30*/  IADD3.X R143, R143, UR19, RZ, P3, !PT ;  /* 0x000000138f8f7c10 */ /* 0x000fc60009ffe4ff */
[----:B-1----:R-:W2:Y:S04]  /*10c40*/  LDL.LU R139, [R1+0x6a0] ;  /* 0x0006a000018b7983 */ /* 0x002ea80000300800 */
[----:B------:R1:W-:Y:S01]  /*10c50*/  STL [R1+0x204], R140 ;  /* 0x0002048c01007387 */ /* 0x0003e20000100800 */
[----:B------:R-:W-:-:S03]  /*10c60*/  IADD3 R144, P3, R144, UR18, RZ ;  /* 0x0000001290907c10 */ /* 0x000fc6000ff7e0ff */
[----:B-1----:R-:W2:Y:S04]  /*10c70*/  LDL.LU R140, [R1+0x69c] ;  /* 0x00069c00018c7983 */ /* 0x002ea80000300800 */
[----:B------:R1:W-:Y:S01]  /*10c80*/  STL [R1+0x240], R141 ;  /* 0x0002408d01007387 */ /* 0x0003e20000100800 */
[----:B------:R-:W-:-:S03]  /*10c90*/  IADD3.X R145, R145, UR19, RZ, P4, !PT ;  /* 0x0000001391917c10 */ /* 0x000fc6000a7fe4ff */
[----:B-1----:R-:W2:Y:S04]  /*10ca0*/  LDL.LU R141, [R1+0x698] ;  /* 0x00069800018d7983 */ /* 0x002ea80000300800 */
[----:B------:R-:W4:Y:S04]  /*10cb0*/  LDL.LU R178, [R1+0x288] ;  /* 0x0002880001b27983 */ /* 0x000f280000300800 */
[----:B------:R1:W-:Y:S01]  /*10cc0*/  STL [R1+0x248], R142 ;  /* 0x0002488e01007387 */ /* 0x0003e20000100800 */
[----:B------:R-:W-:-:S03]  /*10cd0*/  IADD3 R146, P4, R146, UR18, RZ ;  /* 0x0000001292927c10 */ /* 0x000fc6000ff9e0ff */
[----:B-1----:R-:W2:Y:S04]  /*10ce0*/  LDL.LU R142, [R1+0x694] ;  /* 0x00069400018e7983 */ /* 0x002ea80000300800 */
[----:B------:R-:W-:Y:S04]  /*10cf0*/  STL [R1+0x20c], R176 ;  /* 0x00020cb001007387 */ /* 0x000fe80000100800 */
[----:B------:R-:W2:Y:S04]  /*10d00*/  LDL.LU R169, [R1+0x254] ;  /* 0x0002540001a97983 */ /* 0x000ea80000300800 */
[----:B------:R-:W2:Y:S04]  /*10d10*/  LDL.LU R172, [R1+0x290] ;  /* 0x0002900001ac7983 */ /* 0x000ea80000300800 */
[----:B------:R1:W-:Y:S01]  /*10d20*/  STL [R1+0x214], R143 ;  /* 0x0002148f01007387 */ /* 0x0003e20000100800 */
[----:B------:R-:W-:-:S02]  /*10d30*/  IADD3.X R147, R147, UR19, RZ, P5, !PT ;  /* 0x0000001393937c10 */ /* 0x000fc4000affe4ff */
[----:B------:R-:W-:Y:S01]  /*10d40*/  IADD3 R148, P5, R148, UR18, RZ ;  /* 0x0000001294947c10 */ /* 0x000fe2000ffbe0ff */
[----:B-1----:R-:W2:Y:S04]  /*10d50*/  LDL.LU R143, [R1+0x690] ;  /* 0x00069000018f7983 */ /* 0x002ea80000300800 */
[----:B------:R-:W2:Y:S04]  /*10d60*/  LDL.LU R173, [R1+0x298] ;  /* 0x0002980001ad7983 */ /* 0x000ea80000300800 */
[----:B------:R-:W2:Y:S04]  /*10d70*/  LDL.LU R174, [R1+0x264] ;  /* 0x0002640001ae7983 */ /* 0x000ea80000300800 */
[----:B------:R1:W-:Y:S01]  /*10d80*/  STL [R1+0x250], R144 ;  /* 0x0002509001007387 */ /* 0x0003e20000100800 */
[----:B------:R-:W-:-:S02]  /*10d90*/  IADD3.X R149, R149, UR19, RZ, P6, !PT ;  /* 0x0000001395957c10 */ /* 0x000fc4000b7fe4ff */
[----:B------:R-:W-:Y:S01]  /*10da0*/  IADD3 R150, P6, R150, UR18, RZ ;  /* 0x0000001296967c10 */ /* 0x000fe2000ffde0ff */
[----:B-1----:R-:W2:Y:S04]  /*10db0*/  LDL.LU R144, [R1+0x68c] ;  /* 0x00068c0001907983 */ /* 0x002ea80000300800 */
[----:B------:R1:W-:Y:S01]  /*10dc0*/  STL [R1+0x21c], R145 ;  /* 0x00021c9101007387 */ /* 0x0003e20000100800 */
[----:B------:R-:W-:-:S03]  /*10dd0*/  IADD3.X R151, R151, UR19, RZ, P0, !PT ;  /* 0x0000001397977c10 */ /* 0x000fc600087fe4ff */
[----:B-1----:R-:W2:Y:S04]  /*10de0*/  LDL.LU R145, [R1+0x688] ;  /* 0x0006880001917983 */ /* 0x002ea80000300800 */
[----:B------:R1:W-:Y:S04]  /*10df0*/  STL [R1+0x258], R146 ;  /* 0x0002589201007387 */ /* 0x0003e80000100800 */
[----:B-1----:R-:W2:Y:S04]  /*10e00*/  LDL.LU R146, [R1+0x684] ;  /* 0x0006840001927983 */ /* 0x002ea80000300800 */
[----:B------:R1:W-:Y:S01]  /*10e10*/  STL [R1+0x224], R147 ;  /* 0x0002249301007387 */ /* 0x0003e20000100800 */
[----:B------:R-:W-:-:S03]  /*10e20*/  IADD3.X R2, R2, UR19, RZ, P1, !PT ;  /* 0x0000001302027c10 */ /* 0x000fc60008ffe4ff */
[----:B-1----:R-:W2:Y:S04]  /*10e30*/  LDL.LU R147, [R1+0x680] ;  /* 0x0006800001937983 */ /* 0x002ea80000300800 */
[----:B------:R1:W-:Y:S04]  /*10e40*/  STL [R1+0x260], R148 ;  /* 0x0002609401007387 */ /* 0x0003e80000100800 */
[----:B-1----:R-:W2:Y:S04]  /*10e50*/  LDL.LU R148, [R1+0x67c] ;  /* 0x00067c0001947983 */ /* 0x002ea80000300800 */
[----:B------:R-:W2:Y:S04]  /*10e60*/  LDL.LU R175, [R1+0x2a8] ;  /* 0x0002a80001af7983 */ /* 0x000ea80000300800 */
[----:B------:R1:W-:Y:S04]  /*10e70*/  STL [R1+0x22c], R149 ;  /* 0x00022c9501007387 */ /* 0x0003e80000100800 */
[----:B-1----:R-:W2:Y:S04]  /*10e80*/  LDL.LU R149, [R1+0x678] ;  /* 0x0006780001957983 */ /* 0x002ea80000300800 */
[----:B------:R1:W-:Y:S04]  /*10e90*/  STL [R1+0x268], R150 ;  /* 0x0002689601007387 */ /* 0x0003e80000100800 */
[----:B-1----:R-:W2:Y:S04]  /*10ea0*/  LDL.LU R150, [R1+0x674] ;  /* 0x0006740001967983 */ /* 0x002ea80000300800 */
[----:B------:R-:W2:Y:S04]  /*10eb0*/  LDL.LU R165, [R1+0x274] ;  /* 0x0002740001a57983 */ /* 0x000ea80000300800 */
[----:B------:R-:W2:Y:S04]  /*10ec0*/  LDL.LU R170, [R1+0x2b0] ;  /* 0x0002b00001aa7983 */ /* 0x000ea80000300800 */
[----:B------:R1:W-:Y:S04]  /*10ed0*/  STL [R1+0x234], R151 ;  /* 0x0002349701007387 */ /* 0x0003e80000100800 */
[----:B-1----:R-:W2:Y:S04]  /*10ee0*/  LDL.LU R151, [R1+0x670] ;  /* 0x0006700001977983 */ /* 0x002ea80000300800 */
[----:B------:R-:W2:Y:S04]  /*10ef0*/  LDL.LU R171, [R1+0x2b8] ;  /* 0x0002b80001ab7983 */ /* 0x000ea80000300800 */
[----:B------:R-:W2:Y:S01]  /*10f00*/  LDL.LU R176, [R1+0x284] ;  /* 0x0002840001b07983 */ /* 0x000ea20000300800 */
[----:B---3--:R-:W-:-:S03]  /*10f10*/  IADD3 R167, P0, R167, UR18, RZ ;  /* 0x00000012a7a77c10 */ /* 0x008fc6000ff1e0ff */
[----:B------:R1:W-:Y:S04]  /*10f20*/  STL [R1+0x23c], R2 ;  /* 0x00023c0201007387 */ /* 0x0003e80000100800 */
[----:B-1----:R-:W3:Y:S04]  /*10f30*/  LDL.LU R2, [R1+0x66c] ;  /* 0x00066c0001027983 */ /* 0x002ee80000300800 */
[----:B------:R-:W-:Y:S01]  /*10f40*/  STL [R1+0x270], R167 ;  /* 0x000270a701007387 */ /* 0x000fe20000100800 */
[----:B------:R-:W-:Y:S02]  /*10f50*/  IADD3 R168, P1, R168, UR18, RZ ;  /* 0x00000012a8a87c10 */ /* 0x000fe4000ff3e0ff */
[----:B------:R-:W-:-:S02]  /*10f60*/  IADD3.X R177, R177, UR19, RZ, P2, !PT ;  /* 0x00000013b1b17c10 */ /* 0x000fc400097fe4ff */
[----:B------:R-:W-:-:S03]  /*10f70*/  IADD3 R8, P2, R8, UR18, RZ ;  /* 0x0000001208087c10 */ /* 0x000fc6000ff5e0ff */
[----:B------:R1:W-:Y:S04]  /*10f80*/  STL [R1+0x244], R177 ;  /* 0x000244b101007387 */ /* 0x0003e80000100800 */
[----:B-1----:R-:W3:Y:S04]  /*10f90*/  LDL.LU R177, [R1+0x2c8] ;  /* 0x0002c80001b17983 */ /* 0x002ee80000300800 */
[----:B------:R-:W-:Y:S04]  /*10fa0*/  STL [R1+0x278], R168 ;  /* 0x000278a801007387 */ /* 0x000fe80000100800 */
[----:B------:R1:W-:Y:S04]  /*10fb0*/  STL [R1+0x280], R8 ;  /* 0x0002800801007387 */ /* 0x0003e80000100800 */
[----:B-1----:R-:W3:Y:S01]  /*10fc0*/  LDL.LU R8, [R1+0x668] ;  /* 0x0006680001087983 */ /* 0x002ee20000300800 */
[----:B------:R-:W-:-:S02]  /*10fd0*/  IADD3.X R3, R3, UR19, RZ, P3, !PT ;  /* 0x0000001303037c10 */ /* 0x000fc40009ffe4ff */
[----:B------:R-:W-:-:S03]  /*10fe0*/  IADD3.X R5, R5, UR19, RZ, P5, !PT ;  /* 0x0000001305057c10 */ /* 0x000fc6000affe4ff */
[----:B------:R1:W-:Y:S04]  /*10ff0*/  STL [R1+0x24c], R3 ;  /* 0x00024c0301007387 */ /* 0x0003e80000100800 */
[----:B-1----:R-:W3:Y:S04]  /*11000*/  LDL.LU R3, [R1+0x664] ;  /* 0x0006640001037983 */ /* 0x002ee80000300800 */
[----:B------:R-:W3:Y:S04]  /*11010*/  LDL.LU R166, [R1+0x294] ;  /* 0x0002940001a67983 */ /* 0x000ee80000300800 */
[----:B------:R-:W3:Y:S04]  /*11020*/  LDL.LU R167, [R1+0x2d0] ;  /* 0x0002d00001a77983 */ /* 0x000ee80000300800 */
[----:B------:R-:W3:Y:S01]  /*11030*/  LDL.LU R168, [R1+0x2d8] ;  /* 0x0002d80001a87983 */ /* 0x000ee20000300800 */
[----:B----4-:R-:W-:-:S05]  /*11040*/  IADD3 R178, P3, R178, UR18, RZ ;  /* 0x00000012b2b27c10 */ /* 0x010fca000ff7e0ff */
[----:B------:R1:W-:Y:S04]  /*11050*/  STL [R1+0x288], R178 ;  /* 0x000288b201007387 */ /* 0x0003e80000100800 */
[----:B-1----:R-:W4:Y:S01]  /*11060*/  LDL.LU R178, [R1+0x2a4] ;  /* 0x0002a40001b27983 */ /* 0x002f220000300800 */
[----:B--2---:R-:W-:-:S03]  /*11070*/  IADD3.X R169, R169, UR19, RZ, P4, !PT ;  /* 0x00000013a9a97c10 */ /* 0x004fc6000a7fe4ff */
[----:B------:R1:W-:Y:S01]  /*11080*/  STL [R1+0x25c], R5 ;  /* 0x00025c0501007387 */ /* 0x0003e20000100800 */
[----:B------:R-:W-:-:S03]  /*11090*/  IADD3 R172, P4, R172, UR18, RZ ;  /* 0x00000012acac7c10 */ /* 0x000fc6000ff9e0ff */
[----:B------:R-:W-:Y:S04]  /*110a0*/  STL [R1+0x254], R169 ;  /* 0x000254a901007387 */ /* 0x000fe80000100800 */
[----:B-1----:R-:W2:Y:S04]  /*110b0*/  LDL.LU R5, [R1+0x660] ;  /* 0x0006600001057983 */ /* 0x002ea80000300800 */
[----:B------:R1:W-:Y:S01]  /*110c0*/  STL [R1+0x290], R172 ;  /* 0x000290ac01007387 */ /* 0x0003e20000100800 */
[----:B------:R-:W-:-:S03]  /*110d0*/  IADD3 R173, P5, R173, UR18, RZ ;  /* 0x00000012adad7c10 */ /* 0x000fc6000ffbe0ff */
[----:B-1----:R-:W2:Y:S01]  /*110e0*/  LDL.LU R172, [R1+0x2e8] ;  /* 0x0002e80001ac7983 */ /* 0x002ea20000300800 */
[----:B------:R-:W-:-:S03]  /*110f0*/  IADD3.X R174, R174, UR19, RZ, P6, !PT ;  /* 0x00000013aeae7c10 */ /* 0x000fc6000b7fe4ff */
[----:B------:R-:W-:Y:S01]  /*11100*/  STL [R1+0x298], R173 ;  /* 0x000298ad01007387 */ /* 0x000fe20000100800 */
[----:B---3--:R-:W-:-:S05]  /*11110*/  IADD3 R8, P6, R8, UR18, RZ ;  /* 0x0000001208087c10 */ /* 0x008fca000ffde0ff */
[----:B------:R1:W-:Y:S04]  /*11120*/  STL [R1+0x2a0], R8 ;  /* 0x0002a00801007387 */ /* 0x0003e80000100800 */
[----:B------:R-:W-:Y:S04]  /*11130*/  STL [R1+0x264], R174 ;  /* 0x000264ae01007387 */ /* 0x000fe80000100800 */
[----:B-1----:R-:W3:Y:S01]  /*11140*/  LDL.LU R8, [R1+0x65c] ;  /* 0x00065c0001087983 */ /* 0x002ee20000300800 */
[----:B------:R-:W-:Y:S02]  /*11150*/  IADD3.X R180, R180, UR19, RZ, P0, !PT ;  /* 0x00000013b4b47c10 */ /* 0x000fe400087fe4ff */
[----:B------:R-:W-:-:S03]  /*11160*/  IADD3 R175, P0, R175, UR18, RZ ;  /* 0x00000012afaf7c10 */ /* 0x000fc6000ff1e0ff */
[----:B------:R1:W-:Y:S01]  /*11170*/  STL [R1+0x26c], R180 ;  /* 0x00026cb401007387 */ /* 0x0003e20000100800 */
[----:B------:R-:W-:Y:S02]  /*11180*/  IADD3.X R182, R182, UR19, RZ, P2, !PT ;  /* 0x00000013b6b67c10 */ /* 0x000fe400097fe4ff */
[----:B------:R-:W-:Y:S02]  /*11190*/  IADD3.X R165, R165, UR19, RZ, P1, !PT ;  /* 0x00000013a5a57c10 */ /* 0x000fe40008ffe4ff */
[----:B------:R-:W-:Y:S01]  /*111a0*/  IADD3 R170, P1, R170, UR18, RZ ;  /* 0x00000012aaaa7c10 */ /* 0x000fe2000ff3e0ff */
[----:B-1----:R-:W2:Y:S04]  /*111b0*/  LDL.LU R180, [R1+0x658] ;  /* 0x0006580001b47983 */ /* 0x002ea80000300800 */
[----:B------:R-:W2:Y:S01]  /*111c0*/  LDL.LU R169, [R1+0x2b4] ;  /* 0x0002b40001a97983 */ /* 0x000ea20000300800 */
[----:B------:R-:W-:-:S03]  /*111d0*/  IADD3.X R176, R176, UR19, RZ, P3, !PT ;  /* 0x00000013b0b07c10 */ /* 0x000fc60009ffe4ff */
[----:B------:R-:W2:Y:S04]  /*111e0*/  LDL.LU R173, [R1+0x2f0] ;  /* 0x0002f00001ad7983 */ /* 0x000ea80000300800 */
[----:B------:R-:W2:Y:S01]  /*111f0*/  LDL.LU R174, [R1+0x2f8] ;  /* 0x0002f80001ae7983 */ /* 0x000ea20000300800 */
[----:B------:R-:W-:-:S03]  /*11200*/  IADD3 R171, P2, R171, UR18, RZ ;  /* 0x00000012abab7c10 */ /* 0x000fc6000ff5e0ff */
[----:B------:R1:W-:Y:S04]  /*11210*/  STL [R1+0x2a8], R175 ;  /* 0x0002a8af01007387 */ /* 0x0003e80000100800 */
[----:B-1----:R-:W2:Y:S04]  /*11220*/  LDL.LU R175, [R1+0x2c4] ;  /* 0x0002c40001af7983 */ /* 0x002ea80000300800 */
[----:B------:R1:W-:Y:S04]  /*11230*/  STL [R1+0x27c], R182 ;  /* 0x00027cb601007387 */ /* 0x0003e80000100800 */
[----:B------:R-:W-:Y:S04]  /*11240*/  STL [R1+0x274], R165 ;  /* 0x000274a501007387 */ /* 0x000fe80000100800 */
[----:B-1----:R-:W2:Y:S04]  /*11250*/  LDL.LU R182, [R1+0x654] ;  /* 0x0006540001b67983 */ /* 0x002ea80000300800 */
[----:B------:R-:W-:Y:S04]  /*11260*/  STL [R1+0x2b0], R170 ;  /* 0x0002b0aa01007387 */ /* 0x000fe80000100800 */
[----:B------:R1:W-:Y:S04]  /*11270*/  STL [R1+0x284], R176 ;  /* 0x000284b001007387 */ /* 0x0003e80000100800 */
[----:B-1----:R-:W2:Y:S04]  /*11280*/  LDL.LU R176, [R1+0x308] ;  /* 0x0003080001b07983 */ /* 0x002ea80000300800 */
[----:B------:R-:W-:Y:S01]  /*11290*/  STL [R1+0x2b8], R171 ;  /* 0x0002b8ab01007387 */ /* 0x000fe20000100800 */
[----:B---3--:R-:W-:-:S05]  /*112a0*/  IADD3 R8, P3, R8, UR18, RZ ;  /* 0x0000001208087c10 */ /* 0x008fca000ff7e0ff */
[----:B------:R1:W-:Y:S04]  /*112b0*/  STL [R1+0x2c0], R8 ;  /* 0x0002c00801007387 */ /* 0x0003e80000100800 */
        /* <DEDUP_REMOVED lines=9> */
[----:B----4-:R-:W-:-:S03]  /*11350*/  IADD3.X R178, R178, UR19, RZ, P0, !PT ;  /* 0x00000013b2b27c10 */ /* 0x010fc600087fe4ff */
[----:B------:R-:W4:Y:S04]  /*11360*/  LDL.LU R170, [R1+0x310] ;  /* 0x0003100001aa7983 */ /* 0x000f280000300800 */
[----:B------:R-:W4:Y:S01]  /*11370*/  LDL.LU R171, [R1+0x318] ;  /* 0x0003180001ab7983 */ /* 0x000f220000300800 */
[----:B------:R-:W-:-:S03]  /*11380*/  IADD3 R168, P6, R168, UR18, RZ ;  /* 0x00000012a8a87c10 */ /* 0x000fc6000ffde0ff */
[----:B------:R1:W-:Y:S04]  /*11390*/  STL [R1+0x2c8], R177 ;  /* 0x0002c8b101007387 */ /* 0x0003e80000100800 */
[----:B-1----:R-:W4:Y:S04]  /*113a0*/  LDL.LU R177, [R1+0x2e4] ;  /* 0x0002e40001b17983 */ /* 0x002f280000300800 */
[----:B------:R1:W-:Y:S04]  /*113b0*/  STL [R1+0x29c], R2 ;  /* 0x00029c0201007387 */ /* 0x0003e80000100800 */
[----:B------:R-:W-:Y:S04]  /*113c0*/  STL [R1+0x294], R166 ;  /* 0x000294a601007387 */ /* 0x000fe80000100800 */
[----:B-1----:R-:W4:Y:S04]  /*113d0*/  LDL.LU R2, [R1+0x648] ;  /* 0x0006480001027983 */ /* 0x002f280000300800 */
[----:B------:R-:W-:Y:S04]  /*113e0*/  STL [R1+0x2d0], R167 ;  /* 0x0002d0a701007387 */ /* 0x000fe80000100800 */
[----:B------:R1:W-:Y:S04]  /*113f0*/  STL [R1+0x2a4], R178 ;  /* 0x0002a4b201007387 */ /* 0x0003e80000100800 */
[----:B-1----:R-:W4:Y:S04]  /*11400*/  LDL.LU R178, [R1+0x328] ;  /* 0x0003280001b27983 */ /* 0x002f280000300800 */
[----:B------:R-:W-:Y:S01]  /*11410*/  STL [R1+0x2d8], R168 ;  /* 0x0002d8a801007387 */ /* 0x000fe20000100800 */
[----:B---3--:R-:W-:-:S05]  /*11420*/  IADD3 R8, P0, R8, UR18, RZ ;  /* 0x0000001208087c10 */ /* 0x008fca000ff1e0ff */
[----:B------:R1:W-:Y:S04]  /*11430*/  STL [R1+0x2e0], R8 ;  /* 0x0002e00801007387 */ /* 0x0003e80000100800 */
[----:B-1----:R-:W3:Y:S01]  /*11440*/  LDL.LU R8, [R1+0x644] ;  /* 0x0006440001087983 */ /* 0x002ee20000300800 */
[----:B------:R-:W-:Y:S02]  /*11450*/  IADD3.X R3, R3, UR19, RZ, P1, !PT ;  /* 0x0000001303037c10 */ /* 0x000fe40008ffe4ff */
[----:B--2---:R-:W-:-:S03]  /*11460*/  IADD3 R172, P1, R172, UR18, RZ ;  /* 0x00000012acac7c10 */ /* 0x004fc6000ff3e0ff */
[----:B------:R1:W-:Y:S01]  /*11470*/  STL [R1+0x2ac], R3 ;  /* 0x0002ac0301007387 */ /* 0x0003e20000100800 */
[----:B------:R-:W-:Y:S02]  /*11480*/  IADD3.X R5, R5, UR19, RZ, P3, !PT ;  /* 0x0000001305057c10 */ /* 0x000fe40009ffe4ff */
[----:B------:R-:W-:Y:S02]  /*11490*/  IADD3.X R169, R169, UR19, RZ, P2, !PT ;  /* 0x00000013a9a97c10 */ /* 0x000fe400097fe4ff */
[----:B------:R-:W-:Y:S01]  /*114a0*/  IADD3 R173, P2, R173, UR18, RZ ;  /* 0x00000012adad7c10 */ /* 0x000fe2000ff5e0ff */
[----:B-1----:R-:W2:Y:S01]  /*114b0*/  LDL.LU R3, [R1+0x640] ;  /* 0x0006400001037983 */ /* 0x002ea20000300800 */
[----:B------:R-:W-:-:S03]  /*114c0*/  IADD3.X R175, R175, UR19, RZ, P4, !PT ;  /* 0x00000013afaf7c10 */ /* 0x000fc6000a7fe4ff */
[----:B------:R-:W2:Y:S04]  /*114d0*/  LDL.LU R166, [R1+0x2f4] ;  /* 0x0002f40001a67983 */ /* 0x000ea80000300800 */
[----:B------:R-:W2:Y:S01]  /*114e0*/  LDL.LU R167, [R1+0x330] ;  /* 0x0003300001a77983 */ /* 0x000ea20000300800 */
[----:B------:R-:W-:-:S03]  /*114f0*/  IADD3 R174, P3, R174, UR18, RZ ;  /* 0x00000012aeae7c10 */ /* 0x000fc6000ff7e0ff */
[----:B------:R-:W2:Y:S04]  /*11500*/  LDL.LU R168, [R1+0x338] ;  /* 0x0003380001a87983 */ /* 0x000ea80000300800 */
[----:B------:R1:W-:Y:S04]  /*11510*/  STL [R1+0x2e8], R172 ;  /* 0x0002e8ac01007387 */ /* 0x0003e80000100800 */
[----:B-1----:R-:W2:Y:S04]  /*11520*/  LDL.LU R172, [R1+0x304] ;  /* 0x0003040001ac7983 */ /* 0x002ea80000300800 */
[----:B------:R1:W-:Y:S04]  /*11530*/  STL [R1+0x2bc], R5 ;  /* 0x0002bc0501007387 */ /* 0x0003e80000100800 */
[----:B------:R-:W-:Y:S04]  /*11540*/  STL [R1+0x2b4], R169 ;  /* 0x0002b4a901007387 */ /* 0x000fe80000100800 */
[----:B-1----:R-:W2:Y:S04]  /*11550*/  LDL.LU R5, [R1+0x63c] ;  /* 0x00063c0001057983 */ /* 0x002ea80000300800 */
[----:B------:R-:W-:Y:S01]  /*11560*/  STL [R1+0x2f0], R173 ;  /* 0x0002f0ad01007387 */ /* 0x000fe20000100800 */
[----:B---3--:R-:W-:-:S05]  /*11570*/  IADD3 R8, P4, R8, UR18, RZ ;  /* 0x0000001208087c10 */ /* 0x008fca000ff9e0ff */
[----:B------:R1:W-:Y:S04]  /*11580*/  STL [R1+0x300], R8 ;  /* 0x0003000801007387 */ /* 0x0003e80000100800 */
[----:B------:R-:W-:Y:S04]  /*11590*/  STL [R1+0x2f8], R174 ;  /* 0x0002f8ae01007387 */ /* 0x000fe80000100800 */
[----:B-1----:R-:W3:Y:S01]  /*115a0*/  LDL.LU R8, [R1+0x638] ;  /* 0x0006380001087983 */ /* 0x002ee20000300800 */
[----:B------:R-:W-:-:S03]  /*115b0*/  IADD3.X R180, R180, UR19, RZ, P5, !PT ;  /* 0x00000013b4b47c10 */ /* 0x000fc6000affe4ff */
[----:B------:R-:W-:Y:S01]  /*115c0*/  STL [R1+0x2c4], R175 ;  /* 0x0002c4af01007387 */ /* 0x000fe20000100800 */
[----:B------:R-:W-:-:S03]  /*115d0*/  IADD3 R176, P5, R176, UR18, RZ ;  /* 0x00000012b0b07c10 */ /* 0x000fc6000ffbe0ff */
[----:B------:R-:W2:Y:S01]  /*115e0*/  LDL.LU R173, [R1+0x348] ;  /* 0x0003480001ad7983 */ /* 0x000ea20000300800 */
[----:B------:R-:W-:-:S03]  /*115f0*/  IADD3.X R182, R182, UR19, RZ, P0, !PT ;  /* 0x00000013b6b67c10 */ /* 0x000fc600087fe4ff */
[----:B------:R1:W-:Y:S01]  /*11600*/  STL [R1+0x2cc], R180 ;  /* 0x0002ccb401007387 */ /* 0x0003e20000100800 */
[----:B------:R-:W-:Y:S02]  /*11610*/  IADD3.X R165, R165, UR19, RZ, P6, !PT ;  /* 0x00000013a5a57c10 */ /* 0x000fe4000b7fe4ff */
[----:B----4-:R-:W-:Y:S02]  /*11620*/  IADD3 R170, P6, R170, UR18, RZ ;  /* 0x00000012aaaa7c10 */ /* 0x010fe4000ffde0ff */
[----:B------:R-:W-:Y:S01]  /*11630*/  IADD3.X R177, R177, UR19, RZ, P1, !PT ;  /* 0x00000013b1b17c10 */ /* 0x000fe20008ffe4ff */
[----:B-1----:R-:W4:Y:S04]  /*11640*/  LDL.LU R180, [R1+0x634] ;  /* 0x0006340001b47983 */ /* 0x002f280000300800 */
[----:B------:R-:W4:Y:S04]  /*11650*/  LDL.LU R169, [R1+0x314] ;  /* 0x0003140001a97983 */ /* 0x000f280000300800 */
        /* <DEDUP_REMOVED lines=19> */
[----:B--2---:R-:W-:Y:S02]  /*11790*/  IADD3.X R166, R166, UR19, RZ, P3, !PT ;  /* 0x00000013a6a67c10 */ /* 0x004fe40009ffe4ff */
[----:B------:R-:W-:Y:S01]  /*117a0*/  IADD3 R167, P3, R167, UR18, RZ ;  /* 0x00000012a7a77c10 */ /* 0x000fe2000ff7e0ff */
[----:B-1----:R-:W2:Y:S04]  /*117b0*/  LDL.LU R4, [R1+0x628] ;  /* 0x0006280001047983 */ /* 0x002ea80000300800 */
[----:B------:R-:W2:Y:S04]  /*117c0*/  LDL.LU R165, [R1+0x334] ;  /* 0x0003340001a57983 */ /* 0x000ea80000300800 */
[----:B------:R-:W2:Y:S04]  /*117d0*/  LDL.LU R170, [R1+0x370] ;  /* 0x0003700001aa7983 */ /* 0x000ea80000300800 */
[----:B------:R-:W2:Y:S01]  /*117e0*/  LDL.LU R171, [R1+0x378] ;  /* 0x0003780001ab7983 */ /* 0x000ea20000300800 */
[----:B------:R-:W-:-:S03]  /*117f0*/  IADD3 R168, P4, R168, UR18, RZ ;  /* 0x00000012a8a87c10 */ /* 0x000fc6000ff9e0ff */
[----:B------:R1:W-:Y:S01]  /*11800*/  STL [R1+0x328], R178 ;  /* 0x000328b201007387 */ /* 0x0003e20000100800 */
[----:B------:R-:W-:-:S03]  /*11810*/  IADD3.X R172, R172, UR19, RZ, P5, !PT ;  /* 0x00000013acac7c10 */ /* 0x000fc6000affe4ff */
[----:B-1----:R-:W2:Y:S04]  /*11820*/  LDL.LU R178, [R1+0x344] ;  /* 0x0003440001b27983 */ /* 0x002ea80000300800 */
[----:B------:R1:W-:Y:S04]  /*11830*/  STL [R1+0x2fc], R2 ;  /* 0x0002fc0201007387 */ /* 0x0003e80000100800 */
[----:B------:R0:W-:Y:S04]  /*11840*/  STL [R1+0x2f4], R166 ;  /* 0x0002f4a601007387 */ /* 0x0001e80000100800 */
[----:B-1----:R-:W2:Y:S04]  /*11850*/  LDL.LU R2, [R1+0x624] ;  /* 0x0006240001027983 */ /* 0x002ea80000300800 */
[----:B------:R1:W-:Y:S04]  /*11860*/  STL [R1+0x330], R167 ;  /* 0x000330a701007387 */ /* 0x0003e80000100800 */
[----:B0-----:R-:W2:Y:S04]  /*11870*/  LDL.LU R166, [R1+0x388] ;  /* 0x0003880001a67983 */ /* 0x001ea80000300800 */
[----:B-1----:R-:W2:Y:S04]  /*11880*/  LDL.LU R167, [R1+0x354] ;  /* 0x0003540001a77983 */ /* 0x002ea80000300800 */
[----:B------:R0:W-:Y:S04]  /*11890*/  STL [R1+0x338], R168 ;  /* 0x000338a801007387 */ /* 0x0001e80000100800 */
[----:B0-----:R-:W2:Y:S04]  /*118a0*/  LDL.LU R168, [R1+0x390] ;  /* 0x0003900001a87983 */ /* 0x001ea80000300800 */
[----:B------:R-:W-:Y:S01]  /*118b0*/  STL [R1+0x304], R172 ;  /* 0x000304ac01007387 */ /* 0x000fe20000100800 */
[----:B---3--:R-:W-:-:S05]  /*118c0*/  IADD3 R8, P5, R8, UR18, RZ ;  /* 0x0000001208087c10 */ /* 0x008fca000ffbe0ff */
[----:B------:R0:W-:Y:S04]  /*118d0*/  STL [R1+0x340], R8 ;  /* 0x0003400801007387 */ /* 0x0001e80000100800 */
[----:B0-----:R-:W3:Y:S01]  /*118e0*/  LDL.LU R8, [R1+0x620] ;  /* 0x0006200001087983 */ /* 0x001ee20000300800 */
[----:B------:R-:W-:Y:S02]  /*118f0*/  IADD3.X R3, R3, UR19, RZ, P6, !PT ;  /* 0x0000001303037c10 */ /* 0x000fe4000b7fe4ff */
[----:B------:R-:W-:Y:S01]  /*11900*/  IADD3 R173, P6, R173, UR18, RZ ;  /* 0x00000012adad7c10 */ /* 0x000fe2000ffde0ff */
[----:B------:R-:W2:Y:S01]  /*11910*/  LDL.LU R172, [R1+0x398] ;  /* 0x0003980001ac7983 */ /* 0x000ea20000300800 */
[----:B------:R-:W-:Y:S02]  /*11920*/  IADD3.X R5, R5, UR19, RZ, P1, !PT ;  /* 0x0000001305057c10 */ /* 0x000fe40008ffe4ff */
[----:B----4-:R-:W-:Y:S01]  /*11930*/  IADD3.X R169, R169, UR19, RZ, P0, !PT ;  /* 0x00000013a9a97c10 */ /* 0x010fe200087fe4ff */
[----:B------:R0:W-:Y:S01]  /*11940*/  STL [R1+0x30c], R3 ;  /* 0x00030c0301007387 */ /* 0x0001e20000100800 */
[----:B------:R-:W-:-:S02]  /*11950*/  IADD3 R174, P0, R174, UR18, RZ ;  /* 0x00000012aeae7c10 */ /* 0x000fc4000ff1e0ff */
[----:B------:R-:W-:Y:S02]  /*11960*/  IADD3 R175, P1, R175, UR18, RZ ;  /* 0x00000012afaf7c10 */ /* 0x000fe4000ff3e0ff */
[----:B------:R-:W-:Y:S01]  /*11970*/  IADD3.X R176, R176, UR19, RZ, P2, !PT ;  /* 0x00000013b0b07c10 */ /* 0x000fe200097fe4ff */
[----:B0-----:R-:W4:Y:S04]  /*11980*/  LDL.LU R3, [R1+0x61c] ;  /* 0x00061c0001037983 */ /* 0x001f280000300800 */
[----:B------:R0:W-:Y:S04]  /*11990*/  STL [R1+0x348], R173 ;  /* 0x000348ad01007387 */ /* 0x0001e80000100800 */
[----:B0-----:R-:W4:Y:S04]  /*119a0*/  LDL.LU R173, [R1+0x364] ;  /* 0x0003640001ad7983 */ /* 0x001f280000300800 */
[----:B------:R0:W-:Y:S04]  /*119b0*/  STL [R1+0x31c], R5 ;  /* 0x00031c0501007387 */ /* 0x0001e80000100800 */
[----:B------:R-:W-:Y:S04]  /*119c0*/  STL [R1+0x314], R169 ;  /* 0x000314a901007387 */ /* 0x000fe80000100800 */
[----:B0-----:R-:W4:Y:S04]  /*119d0*/  LDL.LU R5, [R1+0x618] ;  /* 0x0006180001057983 */ /* 0x001f280000300800 */
[----:B------:R0:W-:Y:S04]  /*119e0*/  STL [R1+0x350], R174 ;  /* 0x000350ae01007387 */ /* 0x0001e80000100800 */
[----:B0-----:R-:W4:Y:S04]  /*119f0*/  LDL.LU R174, [R1+0x3a8] ;  /* 0x0003a80001ae7983 */ /* 0x001f280000300800 */
[----:B------:R0:W-:Y:S04]  /*11a00*/  STL [R1+0x358], R175 ;  /* 0x000358af01007387 */ /* 0x0001e80000100800 */
[----:B0-----:R-:W4:Y:S04]  /*11a10*/  LDL.LU R175, [R1+0x374] ;  /* 0x0003740001af7983 */ /* 0x001f280000300800 */
[----:B------:R-:W-:Y:S01]  /*11a20*/  STL [R1+0x324], R176 ;  /* 0x000324b001007387 */ /* 0x000fe20000100800 */
[----:B---3--:R-:W-:-:S05]  /*11a30*/  IADD3 R8, P2, R8, UR18, RZ ;  /* 0x0000001208087c10 */ /* 0x008fca000ff5e0ff */
[----:B------:R0:W-:Y:S04]  /*11a40*/  STL [R1+0x360], R8 ;  /* 0x0003600801007387 */ /* 0x0001e80000100800 */
[----:B0-----:R-:W3:Y:S01]  /*11a50*/  LDL.LU R8, [R1+0x614] ;  /* 0x0006140001087983 */ /* 0x001ee20000300800 */
[----:B------:R-:W-:Y:S02]  /*11a60*/  IADD3.X R180, R180, UR19, RZ, P3, !PT ;  /* 0x00000013b4b47c10 */ /* 0x000fe40009ffe4ff */
[----:B------:R-:W-:Y:S02]  /*11a70*/  IADD3 R177, P3, R177, UR18, RZ ;  /* 0x00000012b1b17c10 */ /* 0x000fe4000ff7e0ff */
[----:B------:R-:W-:Y:S01]  /*11a80*/  IADD3.X R182, R182, UR19, RZ, P5, !PT ;  /* 0x00000013b6b67c10 */ /* 0x000fe2000affe4ff */
[----:B------:R0:W-:Y:S01]  /*11a90*/  STL [R1+0x32c], R180 ;  /* 0x00032cb401007387 */ /* 0x0001e20000100800 */
[----:B--2---:R-:W-:-:S02]  /*11aa0*/  IADD3.X R165, R165, UR19, RZ, P4, !PT ;  /* 0x00000013a5a57c10 */ /* 0x004fc4000a7fe4ff */
[----:B------:R-:W-:Y:S02]  /*11ab0*/  IADD3 R170, P4, R170, UR18, RZ ;  /* 0x00000012aaaa7c10 */ /* 0x000fe4000ff9e0ff */
[----:B------:R-:W-:Y:S01]  /*11ac0*/  IADD3.X R178, R178, UR19, RZ, P6, !PT ;  /* 0x00000013b2b27c10 */ /* 0x000fe2000b7fe4ff */
[----:B0-----:R-:W2:Y:S04]  /*11ad0*/  LDL.LU R180, [R1+0x610] ;  /* 0x0006100001b47983 */ /* 0x001ea80000300800 */
[----:B------:R-:W2:Y:S01]  /*11ae0*/  LDL.LU R169, [R1+0x3b0] ;  /* 0x0003b00001a97983 */ /* 0x000ea20000300800 */
[----:B------:R-:W-:-:S03]  /*11af0*/  IADD3 R171, P5, R171, UR18, RZ ;  /* 0x00000012abab7c10 */ /* 0x000fc6000ffbe0ff */
[----:B------:R-:W2:Y:S04]  /*11b00*/  LDL.LU R176, [R1+0x3b8] ;  /* 0x0003b80001b07983 */ /* 0x000ea80000300800 */
[----:B------:R0:W-:Y:S04]  /*11b10*/  STL [R1+0x368], R177 ;  /* 0x000368b101007387 */ /* 0x0001e80000100800 */
[----:B0-----:R-:W2:Y:S04]  /*11b20*/  LDL.LU R177, [R1+0x384] ;  /* 0x0003840001b17983 */ /* 0x001ea80000300800 */
[----:B------:R0:W-:Y:S04]  /*11b30*/  STL [R1+0x33c], R182 ;  /* 0x00033cb601007387 */ /* 0x0001e80000100800 */
[----:B------:R-:W-:Y:S04]  /*11b40*/  STL [R1+0x334], R165 ;  /* 0x000334a501007387 */ /* 0x000fe80000100800 */
[----:B0-----:R-:W2:Y:S04]  /*11b50*/  LDL.LU R182, [R1+0x60c] ;  /* 0x00060c0001b67983 */ /* 0x001ea80000300800 */
[----:B------:R-:W-:Y:S01]  /*11b60*/  STL [R1+0x370], R170 ;  /* 0x000370aa01007387 */ /* 0x000fe20000100800 */
[----:B---3--:R-:W-:-:S05]  /*11b70*/  IADD3 R8, P6, R8, UR18, RZ ;  /* 0x0000001208087c10 */ /* 0x008fca000ffde0ff */
[----:B------:R0:W-:Y:S04]  /*11b80*/  STL [R1+0x380], R8 ;  /* 0x0003800801007387 */ /* 0x0001e80000100800 */
[----:B------:R-:W-:Y:S04]  /*11b90*/  STL [R1+0x378], R171 ;  /* 0x000378ab01007387 */ /* 0x000fe80000100800 */
[----:B0-----:R-:W3:Y:S01]  /*11ba0*/  LDL.LU R8, [R1+0x608] ;  /* 0x0006080001087983 */ /* 0x001ee20000300800 */
[----:B------:R-:W-:Y:S02]  /*11bb0*/  IADD3.X R4, R4, UR19, RZ, P0, !PT ;  /* 0x0000001304047c10 */ /* 0x000fe400087fe4ff */
[----:B------:R-:W-:Y:S01]  /*11bc0*/  IADD3 R166, P0, R166, UR18, RZ ;  /* 0x00000012a6a67c10 */ /* 0x000fe2000ff1e0ff */
[----:B------:R-:W-:Y:S01]  /*11bd0*/  STL [R1+0x344], R178 ;  /* 0x000344b201007387 */ /* 0x000fe20000100800 */
[----:B------:R-:W-:-:S03]  /*11be0*/  IADD3.X R2, R2, UR19, RZ, P2, !PT ;  /* 0x0000001302027c10 */ /* 0x000fc600097fe4ff */
[----:B------:R0:W-:Y:S01]  /*11bf0*/  STL [R1+0x34c], R4 ;  /* 0x00034c0401007387 */ /* 0x0001e20000100800 */
[----:B------:R-:W-:Y:S02]  /*11c00*/  IADD3.X R167, R167, UR19, RZ, P1, !PT ;  /* 0x00000013a7a77c10 */ /* 0x000fe40008ffe4ff */
[----:B------:R-:W-:Y:S02]  /*11c10*/  IADD3 R168, P1, R168, UR18, RZ ;  /* 0x00000012a8a87c10 */ /* 0x000fe4000ff3e0ff */
[----:B------:R-:W-:Y:S01]  /*11c20*/  IADD3 R172, P2, R172, UR18, RZ ;  /* 0x00000012acac7c10 */ /* 0x000fe2000ff5e0ff */
[----:B0-----:R-:W2:Y:S04]  /*11c30*/  LDL.LU R4, [R1+0x604] ;  /* 0x0006040001047983 */ /* 0x001ea80000300800 */
[----:B------:R-:W2:Y:S04]  /*11c40*/  LDL.LU R170, [R1+0x3c8] ;  /* 0x0003c80001aa7983 */ /* 0x000ea80000300800 */
[----:B------:R-:W2:Y:S01]  /*11c50*/  LDL.LU R171, [R1+0x394] ;  /* 0x0003940001ab7983 */ /* 0x000ea20000300800 */
[----:B----4-:R-:W-:-:S03]  /*11c60*/  IADD3.X R173, R173, UR19, RZ, P3, !PT ;  /* 0x00000013adad7c10 */ /* 0x010fc60009ffe4ff */
[----:B------:R-:W4:Y:S04]  /*11c70*/  LDL.LU R178, [R1+0x3d0] ;  /* 0x0003d00001b27983 */ /* 0x000f280000300800 */
[----:B------:R-:W-:Y:S04]  /*11c80*/  STL [R1+0x388], R166 ;  /* 0x000388a601007387 */ /* 0x000fe80000100800 */
[----:B------:R0:W-:Y:S04]  /*11c90*/  STL [R1+0x35c], R2 ;  /* 0x00035c0201007387 */ /* 0x0001e80000100800 */
[----:B------:R-:W-:Y:S04]  /*11ca0*/  STL [R1+0x354], R167 ;  /* 0x000354a701007387 */ /* 0x000fe80000100800 */
[----:B0-----:R-:W4:Y:S04]  /*11cb0*/  LDL.LU R2, [R1+0x600] ;  /* 0x0006000001027983 */ /* 0x001f280000300800 */
[----:B------:R-:W-:Y:S04]  /*11cc0*/  STL [R1+0x390], R168 ;  /* 0x000390a801007387 */ /* 0x000fe80000100800 */
[----:B------:R-:W4:Y:S04]  /*11cd0*/  LDL.LU R163, [R1+0x3d8] ;  /* 0x0003d80001a37983 */ /* 0x000f280000300800 */
[----:B------:R0:W-:Y:S04]  /*11ce0*/  STL [R1+0x398], R172 ;  /* 0x000398ac01007387 */ /* 0x0001e80000100800 */
[----:B0-----:R-:W4:Y:S01]  /*11cf0*/  LDL.LU R172, [R1+0x3a4] ;  /* 0x0003a40001ac7983 */ /* 0x001f220000300800 */
[----:B---3--:R-:W-:-:S05]  /*11d00*/  IADD3 R8, P3, R8, UR18, RZ ;  /* 0x0000001208087c10 */ /* 0x008fca000ff7e0ff */
[----:B------:R0:W-:Y:S04]  /*11d10*/  STL [R1+0x3a0], R8 ;  /* 0x0003a00801007387 */ /* 0x0001e80000100800 */
[----:B0-----:R-:W3:Y:S01]  /*11d20*/  LDL.LU R8, [R1+0x5fc] ;  /* 0x0005fc0001087983 */ /* 0x001ee20000300800 */
[----:B------:R-:W-:Y:S02]  /*11d30*/  IADD3.X R3, R3, UR19, RZ, P4, !PT ;  /* 0x0000001303037c10 */ /* 0x000fe4000a7fe4ff */
[----:B------:R-:W-:Y:S01]  /*11d40*/  IADD3 R174, P4, R174, UR18, RZ ;  /* 0x00000012aeae7c10 */ /* 0x000fe2000ff9e0ff */
[----:B------:R-:W-:Y:S01]  /*11d50*/  STL [R1+0x364], R173 ;  /* 0x000364ad01007387 */ /* 0x000fe20000100800 */
[----:B------:R-:W-:-:S03]  /*11d60*/  IADD3.X R175, R175, UR19, RZ, P5, !PT ;  /* 0x00000013afaf7c10 */ /* 0x000fc6000affe4ff */
[----:B------:R0:W-:Y:S01]  /*11d70*/  STL [R1+0x36c], R3 ;  /* 0x00036c0301007387 */ /* 0x0001e20000100800 */
[----:B------:R-:W-:Y:S02]  /*11d80*/  IADD3.X R5, R5, UR19, RZ, P6, !PT ;  /* 0x0000001305057c10 */ /* 0x000fe4000b7fe4ff */
[----:B--2---:R-:W-:Y:S01]  /*11d90*/  IADD3 R169, P5, R169, UR18, RZ ;  /* 0x00000012a9a97c10 */ /* 0x004fe2000ffbe0ff */
[----:B0-----:R-:W2:Y:S04]  /*11da0*/  LDL.LU R3, [R1+0x5f8] ;  /* 0x0005f80001037983 */ /* 0x001ea80000300800 */
[----:B------:R-:W2:Y:S04]  /*11db0*/  LDL.LU R164, [R1+0x3e8] ;  /* 0x0003e80001a47983 */ /* 0x000ea80000300800 */
[----:B------:R-:W2:Y:S04]  /*11dc0*/  LDL.LU R165, [R1+0x3b4] ;  /* 0x0003b40001a57983 */ /* 0x000ea80000300800 */
[----:B------:R-:W2:Y:S04]  /*11dd0*/  LDL.LU R173, [R1+0x3f0] ;  /* 0x0003f00001ad7983 */ /* 0x000ea80000300800 */
[----:B------:R0:W-:Y:S01]  /*11de0*/  STL [R1+0x3a8], R174 ;  /* 0x0003a8ae01007387 */ /* 0x0001e20000100800 */
[----:B------:R-:W-:-:S02]  /*11df0*/  IADD3 R176, P6, R176, UR18, RZ ;  /* 0x00000012b0b07c10 */ /* 0x000fc4000ffde0ff */
[----:B------:R-:W-:Y:S01]  /*11e00*/  IADD3.X R177, R177, UR19, RZ, P0, !PT ;  /* 0x00000013b1b17c10 */ /* 0x000fe200087fe4ff */
[----:B0-----:R-:W2:Y:S04]  /*11e10*/  LDL.LU R174, [R1+0x3f8] ;  /* 0x0003f80001ae7983 */ /* 0x001ea80000300800 */
[----:B------:R0:W-:Y:S04]  /*11e20*/  STL [R1+0x374], R175 ;  /* 0x000374af01007387 */ /* 0x0001e80000100800 */
[----:B0-----:R-:W2:Y:S04]  /*11e30*/  LDL.LU R175, [R1+0x3c4] ;  /* 0x0003c40001af7983 */ /* 0x001ea80000300800 */
[----:B------:R0:W-:Y:S04]  /*11e40*/  STL [R1+0x37c], R5 ;  /* 0x00037c0501007387 */ /* 0x0001e80000100800 */
[----:B0-----:R-:W2:Y:S04]  /*11e50*/  LDL.LU R5, [R1+0x5f4] ;  /* 0x0005f40001057983 */ /* 0x001ea80000300800 */
[----:B------:R-:W-:Y:S04]  /*11e60*/  STL [R1+0x3b0], R169 ;  /* 0x0003b0a901007387 */ /* 0x000fe80000100800 */
[----:B------:R-:W2:Y:S04]  /*11e70*/  LDL.LU R166, [R1+0x408] ;  /* 0x0004080001a67983 */ /* 0x000ea80000300800 */
[----:B------:R-:W2:Y:S04]  /*11e80*/  LDL.LU R167, [R1+0x3d4] ;  /* 0x0003d40001a77983 */ /* 0x000ea80000300800 */
[----:B------:R0:W-:Y:S04]  /*11e90*/  STL [R1+0x3b8], R176 ;  /* 0x0003b8b001007387 */ /* 0x0001e80000100800 */
[----:B0-----:R-:W2:Y:S04]  /*11ea0*/  LDL.LU R176, [R1+0x410] ;  /* 0x0004100001b07983 */ /* 0x001ea80000300800 */
[----:B------:R-:W-:Y:S01]  /*11eb0*/  STL [R1+0x384], R177 ;  /* 0x000384b101007387 */ /* 0x000fe20000100800 */
[----:B---3--:R-:W-:-:S05]  /*11ec0*/  IADD3 R8, P0, R8, UR18, RZ ;  /* 0x0000001208087c10 */ /* 0x008fca000ff1e0ff */
[----:B------:R0:W-:Y:S04]  /*11ed0*/  STL [R1+0x3c0], R8 ;  /* 0x0003c00801007387 */ /* 0x0001e80000100800 */
[----:B0-----:R-:W3:Y:S01]  /*11ee0*/  LDL.LU R8, [R1+0x5f0] ;  /* 0x0005f00001087983 */ /* 0x001ee20000300800 */
[----:B------:R-:W-:Y:S02]  /*11ef0*/  IADD3.X R180, R180, UR19, RZ, P1, !PT ;  /* 0x00000013b4b47c10 */ /* 0x000fe40008ffe4ff */
[----:B------:R-:W-:Y:S02]  /*11f00*/  IADD3 R170, P1, R170, UR18, RZ ;  /* 0x00000012aaaa7c10 */ /* 0x000fe4000ff3e0ff */
[----:B------:R-:W-:Y:S01]  /*11f10*/  IADD3.X R171, R171, UR19, RZ, P2, !PT ;  /* 0x00000013abab7c10 */ /* 0x000fe200097fe4ff */
[----:B------:R-:W-:Y:S01]  /*11f20*/  STL [R1+0x38c], R180 ;  /* 0x00038cb401007387 */ /* 0x000fe20000100800 */
[----:B----4-:R-:W-:-:S03]  /*11f30*/  IADD3 R178, P2, R178, UR18, RZ ;  /* 0x00000012b2b27c10 */ /* 0x010fc6000ff5e0ff */
[----:B------:R-:W4:Y:S01]  /*11f40*/  LDL.LU R168, [R1+0x418] ;  /* 0x0004180001a87983 */ /* 0x000f220000300800 */
[----:B------:R-:W-:-:S03]  /*11f50*/  IADD3.X R182, R182, UR19, RZ, P3, !PT ;  /* 0x00000013b6b67c10 */ /* 0x000fc60009ffe4ff */
[----:B------:R-:W4:Y:S01]  /*11f60*/  LDL.LU R177, [R1+0x3e4] ;  /* 0x0003e40001b17983 */ /* 0x000f220000300800 */
[----:B------:R-:W-:-:S03]  /*11f70*/  IADD3.X R172, R172, UR19, RZ, P4, !PT ;  /* 0x00000013acac7c10 */ /* 0x000fc6000a7fe4ff */
[----:B------:R-:W4:Y:S04]  /*11f80*/  LDL.LU R169, [R1+0x428] ;  /* 0x0004280001a97983 */ /* 0x000f280000300800 */
[----:B------:R0:W-:Y:S01]  /*11f90*/  STL [R1+0x3c8], R170 ;  /* 0x0003c8aa01007387 */ /* 0x0001e20000100800 */
[----:B------:R-:W-:Y:S02]  /*11fa0*/  IADD3 R163, P3, R163, UR18, RZ ;  /* 0x00000012a3a37c10 */ /* 0x000fe4000ff7e0ff */
[----:B------:R-:W-:Y:S01]  /*11fb0*/  IADD3.X R4, R4, UR19, RZ, P5, !PT ;  /* 0x0000001304047c10 */ /* 0x000fe2000affe4ff */
[----:B0-----:R-:W4:Y:S04]  /*11fc0*/  LDL.LU R170, [R1+0x3f4] ;  /* 0x0003f40001aa7983 */ /* 0x001f280000300800 */
[----:B------:R0:W-:Y:S04]  /*11fd0*/  STL [R1+0x394], R171 ;  /* 0x000394ab01007387 */ /* 0x0001e80000100800 */
[----:B0-----:R-:W4:Y:S04]  /*11fe0*/  LDL.LU R171, [R1+0x430] ;  /* 0x0004300001ab7983 */ /* 0x001f280000300800 */
[----:B------:R-:W-:Y:S04]  /*11ff0*/  STL [R1+0x3d0], R178 ;  /* 0x0003d0b201007387 */ /* 0x000fe80000100800 */
[----:B------:R0:W-:Y:S04]  /*12000*/  STL [R1+0x39c], R182 ;  /* 0x00039cb601007387 */ /* 0x0001e80000100800 */
[----:B0-----:R-:W4:Y:S04]  /*12010*/  LDL.LU R182, [R1+0x5ec] ;  /* 0x0005ec0001b67983 */ /* 0x001f280000300800 */
[----:B------:R-:W4:Y:S01]  /*12020*/  LDL.LU R178, [R1+0x438] ;  /* 0x0004380001b27983 */ /* 0x000f220000300800 */
[----:B---3--:R-:W-:-:S05]  /*12030*/  IADD3 R8, P4, R8, UR18, RZ ;  /* 0x0000001208087c10 */ /* 0x008fca000ff9e0ff */
[----:B------:R0:W-:Y:S04]  /*12040*/  STL [R1+0x3e0], R8 ;  /* 0x0003e00801007387 */ /* 0x0001e80000100800 */
[----:B------:R-:W-:Y:S04]  /*12050*/  STL [R1+0x3d8], R163 ;  /* 0x0003d8a301007387 */ /* 0x000fe80000100800 */
[----:B0-----:R-:W3:Y:S04]  /*12060*/  LDL.LU R8, [R1+0x5e8] ;  /* 0x0005e80001087983 */ /* 0x001ee80000300800 */
[----:B------:R0:W-:Y:S04]  /*12070*/  STL [R1+0x3a4], R172 ;  /* 0x0003a4ac01007387 */ /* 0x0001e80000100800 */
[----:B0-----:R-:W3:Y:S04]  /*12080*/  LDL.LU R172, [R1+0x404] ;  /* 0x0004040001ac7983 */ /* 0x001ee80000300800 */
[----:B------:R0:W-:Y:S04]  /*12090*/  STL [R1+0x3ac], R4 ;  /* 0x0003ac0401007387 */ /* 0x0001e80000100800 */
[----:B0-----:R-:W4:Y:S01]  /*120a0*/  LDL.LU R4, [R1+0x5e4] ;  /* 0x0005e40001047983 */ /* 0x001f220000300800 */
[----:B--2---:R-:W-:-:S02]  /*120b0*/  IADD3.X R165, R165, UR19, RZ, P6, !PT ;  /* 0x00000013a5a57c10 */ /* 0x004fc4000b7fe4ff */
[----:B------:R-:W-:Y:S02]  /*120c0*/  IADD3 R173, P6, R173, UR18, RZ ;  /* 0x00000012adad7c10 */ /* 0x000fe4000ffde0ff */
[----:B------:R-:W-:Y:S02]  /*120d0*/  IADD3 R164, P5, R164, UR18, RZ ;  /* 0x00000012a4a47c10 */ /* 0x000fe4000ffbe0ff */
[----:B------:R-:W-:Y:S01]  /*120e0*/  IADD3.X R2, R2, UR19, RZ, P0, !PT ;  /* 0x0000001302027c10 */ /* 0x000fe200087fe4ff */
[----:B------:R0:W-:Y:S01]  /*120f0*/  STL [R1+0x3f0], R173 ;  /* 0x0003f0ad01007387 */ /* 0x0001e20000100800 */
[----:B------:R-:W-:Y:S02]  /*12100*/  IADD3 R174, P0, R174, UR18, RZ ;  /* 0x00000012aeae7c10 */ /* 0x000fe4000ff1e0ff */
[----:B------:R-:W-:Y:S01]  /*12110*/  IADD3.X R175, R175, UR19, RZ, P1, !PT ;  /* 0x00000013afaf7c10 */ /* 0x000fe20008ffe4ff */
[----:B------:R-:W-:Y:S01]  /*12120*/  STL [R1+0x3e8], R164 ;  /* 0x0003e8a401007387 */ /* 0x000fe20000100800 */
[----:B------:R-:W-:-:S03]  /*12130*/  IADD3.X R3, R3, UR19, RZ, P2, !PT ;  /* 0x0000001303037c10 */ /* 0x000fc600097fe4ff */
[----:B0-----:R-:W2:Y:S04]  /*12140*/  LDL.LU R173, [R1+0x448] ;  /* 0x0004480001ad7983 */ /* 0x001ea80000300800 */
[----:B------:R-:W-:Y:S04]  /*12150*/  STL [R1+0x3b4], R165 ;  /* 0x0003b4a501007387 */ /* 0x000fe80000100800 */
[----:B------:R0:W-:Y:S04]  /*12160*/  STL [R1+0x3bc], R2 ;  /* 0x0003bc0201007387 */ /* 0x0001e80000100800 */
[----:B0-----:R-:W2:Y:S04]  /*12170*/  LDL.LU R2, [R1+0x5e0] ;  /* 0x0005e00001027983 */ /* 0x001ea80000300800 */
[----:B------:R0:W-:Y:S04]  /*12180*/  STL [R1+0x3f8], R174 ;  /* 0x0003f8ae01007387 */ /* 0x0001e80000100800 */
[----:B0-----:R-:W2:Y:S01]  /*12190*/  LDL.LU R174, [R1+0x414] ;  /* 0x0004140001ae7983 */ /* 0x001ea20000300800 */
[----:B----4-:R-:W-:-:S05]  /*121a0*/  IADD3 R4, P1, R4, UR18, RZ ;  /* 0x0000001204047c10 */ /* 0x010fca000ff3e0ff */
[----:B------:R0:W-:Y:S04]  /*121b0*/  STL [R1+0x400], R4 ;  /* 0x0004000401007387 */ /* 0x0001e80000100800 */
[----:B------:R-:W-:Y:S04]  /*121c0*/  STL [R1+0x3c4], R175 ;  /* 0x0003c4af01007387 */ /* 0x000fe80000100800 */
[----:B0-----:R-:W4:Y:S04]  /*121d0*/  LDL.LU R4, [R1+0x5dc] ;  /* 0x0005dc0001047983 */ /* 0x001f280000300800 */
[----:B------:R0:W-:Y:S04]  /*121e0*/  STL [R1+0x3cc], R3 ;  /* 0x0003cc0301007387 */ /* 0x0001e80000100800 */
[----:B0-----:R-:W3:Y:S01]  /*121f0*/  LDL.LU R3, [R1+0x5d8] ;  /* 0x0005d80001037983 */ /* 0x001ee20000300800 */
[----:B------:R-:W-:-:S02]  /*12200*/  IADD3 R166, P2, R166, UR18, RZ ;  /* 0x00000012a6a67c10 */ /* 0x000fc4000ff5e0ff */
[----:B------:R-:W-:Y:S01]  /*12210*/  IADD3.X R5, R5, UR19, RZ, P4, !PT ;  /* 0x0000001305057c10 */ /* 0x000fe2000a7fe4ff */
[----:B------:R-:W4:Y:S01]  /*12220*/  LDL.LU R175, [R1+0x450] ;  /* 0x0004500001af7983 */ /* 0x000f220000300800 */
[----:B------:R-:W-:Y:S02]  /*12230*/  IADD3.X R167, R167, UR19, RZ, P3, !PT ;  /* 0x00000013a7a77c10 */ /* 0x000fe40009ffe4ff */
[----:B------:R-:W-:Y:S01]  /*12240*/  IADD3 R176, P3, R176, UR18, RZ ;  /* 0x00000012b0b07c10 */ /* 0x000fe2000ff7e0ff */
[----:B------:R-:W-:Y:S01]  /*12250*/  STL [R1+0x408], R166 ;  /* 0x000408a601007387 */ /* 0x000fe20000100800 */
[----:B------:R-:W-:-:S03]  /*12260*/  IADD3.X R177, R177, UR19, RZ, P5, !PT ;  /* 0x00000013b1b17c10 */ /* 0x000fc6000affe4ff */
[----:B------:R0:W-:Y:S01]  /*12270*/  STL [R1+0x3dc], R5 ;  /* 0x0003dc0501007387 */ /* 0x0001e20000100800 */
[----:B------:R-:W-:-:S03]  /*12280*/  IADD3 R168, P4, R168, UR18, RZ ;  /* 0x00000012a8a87c10 */ /* 0x000fc6000ff9e0ff */
[----:B------:R-:W-:Y:S01]  /*12290*/  STL [R1+0x3d4], R167 ;  /* 0x0003d4a701007387 */ /* 0x000fe20000100800 */
[----:B------:R-:W-:-:S03]  /*122a0*/  IADD3.X R182, R182, UR19, RZ, P6, !PT ;  /* 0x00000013b6b67c10 */ /* 0x000fc6000b7fe4ff */
        /* <DEDUP_REMOVED lines=8> */
[----:B0-----:R-:W3:Y:S04]  /*12330*/  LDL.LU R3, [R1+0x5d0] ;  /* 0x0005d00001037983 */ /* 0x001ee80000300800 */
[----:B------:R0:W-:Y:S04]  /*12340*/  STL [R1+0x3ec], R182 ;  /* 0x0003ecb601007387 */ /* 0x0001e80000100800 */
[----:B0-----:R-:W4:Y:S01]  /*12350*/  LDL.LU R182, [R1+0x5cc] ;  /* 0x0005cc0001b67983 */ /* 0x001f220000300800 */
[----:B------:R-:W-:-:S02]  /*12360*/  IADD3 R169, P6, R169, UR18, RZ ;  /* 0x00000012a9a97c10 */ /* 0x000fc4000ffde0ff */
[----:B------:R-:W-:Y:S02]  /*12370*/  IADD3.X R8, R8, UR19, RZ, P1, !PT ;  /* 0x0000001308087c10 */ /* 0x000fe40008ffe4ff */
[----:B------:R-:W-:Y:S01]  /*12380*/  IADD3.X R170, R170, UR19, RZ, P0, !PT ;  /* 0x00000013aaaa7c10 */ /* 0x000fe200087fe4ff */
[----:B------:R-:W-:Y:S01]  /*12390*/  STL [R1+0x428], R169 ;  /* 0x000428a901007387 */ /* 0x000fe20000100800 */
[----:B------:R-:W-:Y:S02]  /*123a0*/  IADD3 R171, P0, R171, UR18, RZ ;  /* 0x00000012abab7c10 */ /* 0x000fe4000ff1e0ff */
[----:B------:R-:W-:Y:S01]  /*123b0*/  IADD3 R178, P1, R178, UR18, RZ ;  /* 0x00000012b2b27c10 */ /* 0x000fe2000ff3e0ff */
[----:B------:R0:W-:Y:S01]  /*123c0*/  STL [R1+0x3fc], R8 ;  /* 0x0003fc0801007387 */ /* 0x0001e20000100800 */
[----:B------:R-:W-:-:S03]  /*123d0*/  IADD3.X R172, R172, UR19, RZ, P2, !PT ;  /* 0x00000013acac7c10 */ /* 0x000fc600097fe4ff */
[----:B------:R-:W-:Y:S04]  /*123e0*/  STL [R1+0x3f4], R170 ;  /* 0x0003f4aa01007387 */ /* 0x000fe80000100800 */
[----:B0-----:R-:W3:Y:S04]  /*123f0*/  LDL.LU R8, [R1+0x5c8] ;  /* 0x0005c80001087983 */ /* 0x001ee80000300800 */
[----:B------:R-:W-:Y:S04]  /*12400*/  STL [R1+0x430], R171 ;  /* 0x000430ab01007387 */ /* 0x000fe80000100800 */
[----:B------:R-:W3:Y:S01]  /*12410*/  LDL.LU R7, [R1+0x468] ;  /* 0x0004680001077983 */ /* 0x000ee20000300800 */
[----:B--2---:R-:W-:-:S03]  /*12420*/  IADD3.X R2, R2, UR19, RZ, P3, !PT ;  /* 0x0000001302027c10 */ /* 0x004fc60009ffe4ff */
[----:B------:R-:W2:Y:S04]  /*12430*/  LDL.LU R160, [R1+0x434] ;  /* 0x0004340001a07983 */ /* 0x000ea80000300800 */
[----:B------:R0:W-:Y:S04]  /*12440*/  STL [R1+0x438], R178 ;  /* 0x000438b201007387 */ /* 0x0001e80000100800 */
[----:B0-----:R-:W2:Y:S01]  /*12450*/  LDL.LU R178, [R1+0x470] ;  /* 0x0004700001b27983 */ /* 0x001ea20000300800 */
[----:B----4-:R-:W-:-:S05]  /*12460*/  IADD3 R182, P2, R182, UR18, RZ ;  /* 0x00000012b6b67c10 */ /* 0x010fca000ff5e0ff */
[----:B------:R0:W-:Y:S04]  /*12470*/  STL [R1+0x440], R182 ;  /* 0x000440b601007387 */ /* 0x0001e80000100800 */
[----:B0-----:R-:W4:Y:S04]  /*12480*/  LDL.LU R182, [R1+0x5c4] ;  /* 0x0005c40001b67983 */ /* 0x001f280000300800 */
[----:B------:R-:W-:Y:S04]  /*12490*/  STL [R1+0x404], R172 ;  /* 0x000404ac01007387 */ /* 0x000fe80000100800 */
[----:B------:R-:W4:Y:S04]  /*124a0*/  LDL.LU R161, [R1+0x478] ;  /* 0x0004780001a17983 */ /* 0x000f280000300800 */
[----:B------:R-:W4:Y:S04]  /*124b0*/  LDL.LU R162, [R1+0x444] ;  /* 0x0004440001a27983 */ /* 0x000f280000300800 */
[----:B------:R0:W-:Y:S04]  /*124c0*/  STL [R1+0x40c], R2 ;  /* 0x00040c0201007387 */ /* 0x0001e80000100800 */
[----:B0-----:R-:W3:Y:S01]  /*124d0*/  LDL.LU R2, [R1+0x5c0] ;  /* 0x0005c00001027983 */ /* 0x001ee20000300800 */
[----:B------:R-:W-:-:S02]  /*124e0*/  IADD3 R173, P3, R173, UR18, RZ ;  /* 0x00000012adad7c10 */ /* 0x000fc4000ff7e0ff */
[----:B------:R-:W-:Y:S01]  /*124f0*/  IADD3.X R174, R174, UR19, RZ, P4, !PT ;  /* 0x00000013aeae7c10 */ /* 0x000fe2000a7fe4ff */
[----:B------:R-:W4:Y:S01]  /*12500*/  LDL.LU R163, [R1+0x488] ;  /* 0x0004880001a37983 */ /* 0x000f220000300800 */
[----:B------:R-:W-:-:S03]  /*12510*/  IADD3.X R4, R4, UR19, RZ, P5, !PT ;  /* 0x0000001304047c10 */ /* 0x000fc6000affe4ff */
[----:B------:R-:W4:Y:S01]  /*12520*/  LDL.LU R164, [R1+0x454] ;  /* 0x0004540001a47983 */ /* 0x000f220000300800 */
[----:B------:R-:W-:-:S03]  /*12530*/  IADD3 R175, P4, R175, UR18, RZ ;  /* 0x00000012afaf7c10 */ /* 0x000fc6000ff9e0ff */
[----:B------:R-:W4:Y:S04]  /*12540*/  LDL.LU R165, [R1+0x490] ;  /* 0x0004900001a57983 */ /* 0x000f280000300800 */
[----:B------:R-:W-:Y:S04]  /*12550*/  STL [R1+0x448], R173 ;  /* 0x000448ad01007387 */ /* 0x000fe80000100800 */
[----:B------:R-:W4:Y:S04]  /*12560*/  LDL.LU R166, [R1+0x498] ;  /* 0x0004980001a67983 */ /* 0x000f280000300800 */
[----:B------:R-:W4:Y:S04]  /*12570*/  LDL.LU R167, [R1+0x464] ;  /* 0x0004640001a77983 */ /* 0x000f280000300800 */
[----:B------:R-:W-:Y:S01]  /*12580*/  STL [R1+0x414], R174 ;  /* 0x000414ae01007387 */ /* 0x000fe20000100800 */
[----:B------:R-:W-:-:S03]  /*12590*/  IADD3 R176, P5, R176, UR18, RZ ;  /* 0x00000012b0b07c10 */ /* 0x000fc6000ffbe0ff */
[----:B------:R0:W-:Y:S01]  /*125a0*/  STL [R1+0x41c], R4 ;  /* 0x00041c0401007387 */ /* 0x0001e20000100800 */
[----:B------:R-:W-:-:S03]  /*125b0*/  IADD3.X R177, R177, UR19, RZ, P6, !PT ;  /* 0x00000013b1b17c10 */ /* 0x000fc6000b7fe4ff */
[----:B0-----:R-:W4:Y:S04]  /*125c0*/  LDL.LU R4, [R1+0x5bc] ;  /* 0x0005bc0001047983 */ /* 0x001f280000300800 */
[----:B------:R-:W-:Y:S04]  /*125d0*/  STL [R1+0x450], R175 ;  /* 0x000450af01007387 */ /* 0x000fe80000100800 */
[----:B------:R-:W4:Y:S04]  /*125e0*/  LDL.LU R168, [R1+0x4a8] ;  /* 0x0004a80001a87983 */ /* 0x000f280000300800 */
[----:B------:R-:W4:Y:S04]  /*125f0*/  LDL.LU R169, [R1+0x474] ;  /* 0x0004740001a97983 */ /* 0x000f280000300800 */
[----:B------:R-:W4:Y:S04]  /*12600*/  LDL.LU R170, [R1+0x4b0] ;  /* 0x0004b00001aa7983 */ /* 0x000f280000300800 */
[----:B------:R-:W4:Y:S01]  /*12610*/  LDL.LU R171, [R1+0x4b8] ;  /* 0x0004b80001ab7983 */ /* 0x000f220000300800 */
[----:B------:R-:W-:-:S03]  /*12620*/  IADD3.X R5, R5, UR19, RZ, P0, !PT ;  /* 0x0000001305057c10 */ /* 0x000fc600087fe4ff */
[----:B------:R-:W4:Y:S04]  /*12630*/  LDL.LU R172, [R1+0x484] ;  /* 0x0004840001ac7983 */ /* 0x000f280000300800 */
[----:B------:R-:W-:Y:S01]  /*12640*/  STL [R1+0x458], R176 ;  /* 0x000458b001007387 */ /* 0x000fe20000100800 */
[----:B---3--:R-:W-:-:S05]  /*12650*/  IADD3 R2, P6, R2, UR18, RZ ;  /* 0x0000001202027c10 */ /* 0x008fca000ffde0ff */
[----:B------:R0:W-:Y:S04]  /*12660*/  STL [R1+0x460], R2 ;  /* 0x0004600201007387 */ /* 0x0001e80000100800 */
[----:B0-----:R-:W3:Y:S04]  /*12670*/  LDL.LU R2, [R1+0x5b8] ;  /* 0x0005b80001027983 */ /* 0x001ee80000300800 */
[----:B------:R-:W-:Y:S04]  /*12680*/  STL [R1+0x424], R177 ;  /* 0x000424b101007387 */ /* 0x000fe80000100800 */
[----:B------:R-:W3:Y:S04]  /*12690*/  LDL.LU R173, [R1+0x4c8] ;  /* 0x0004c80001ad7983 */ /* 0x000ee80000300800 */
[----:B------:R-:W3:Y:S04]  /*126a0*/  LDL.LU R174, [R1+0x494] ;  /* 0x0004940001ae7983 */ /* 0x000ee80000300800 */
[----:B------:R-:W3:Y:S04]  /*126b0*/  LDL.LU R175, [R1+0x4d0] ;  /* 0x0004d00001af7983 */ /* 0x000ee80000300800 */
[----:B------:R0:W-:Y:S04]  /*126c0*/  STL [R1+0x42c], R5 ;  /* 0x00042c0501007387 */ /* 0x0001e80000100800 */
[----:B0-----:R-:W3:Y:S01]  /*126d0*/  LDL.LU R5, [R1+0x5b4] ;  /* 0x0005b40001057983 */ /* 0x001ee20000300800 */
[----:B------:R-:W-:-:S02]  /*126e0*/  IADD3 R7, P0, R7, UR18, RZ ;  /* 0x0000001207077c10 */ /* 0x000fc4000ff1e0ff */
[----:B------:R-:W-:Y:S01]  /*126f0*/  IADD3.X R3, R3, UR19, RZ, P2, !PT ;  /* 0x0000001303037c10 */ /* 0x000fe200097fe4ff */
[----:B------:R-:W3:Y:S01]  /*12700*/  LDL.LU R176, [R1+0x4d8] ;  /* 0x0004d80001b07983 */ /* 0x000ee20000300800 */
[----:B--2---:R-:W-:Y:S02]  /*12710*/  IADD3.X R160, R160, UR19, RZ, P1, !PT ;  /* 0x00000013a0a07c10 */ /* 0x004fe40008ffe4ff */
[----:B------:R-:W-:Y:S01]  /*12720*/  IADD3 R178, P1, R178, UR18, RZ ;  /* 0x00000012b2b27c10 */ /* 0x000fe2000ff3e0ff */
[----:B------:R-:W2:Y:S01]  /*12730*/  LDL.LU R177, [R1+0x4a4] ;  /* 0x0004a40001b17983 */ /* 0x000ea20000300800 */
[----:B----4-:R-:W-:-:S03]  /*12740*/  IADD3.X R162, R162, UR19, RZ, P3, !PT ;  /* 0x00000013a2a27c10 */ /* 0x010fc60009ffe4ff */
[----:B------:R-:W-:Y:S01]  /*12750*/  STL [R1+0x468], R7 ;  /* 0x0004680701007387 */ /* 0x000fe20000100800 */
[----:B------:R-:W-:-:S03]  /*12760*/  IADD3 R161, P2, R161, UR18, RZ ;  /* 0x00000012a1a17c10 */ /* 0x000fc6000ff5e0ff */
[----:B------:R0:W-:Y:S01]  /*12770*/  STL [R1+0x43c], R3 ;  /* 0x00043c0301007387 */ /* 0x0001e20000100800 */
[----:B------:R-:W-:-:S03]  /*12780*/  IADD3.X R8, R8, UR19, RZ, P4, !PT ;  /* 0x0000001308087c10 */ /* 0x000fc6000a7fe4ff */
[----:B------:R-:W-:Y:S04]  /*12790*/  STL [R1+0x434], R160 ;  /* 0x000434a001007387 */ /* 0x000fe80000100800 */
[----:B0-----:R-:W4:Y:S04]  /*127a0*/  LDL.LU R3, [R1+0x5b0] ;  /* 0x0005b00001037983 */ /* 0x001f280000300800 */
[----:B------:R0:W-:Y:S04]  /*127b0*/  STL [R1+0x470], R178 ;  /* 0x000470b201007387 */ /* 0x0001e80000100800 */
[----:B0-----:R-:W2:Y:S01]  /*127c0*/  LDL.LU R178, [R1+0x4e8] ;  /* 0x0004e80001b27983 */ /* 0x001ea20000300800 */
[----:B---3--:R-:W-:-:S05]  /*127d0*/  IADD3 R5, P3, R5, UR18, RZ ;  /* 0x0000001205057c10 */ /* 0x008fca000ff7e0ff */
[----:B------:R0:W-:Y:S04]  /*127e0*/  STL [R1+0x480], R5 ;  /* 0x0004800501007387 */ /* 0x0001e80000100800 */
[----:B------:R-:W-:Y:S04]  /*127f0*/  STL [R1+0x478], R161 ;  /* 0x000478a101007387 */ /* 0x000fe80000100800 */
[----:B0-----:R-:W3:Y:S04]  /*12800*/  LDL.LU R5, [R1+0x5ac] ;  /* 0x0005ac0001057983 */ /* 0x001ee80000300800 */
[----:B------:R-:W-:Y:S04]  /*12810*/  STL [R1+0x444], R162 ;  /* 0x000444a201007387 */ /* 0x000fe80000100800 */
[----:B------:R0:W-:Y:S04]  /*12820*/  STL [R1+0x44c], R8 ;  /* 0x00044c0801007387 */ /* 0x0001e80000100800 */
[----:B0-----:R-:W4:Y:S01]  /*12830*/  LDL.LU R8, [R1+0x5a8] ;  /* 0x0005a80001087983 */ /* 0x001f220000300800 */
[----:B------:R-:W-:-:S02]  /*12840*/  IADD3 R163, P4, R163, UR18, RZ ;  /* 0x00000012a3a37c10 */ /* 0x000fc4000ff9e0ff */
[----:B------:R-:W-:Y:S02]  /*12850*/  IADD3.X R182, R182, UR19, RZ, P6, !PT ;  /* 0x00000013b6b67c10 */ /* 0x000fe4000b7fe4ff */
[----:B------:R-:W-:Y:S01]  /*12860*/  IADD3.X R164, R164, UR19, RZ, P5, !PT ;  /* 0x00000013a4a47c10 */ /* 0x000fe2000affe4ff */
[----:B------:R-:W-:Y:S01]  /*12870*/  STL [R1+0x488], R163 ;  /* 0x000488a301007387 */ /* 0x000fe20000100800 */
[----:B------:R-:W-:Y:S02]  /*12880*/  IADD3 R165, P5, R165, UR18, RZ ;  /* 0x00000012a5a57c10 */ /* 0x000fe4000ffbe0ff */
[----:B------:R-:W-:Y:S01]  /*12890*/  IADD3.X R167, R167, UR19, RZ, P0, !PT ;  /* 0x00000013a7a77c10 */ /* 0x000fe200087fe4ff */
[----:B------:R0:W-:Y:S01]  /*128a0*/  STL [R1+0x45c], R182 ;  /* 0x00045cb601007387 */ /* 0x0001e20000100800 */
[----:B------:R-:W-:-:S03]  /*128b0*/  IADD3 R166, P6, R166, UR18, RZ ;  /* 0x00000012a6a67c10 */ /* 0x000fc6000ffde0ff */
[----:B------:R-:W-:Y:S01]  /*128c0*/  STL [R1+0x454], R164 ;  /* 0x000454a401007387 */ /* 0x000fe20000100800 */
[----:B------:R-:W-:-:S03]  /*128d0*/  IADD3.X R4, R4, UR19, RZ, P1, !PT ;  /* 0x0000001304047c10 */ /* 0x000fc60008ffe4ff */
[----:B0-----:R-:W2:Y:S04]  /*128e0*/  LDL.LU R182, [R1+0x5a4] ;  /* 0x0005a40001b67983 */ /* 0x001ea80000300800 */
[----:B------:R-:W-:Y:S01]  /*128f0*/  STL [R1+0x490], R165 ;  /* 0x000490a501007387 */ /* 0x000fe20000100800 */
[----:B----4-:R-:W-:-:S05]  /*12900*/  IADD3 R8, P0, R8, UR18, RZ ;  /* 0x0000001208087c10 */ /* 0x010fca000ff1e0ff */
[----:B------:R0:W-:Y:S04]  /*12910*/  STL [R1+0x4a0], R8 ;  /* 0x0004a00801007387 */ /* 0x0001e80000100800 */
[----:B------:R-:W-:Y:S04]  /*12920*/  STL [R1+0x498], R166 ;  /* 0x000498a601007387 */ /* 0x000fe80000100800 */
[----:B0-----:R-:W4:Y:S04]  /*12930*/  LDL.LU R8, [R1+0x5a0] ;  /* 0x0005a00001087983 */ /* 0x001f280000300800 */
[----:B------:R-:W-:Y:S04]  /*12940*/  STL [R1+0x464], R167 ;  /* 0x000464a701007387 */ /* 0x000fe80000100800 */
[----:B------:R0:W-:Y:S04]  /*12950*/  STL [R1+0x46c], R4 ;  /* 0x00046c0401007387 */ /* 0x0001e80000100800 */
[----:B0-----:R-:W3:Y:S01]  /*12960*/  LDL.LU R4, [R1+0x59c] ;  /* 0x00059c0001047983 */ /* 0x001ee20000300800 */
        /* <DEDUP_REMOVED lines=10> */
[----:B0-----:R-:W4:Y:S04]  /*12a10*/  LDL.LU R2, [R1+0x598] ;  /* 0x0005980001027983 */ /* 0x001f280000300800 */
[----:B------:R-:W-:Y:S01]  /*12a20*/  STL [R1+0x4b0], R170 ;  /* 0x0004b0aa01007387 */ /* 0x000fe20000100800 */
        /* <DEDUP_REMOVED lines=12> */
[----:B--2---:R-:W-:Y:S01]  /*12af0*/  IADD3.X R177, R177, UR19, RZ, P1, !PT ;  /* 0x00000013b1b17c10 */ /* 0x004fe20008ffe4ff */
        /* <DEDUP_REMOVED lines=13> */
[----:B--2---:R-:W-:-:S02]  /*12bd0*/  IADD3.X R5, R5, UR19, RZ, P3, !PT ;  /* 0x0000001305057c10 */ /* 0x004fc40009ffe4ff */
[----:B------:R-:W-:Y:S02]  /*12be0*/  IADD3 R178, P2, R178, UR18, RZ ;  /* 0x00000012b2b27c10 */ /* 0x000fe4000ff5e0ff */
[----:B------:R-:W-:Y:S01]  /*12bf0*/  IADD3.X R8, R8, UR19, RZ, P4, !PT ;  /* 0x0000001308087c10 */ /* 0x000fe2000a7fe4ff */
[----:B------:R0:W-:Y:S04]  /*12c00*/  STL [R1+0x4b4], R5 ;  /* 0x0004b40501007387 */ /* 0x0001e80000100800 */
[----:B0-----:R-:W2:Y:S04]  /*12c10*/  LDL.LU R5, [R1+0x580] ;  /* 0x0005800001057983 */ /* 0x001ea80000300800 */
[----:B------:R-:W-:Y:S04]  /*12c20*/  STL [R1+0x4e8], R178 ;  /* 0x0004e8b201007387 */ /* 0x000fe80000100800 */
[----:B------:R0:W-:Y:S04]  /*12c30*/  STL [R1+0x4bc], R8 ;  /* 0x0004bc0801007387 */ /* 0x0001e80000100800 */
[----:B0-----:R1:W5:Y:S01]  /*12c40*/  LDL.LU R8, [R1+0x57c] ;  /* 0x00057c0001087983 */ /* 0x0013620000300800 */
[----:B------:R-:W-:Y:S01]  /*12c50*/  IADD3.X R2, R2, UR19, RZ, P6, !PT ;  /* 0x0000001302027c10 */ /* 0x000fe2000b7fe4ff */
[----:B------:R-:W-:-:S06]  /*12c60*/  WARPGROUP.ARRIVE ;  /* 0x00000000000079c5 */ /* 0x000fcc0000000000 */
[----:B------:R-:W-:Y:S01]  /*12c70*/  QGMMA.64x256x32.F32.E5M2.E5M2 R24, gdesc[UR8], R24, gsb0 ;  /* 0x03e00000081879f3 */ /* 0x000fe20008003818 */
[----:B---3--:R-:W-:-:S05]  /*12c80*/  IADD3.X R182, R182, UR19, RZ, P5, !PT ;  /* 0x00000013b6b67c10 */ /* 0x008fca000affe4ff */
[----:B------:R0:W-:Y:S04]  /*12c90*/  STL [R1+0x4c4], R182 ;  /* 0x0004c4b601007387 */ /* 0x0001e80000100800 */
[----:B0-----:R-:W3:Y:S04]  /*12ca0*/  LDL.LU R182, [R1+0x578] ;  /* 0x0005780001b67983 */ /* 0x001ee80000300800 */
[----:B------:R0:W-:Y:S04]  /*12cb0*/  STL [R1+0x4cc], R2 ;  /* 0x0004cc0201007387 */ /* 0x0001e80000100800 */
[----:B0-----:R-:W3:Y:S01]  /*12cc0*/  LDL.LU R2, [R1+0x574] ;  /* 0x0005740001027983 */ /* 0x001ee20000300800 */
[----:B--2---:R-:W-:-:S02]  /*12cd0*/  IADD3.X R5, R5, UR19, RZ, P0, !PT ;  /* 0x0000001305057c10 */ /* 0x004fc400087fe4ff */
[----:B------:R-:W-:-:S03]  /*12ce0*/  IADD3.X R4, R4, UR19, RZ, P1, !PT ;  /* 0x0000001304047c10 */ /* 0x000fc60008ffe4ff */
[----:B------:R0:W-:Y:S04]  /*12cf0*/  STL [R1+0x4d4], R5 ;  /* 0x0004d40501007387 */ /* 0x0001e80000100800 */
[----:B0-----:R1:W5:Y:S04]  /*12d00*/  LDL.LU R5, [R1+0x570] ;  /* 0x0005700001057983 */ /* 0x0013680000300800 */
[----:B------:R0:W-:Y:S01]  /*12d10*/  STL [R1+0x4dc], R4 ;  /* 0x0004dc0401007387 */ /* 0x0001e20000100800 */
[----:B------:R-:W2:Y:S01]  /*12d20*/  S2R R180, SR_TID.X ;  /* 0x0000000000b47919 */ /* 0x000ea20000002100 */
[----:B0-----:R-:W0:Y:S01]  /*12d30*/  S2R R4, SR_TID.X ;  /* 0x0000000000047919 */ /* 0x001e220000002100 */
[----:B------:R-:W-:-:S05]  /*12d40*/  VIADD R183, R183, 0xffffffff ;  /* 0xffffffffb7b77836 */ /* 0x000fca0000000000 */
[----:B------:R-:W-:Y:S01]  /*12d50*/  ISETP.NE.U32.AND P4, PT, R183, RZ, PT ;  /* 0x000000ffb700720c */ /* 0x000fe20003f85070 */
[----:B------:R-:W-:Y:S01]  /*12d60*/  IMAD.SHL.U32 R6, R6, 0x20, RZ ;  /* 0x0000002006067824 */ /* 0x000fe200078e00ff */
[----:B------:R-:W-:Y:S01]  /*12d70*/  UIADD3 UR7, UR7, -0x20, URZ ;  /* 0xffffffe007077890 */ /* 0x000fe2000fffe03f */
[----:B------:R-:W-:-:S03]  /*12d80*/  WARPGROUP.DEPBAR.LE gsb0, 0x0 ;  /* 0x00008000000079c5 */ /* 0x000fc60000010000 */
[----:B----4-:R-:W-:Y:S02]  /*12d90*/  IADD3 R3, P3, R6, R3, RZ ;  /* 0x0000000306037210 */ /* 0x010fe40007f7e0ff */
[----:B--2---:R-:W-:Y:S02]  /*12da0*/  LOP3.LUT R180, R180, 0x7f, RZ, 0xc0, !PT ;  /* 0x0000007fb4b47812 */ /* 0x004fe400078ec0ff */
[----:B0-----:R-:W-:Y:S02]  /*12db0*/  LOP3.LUT R4, R4, 0x1f, RZ, 0xc0, !PT ;  /* 0x0000001f04047812 */ /* 0x001fe400078ec0ff */
[----:B---3--:R-:W-:-:S05]  /*12dc0*/  IADD3.X R182, R182, UR19, RZ, P2, !PT ;  /* 0x00000013b6b67c10 */ /* 0x008fca00097fe4ff */
[----:B------:R0:W-:Y:S02]  /*12dd0*/  STL [R1+0x4e4], R182 ;  /* 0x0004e4b601007387 */ /* 0x0001e40000100800 */
[----:B0-----:R-:W0:Y:S01]  /*12de0*/  S2R R182, SR_TID.X ;  /* 0x0000000000b67919 */ /* 0x001e220000002100 */
[----:B------:R-:W-:Y:S02]  /*12df0*/  LEA.HI.X.SX32 R2, R6, R2, 0x1, P3 ;  /* 0x0000000206027211 */ /* 0x000fe400018f0eff */
[----:B0-----:R-:W-:-:S04]  /*12e00*/  SHF.R.U32.HI R182, RZ, 0x6, R182 ;  /* 0x00000006ffb67819 */ /* 0x001fc800000116b6 */
[----:B------:R-:W-:Y:S01]  /*12e10*/  SGXT.U32 R182, R182, 0x1 ;  /* 0x00000001b6b6781a */ /* 0x000fe20000000000 */
[----:B-1----:R-:W-:Y:S06]  /*12e20*/  @P4 BRA `(.L_x_1) ;  /* 0xffffff8000e44947 */ /* 0x002fec000383ffff */
.L_x_0:
[----:B------:R0:W-:Y:S01]  /*12e30*/  STL [R1+0x590], R149 ;  /* 0x0005909501007387 */ /* 0x0001e20000100800 */
[----:B------:R-:W-:Y:S01]  /*12e40*/  F2FP.SATFINITE.E5M2.F32.PACK_AB_MERGE_C R27, R27, R26, RZ ;  /* 0x0000001a1b1b723e */ /* 0x000fe200048060ff */
[----:B------:R-:W-:Y:S01]  /*12e50*/  ULDC UR4, c[0x0][0x244] ;  /* 0x0000910000047ab9 */ /* 0x000fe20000000800 */
[----:B------:R-:W-:Y:S01]  /*12e60*/  F2FP.SATFINITE.E5M2.F32.PACK_AB_MERGE_C R40, R41, R40, RZ ;  /* 0x000000282928723e */ /* 0x000fe200048060ff */
[----:B------:R-:W2:Y:S01]  /*12e70*/  LDL.LU R6, [R1+0x4] ;  /* 0x0000040001067983 */ /* 0x000ea20000300800 */
[----:B------:R-:W-:Y:S01]  /*12e80*/  F2FP.SATFINITE.E5M2.F32.PACK_AB_MERGE_C R42, R43, R42, RZ ;  /* 0x0000002a2b2a723e */ /* 0x000fe200048060ff */
[----:B------:R-:W-:Y:S01]  /*12e90*/  ULDC UR8, c[0x0][0x22c] ;  /* 0x00008b0000087ab9 */ /* 0x000fe20000000800 */
[----:B------:R-:W-:Y:S01]  /*12ea0*/  F2FP.SATFINITE.E5M2.F32.PACK_AB_MERGE_C R44, R45, R44, RZ ;  /* 0x0000002c2d2c723e */ /* 0x000fe200048060ff */
[----:B------:R-:W-:Y:S01]  /*12eb0*/  ULDC UR9, c[0x0][0x22c] ;  /* 0x00008b0000097ab9 */ /* 0x000fe20000000800 */
[----:B0-----:R-:W2:Y:S04]  /*12ec0*/  LDL.LU R149, [R1] ;  /* 0x0000000001957983 */ /* 0x001ea80000300800 */
[----:B------:R0:W-:Y:S04]  /*12ed0*/  STL [R1+0x58c], R148 ;  /* 0x00058c9401007387 */ /* 0x0001e80000100800 */
[----:B0-----:R-:W3:Y:S04]  /*12ee0*/  LDL.LU R148, [R1+0x8] ;  /* 0x0000080001947983 */ /* 0x001ee80000300800 */
[----:B------:R-:W3:Y:S04]  /*12ef0*/  LDL.LU R3, [R1+0xc] ;  /* 0x00000c0001037983 */ /* 0x000ee80000300800 */
        /* <DEDUP_REMOVED lines=14> */
[----:B-----5:R-:W3:Y:S04]  /*12fe0*/  LDL.LU R8, [R1+0x34] ;  /* 0x0000340001087983 */ /* 0x020ee80000300800 */
[----:B------:R0:W-:Y:S04]  /*12ff0*/  STL [R1+0x574], R230 ;  /* 0x000574e601007387 */ /* 0x0001e80000100800 */
[----:B0-----:R-:W3:Y:S04]  /*13000*/  LDL.LU R230, [R1+0x38] ;  /* 0x0000380001e67983 */ /* 0x001ee80000300800 */
[----:B------:R-:W3:Y:S04]  /*13010*/  LDL.LU R9, [R1+0x3c] ;  /* 0x00003c0001097983 */ /* 0x000ee80000300800 */
[----:B------:R0:W-:Y:S04]  /*13020*/  STL [R1+0x570], R5 ;  /* 0x0005700501007387 */ /* 0x0001e80000100800 */
[----:B0-----:R-:W3:Y:S04]  /*13030*/  LDL.LU R5, [R1+0x40] ;  /* 0x0000400001057983 */ /* 0x001ee80000300800 */
[----:B------:R-:W3:Y:S04]  /*13040*/  LDL.LU R10, [R1+0x44] ;  /* 0x00004400010a7983 */ /* 0x000ee80000300800 */
[----:B------:R-:W3:Y:S04]  /*13050*/  LDL.LU R182, [R1+0x48] ;  /* 0x0000480001b67983 */ /* 0x000ee80000300800 */
[----:B------:R-:W3:Y:S04]  /*13060*/  LDL.LU R11, [R1+0x4c] ;  /* 0x00004c00010b7983 */ /* 0x000ee80000300800 */
[----:B------:R-:W3:Y:S04]  /*13070*/  LDL.LU R180, [R1+0x50] ;  /* 0x0000500001b47983 */ /* 0x000ee80000300800 */
[----:B------:R-:W3:Y:S04]  /*13080*/  LDL.LU R12, [R1+0x54] ;  /* 0x00005400010c7983 */ /* 0x000ee80000300800 */
[----:B------:R-:W3:Y:S04]  /*13090*/  LDL.LU R185, [R1+0x58] ;  /* 0x0000580001b97983 */ /* 0x000ee80000300800 */
[----:B------:R-:W3:Y:S04]  /*130a0*/  LDL.LU R13, [R1+0x5c] ;  /* 0x00005c00010d7983 */ /* 0x000ee80000300800 */
[----:B------:R-:W3:Y:S04]  /*130b0*/  LDL.LU R187, [R1+0x60] ;  /* 0x0000600001bb7983 */ /* 0x000ee80000300800 */
[----:B----4-:R-:W4:Y:S04]  /*130c0*/  LDL.LU R14, [R1+0x64] ;  /* 0x00006400010e7983 */ /* 0x010f280000300800 */
[----:B------:R-:W4:Y:S04]  /*130d0*/  LDL.LU R189, [R1+0x68] ;  /* 0x0000680001bd7983 */ /* 0x000f280000300800 */
        /* <DEDUP_REMOVED lines=100> */
[----:B------:R-:W4:Y:S01]  /*13720*/  LDL.LU R158, [R1+0x1fc] ;  /* 0x0001fc00019e7983 */ /* 0x000f220000300800 */
[----:B--2---:R-:W-:-:S02]  /*13730*/  F2FP.SATFINITE.E5M2.F32.PACK_AB_MERGE_C R6, R6, R149, RZ ;  /* 0x000000950606723e */ /* 0x004fc400048060ff */
[----:B---3--:R-:W-:Y:S01]  /*13740*/  F2FP.SATFINITE.E5M2.F32.PACK_AB_MERGE_C R3, R3, R148, RZ ;  /* 0x000000940303723e */ /* 0x008fe200048060ff */
[----:B------:R-:W2:Y:S01]  /*13750*/  LDL.LU R149, [R1+0x590] ;  /* 0x0005900001957983 */ /* 0x000ea20000300800 */
[----:B------:R-:W-:Y:S02]  /*13760*/  F2FP.SATFINITE.E5M2.F32.PACK_AB_MERGE_C R0, R0, R151, RZ ;  /* 0x000000970000723e */ /* 0x000fe400048060ff */
[----:B------:R-:W-:Y:S01]  /*13770*/  F2FP.SATFINITE.E5M2.F32.PACK_AB_MERGE_C R2, R2, R150, RZ ;  /* 0x000000960202723e */ /* 0x000fe200048060ff */
[----:B------:R-:W2:Y:S01]  /*13780*/  LDL.LU R148, [R1+0x58c] ;  /* 0x00058c0001947983 */ /* 0x000ea20000300800 */
[----:B------:R-:W-:-:S03]  /*13790*/  F2FP.SATFINITE.E5M2.F32.PACK_AB_MERGE_C R4, R4, R229, RZ ;  /* 0x000000e50404723e */ /* 0x000fc600048060ff */
[----:B------:R-:W3:Y:S01]  /*137a0*/  LDL.LU R151, [R1+0x588] ;  /* 0x0005880001977983 */ /* 0x000ee20000300800 */
[----:B------:R-:W-:-:S03]  /*137b0*/  F2FP.SATFINITE.E5M2.F32.PACK_AB_MERGE_C R7, R7, R232, RZ ;  /* 0x000000e80707723e */ /* 0x000fc600048060ff */
[----:B------:R-:W3:Y:S01]  /*137c0*/  LDL.LU R150, [R1+0x584] ;  /* 0x0005840001967983 */ /* 0x000ee20000300800 */
[----:B------:R-:W-:-:S03]  /*137d0*/  F2FP.SATFINITE.E5M2.F32.PACK_AB_MERGE_C R8, R8, R231, RZ ;  /* 0x000000e70808723e */ /* 0x000fc600048060ff */
[----:B------:R-:W2:Y:S04]  /*137e0*/  LDL.LU R229, [R1+0x580] ;  /* 0x0005800001e57983 */ /* 0x000ea80000300800 */
[----:B------:R-:W3:Y:S04]  /*137f0*/  LDL.LU R232, [R1+0x57c] ;  /* 0x00057c0001e87983 */ /* 0x000ee80000300800 */
[----:B------:R-:W2:Y:S01]  /*13800*/  LDL.LU R231, [R1+0x578] ;  /* 0x0005780001e77983 */ /* 0x000ea20000300800 */
[----:B------:R-:W-:-:S03]  /*13810*/  F2FP.SATFINITE.E5M2.F32.PACK_AB_MERGE_C R9, R9, R230, RZ ;  /* 0x000000e60909723e */ /* 0x000fc600048060ff */
[----:B------:R-:W3:Y:S01]  /*13820*/  LDL.LU R230, [R1+0x574] ;  /* 0x0005740001e67983 */ /* 0x000ee20000300800 */
[----:B------:R-:W0:Y:S01]  /*13830*/  S2R R26, SR_TID.X ;  /* 0x00000000001a7919 */ /* 0x000e220000002100 */
[----:B----4-:R-:W-:Y:S02]  /*13840*/  F2FP.SATFINITE.E5M2.F32.PACK_AB_MERGE_C R20, R20, R184, RZ ;  /* 0x000000b81414723e */ /* 0x010fe400048060ff */
[----:B------:R-:W-:Y:S02]  /*13850*/  F2FP.SATFINITE.E5M2.F32.PACK_AB_MERGE_C R52, R53, R52, RZ ;  /* 0x000000343534723e */ /* 0x000fe400048060ff */
[----:B------:R-:W-:Y:S02]  /*13860*/  LOP3.LUT R45, R6, 0xffff, RZ, 0xc0, !PT ;  /* 0x0000ffff062d7812 */ /* 0x000fe400078ec0ff */
[----:B------:R-:W-:Y:S02]  /*13870*/  LOP3.LUT R53, R4, 0xffff, RZ, 0xc0, !PT ;  /* 0x0000ffff04357812 */ /* 0x000fe400078ec0ff */
[----:B------:R-:W-:-:S02]  /*13880*/  F2FP.SATFINITE.E5M2.F32.PACK_AB_MERGE_C R46, R47, R46, RZ ;  /* 0x0000002e2f2e723e */ /* 0x000fc400048060ff */
[----:B------:R-:W-:Y:S02]  /*13890*/  F2FP.SATFINITE.E5M2.F32.PACK_AB_MERGE_C R56, R57, R56, RZ ;  /* 0x000000383938723e */ /* 0x000fe400048060ff */
[----:B------:R-:W-:Y:S02]  /*138a0*/  F2FP.SATFINITE.E5M2.F32.PACK_AB_MERGE_C R60, R61, R60, RZ ;  /* 0x0000003c3d3c723e */ /* 0x000fe400048060ff */
[----:B------:R-:W-:Y:S02]  /*138b0*/  F2FP.SATFINITE.E5M2.F32.PACK_AB_MERGE_C R62, R63, R62, RZ ;  /* 0x0000003e3f3e723e */ /* 0x000fe400048060ff */
[----:B------:R-:W-:Y:S02]  /*138c0*/  F2FP.SATFINITE.E5M2.F32.PACK_AB_MERGE_C R165, R165, R198, RZ ;  /* 0x000000c6a5a5723e */ /* 0x000fe400048060ff */
[----:B------:R-:W-:Y:S02]  /*138d0*/  F2FP.SATFINITE.E5M2.F32.PACK_AB_MERGE_C R198, R25, R24, RZ ;  /* 0x0000001819c6723e */ /* 0x000fe400048060ff */
[----:B------:R-:W-:-:S02]  /*138e0*/  F2FP.SATFINITE.E5M2.F32.PACK_AB_MERGE_C R24, R69, R68, RZ ;  /* 0x000000444518723e */ /* 0x000fc400048060ff */
[----:B------:R-:W-:Y:S02]  /*138f0*/  F2FP.SATFINITE.E5M2.F32.PACK_AB_MERGE_C R64, R65, R64, RZ ;  /* 0x000000404140723e */ /* 0x000fe400048060ff */
[----:B------:R-:W-:Y:S01]  /*13900*/  F2FP.SATFINITE.E5M2.F32.PACK_AB_MERGE_C R10, R10, R5, RZ ;  /* 0x000000050a0a723e */ /* 0x000fe200048060ff */
[C---:B0-----:R-:W-:Y:S02]  /*13910*/  IMAD.SHL.U32 R41, R26.reuse, 0x10, RZ ;  /* 0x000000101a297824 */ /* 0x041fe400078e00ff */
[C---:B------:R-:W-:Y:S01]  /*13920*/  IMAD.SHL.U32 R43, R26.reuse, 0x80, RZ ;  /* 0x000000801a2b7824 */ /* 0x040fe200078e00ff */
[----:B------:R-:W-:Y:S01]  /*13930*/  F2FP.SATFINITE.E5M2.F32.PACK_AB_MERGE_C R15, R15, R189, RZ ;  /* 0x000000bd0f0f723e */ /* 0x000fe200048060ff */
[----:B------:R-:W4:Y:S01]  /*13940*/  LDL.LU R5, [R1+0x570] ;  /* 0x0005700001057983 */ /* 0x000f220000300800 */
[----:B------:R-:W-:Y:S02]  /*13950*/  LOP3.LUT R41, R41, 0x70, RZ, 0xc0, !PT ;  /* 0x0000007029297812 */ /* 0x000fe400078ec0ff */
[----:B------:R-:W-:Y:S01]  /*13960*/  LOP3.LUT R68, R43, 0x400, RZ, 0xc0, !PT ;  /* 0x000004002b447812 */ /* 0x000fe200078ec0ff */
[----:B------:R-:W-:Y:S01]  /*13970*/  IMAD.SHL.U32 R43, R26, 0x8, RZ ;  /* 0x000000081a2b7824 */ /* 0x000fe200078e00ff */
[----:B------:R-:W-:-:S02]  /*13980*/  F2FP.SATFINITE.E5M2.F32.PACK_AB_MERGE_C R11, R11, R182, RZ ;  /* 0x000000b60b0b723e */ /* 0x000fc400048060ff */
[----:B------:R-:W-:Y:S01]  /*13990*/  F2FP.SATFINITE.E5M2.F32.PACK_AB_MERGE_C R13, R13, R185, RZ ;  /* 0x000000b90d0d723e */ /* 0x000fe200048060ff */
[----:B------:R-:W0:Y:S01]  /*139a0*/  S2R R182, SR_TID.X ;  /* 0x0000000000b67919 */ /* 0x000e220000002100 */
[----:B------:R-:W-:Y:S02]  /*139b0*/  LOP3.LUT R43, R43, 0x380, RZ, 0xc0, !PT ;  /* 0x000003802b2b7812 */ /* 0x000fe400078ec0ff */
[----:B------:R-:W-:Y:S02]  /*139c0*/  F2FP.SATFINITE.E5M2.F32.PACK_AB_MERGE_C R14, R14, R187, RZ ;  /* 0x000000bb0e0e723e */ /* 0x000fe400048060ff */
[----:B------:R-:W-:Y:S02]  /*139d0*/  F2FP.SATFINITE.E5M2.F32.PACK_AB_MERGE_C R18, R18, R195, RZ ;  /* 0x000000c31212723e */ /* 0x000fe400048060ff */
[----:B------:R-:W-:Y:S02]  /*139e0*/  F2FP.SATFINITE.E5M2.F32.PACK_AB_MERGE_C R22, R22, R186, RZ ;  /* 0x000000ba1616723e */ /* 0x000fe400048060ff */
[----:B------:R-:W-:-:S02]  /*139f0*/  F2FP.SATFINITE.E5M2.F32.PACK_AB_MERGE_C R12, R12, R180, RZ ;  /* 0x000000b40c0c723e */ /* 0x000fc400048060ff */
[----:B------:R-:W-:Y:S02]  /*13a00*/  F2FP.SATFINITE.E5M2.F32.PACK_AB_MERGE_C R154, R154, R190, RZ ;  /* 0x000000be9a9a723e */ /* 0x000fe400048060ff */
[----:B------:R-:W-:Y:S02]  /*13a10*/  F2FP.SATFINITE.E5M2.F32.PACK_AB_MERGE_C R156, R156, R192, RZ ;  /* 0x000000c09c9c723e */ /* 0x000fe400048060ff */
[----:B------:R-:W-:Y:S02]  /*13a20*/  F2FP.SATFINITE.E5M2.F32.PACK_AB_MERGE_C R162, R162, R194, RZ ;  /* 0x000000c2a2a2723e */ /* 0x000fe400048060ff */
[----:B------:R-:W-:Y:S02]  /*13a30*/  LOP3.LUT R57, R7, 0xffff, RZ, 0xc0, !PT ;  /* 0x0000ffff07397812 */ /* 0x000fe400078ec0ff */
[----:B------:R-:W-:Y:S02]  /*13a40*/  LOP3.LUT R61, R14, 0xffff, RZ, 0xc0, !PT ;  /* 0x0000ffff0e3d7812 */ /* 0x000fe400078ec0ff */
[----:B------:R-:W-:-:S02]  /*13a50*/  LOP3.LUT R11, R11, 0xffff, RZ, 0xc0, !PT ;  /* 0x0000ffff0b0b7812 */ /* 0x000fc400078ec0ff */
[----:B------:R-:W-:Y:S02]  /*13a60*/  LOP3.LUT R63, R15, 0xffff, RZ, 0xc0, !PT ;  /* 0x0000ffff0f3f7812 */ /* 0x000fe400078ec0ff */
[----:B------:R-:W-:Y:S02]  /*13a70*/  LOP3.LUT R65, R18, 0xffff, RZ, 0xc0, !PT ;  /* 0x0000ffff12417812 */ /* 0x000fe400078ec0ff */
[----:B------:R-:W-:Y:S02]  /*13a80*/  LOP3.LUT R69, R22, 0xffff, RZ, 0xc0, !PT ;  /* 0x0000ffff16457812 */ /* 0x000fe400078ec0ff */
[----:B------:R-:W-:Y:S02]  /*13a90*/  F2FP.SATFINITE.E5M2.F32.PACK_AB_MERGE_C R19, R19, R197, RZ ;  /* 0x000000c51313723e */ /* 0x000fe400048060ff */
[----:B------:R-:W-:Y:S02]  /*13aa0*/  F2FP.SATFINITE.E5M2.F32.PACK_AB_MERGE_C R21, R21, R199, RZ ;  /* 0x000000c71515723e */ /* 0x000fe400048060ff */
        /* <DEDUP_REMOVED lines=12> */
[----:B------:R-:W-:-:S02]  /*13b70*/  LOP3.LUT R51, R3, 0xffff, RZ, 0xc0, !PT ;  /* 0x0000ffff03337812 */ /* 0x000fc400078ec0ff */
[----:B------:R-:W-:Y:S02]  /*13b80*/  F2FP.SATFINITE.E5M2.F32.PACK_AB_MERGE_C R66, R67, R66, RZ ;  /* 0x000000424342723e */ /* 0x000fe400048060ff */
[----:B------:R-:W-:Y:S02]  /*13b90*/  F2FP.SATFINITE.E5M2.F32.PACK_AB_MERGE_C R88, R115, R114, RZ ;  /* 0x000000727358723e */ /* 0x000fe400048060ff */
[----:B------:R-:W-:Y:S02]  /*13ba0*/  LOP3.LUT R70, R2, 0xffff, RZ, 0xc0, !PT ;  /* 0x0000ffff02467812 */ /* 0x000fe400078ec0ff */
[----:B------:R-:W-:Y:S02]  /*13bb0*/  LOP3.LUT R59, R10, 0xffff, RZ, 0xc0, !PT ;  /* 0x0000ffff0a3b7812 */ /* 0x000fe400078ec0ff */
[--C-:B------:R-:W-:Y:S02]  /*13bc0*/  PRMT R3, R57, 0x3340, R114.reuse ;  /* 0x0000334039037816 */ /* 0x100fe40000000072 */
[----:B------:R-:W-:-:S02]  /*13bd0*/  PRMT R7, R61, 0x3340, R114 ;  /* 0x000033403d077816 */ /* 0x000fc40000000072 */
[----:B------:R-:W-:Y:S02]  /*13be0*/  LOP3.LUT R154, R154, 0xffff, RZ, 0xc0, !PT ;  /* 0x0000ffff9a9a7812 */ /* 0x000fe400078ec0ff */
[----:B------:R-:W-:Y:S02]  /*13bf0*/  LOP3.LUT R73, R156, 0xffff, RZ, 0xc0, !PT ;  /* 0x0000ffff9c497812 */ /* 0x000fe400078ec0ff */
[----:B------:R-:W-:Y:S02]  /*13c00*/  LOP3.LUT R162, R162, 0xffff, RZ, 0xc0, !PT ;  /* 0x0000ffffa2a27812 */ /* 0x000fe400078ec0ff */
[----:B------:R-:W-:Y:S02]  /*13c10*/  PRMT R116, R63, 0x3340, R116 ;  /* 0x000033403f747816 */ /* 0x000fe40000000074 */
[----:B------:R-:W-:Y:S02]  /*13c20*/  PRMT R118, R69, 0x3340, R118 ;  /* 0x0000334045767816 */ /* 0x000fe40000000076 */
        /* <DEDUP_REMOVED lines=8> */
[----:B------:R-:W-:Y:S02]  /*13cb0*/  LOP3.LUT R67, R19, 0xffff, RZ, 0xc0, !PT ;  /* 0x0000ffff13437812 */ /* 0x000fe400078ec0ff */
[----:B------:R-:W-:Y:S02]  /*13cc0*/  LOP3.LUT R114, R21, 0xffff, RZ, 0xc0, !PT ;  /* 0x0000ffff15727812 */ /* 0x000fe400078ec0ff */
[----:B------:R-:W-:Y:S02]  /*13cd0*/  LOP3.LUT R71, R23, 0xffff, RZ, 0xc0, !PT ;  /* 0x0000ffff17477812 */ /* 0x000fe400078ec0ff */
[----:B------:R-:W-:Y:S02]  /*13ce0*/  F2FP.SATFINITE.E5M2.F32.PACK_AB_MERGE_C R178, R178, R221, RZ ;  /* 0x000000ddb2b2723e */ /* 0x000fe400048060ff */
[----:B------:R-:W-:-:S02]  /*13cf0*/  F2FP.SATFINITE.E5M2.F32.PACK_AB_MERGE_C R180, R210, R223, RZ ;  /* 0x000000dfd2b4723e */ /* 0x000fc400048060ff */
[----:B------:R-:W-:Y:S02]  /*13d00*/  F2FP.SATFINITE.E5M2.F32.PACK_AB_MERGE_C R185, R227, R212, RZ ;  /* 0x000000d4e3b9723e */ /* 0x000fe400048060ff */
[----:B------:R-:W-:Y:S02]  /*13d10*/  F2FP.SATFINITE.E5M2.F32.PACK_AB_MERGE_C R168, R168, R200, RZ ;  /* 0x000000c8a8a8723e */ /* 0x000fe400048060ff */
[----:B------:R-:W-:Y:S02]  /*13d20*/  F2FP.SATFINITE.E5M2.F32.PACK_AB_MERGE_C R76, R77, R76, RZ ;  /* 0x0000004c4d4c723e */ /* 0x000fe400048060ff */
[----:B------:R-:W-:Y:S02]  /*13d30*/  F2FP.SATFINITE.E5M2.F32.PACK_AB_MERGE_C R89, R121, R120, RZ ;  /* 0x000000787959723e */ /* 0x000fe400048060ff */
[----:B------:R-:W-:Y:S02]  /*13d40*/  PRMT R10, R51, 0x3340, R70 ;  /* 0x00003340330a7816 */ /* 0x000fe40000000046 */
[----:B------:R-:W-:-:S02]  /*13d50*/  PRMT R19, R154, 0x3340, R73 ;  /* 0x000033409a137816 */ /* 0x000fc40000000049 */
[----:B------:R-:W-:Y:S02]  /*13d60*/  F2FP.SATFINITE.E5M2.F32.PACK_AB_MERGE_C R16, R16, R191, RZ ;  /* 0x000000bf1010723e */ /* 0x000fe400048060ff */
[----:B------:R-:W-:Y:S02]  /*13d70*/  F2FP.SATFINITE.E5M2.F32.PACK_AB_MERGE_C R166, R166, R213, RZ ;  /* 0x000000d5a6a6723e */ /* 0x000fe400048060ff */
[----:B------:R-:W-:Y:S02]  /*13d80*/  F2FP.SATFINITE.E5M2.F32.PACK_AB_MERGE_C R171, R171, R215, RZ ;  /* 0x000000d7abab723e */ /* 0x000fe400048060ff */
[----:B------:R-:W-:Y:S02]  /*13d90*/  F2FP.SATFINITE.E5M2.F32.PACK_AB_MERGE_C R189, R239, R224, RZ ;  /* 0x000000e0efbd723e */ /* 0x000fe400048060ff */
[----:B------:R-:W-:Y:S02]  /*13da0*/  F2FP.SATFINITE.E5M2.F32.PACK_AB_MERGE_C R239, R113, R112, RZ ;  /* 0x0000007071ef723e */ /* 0x000fe400048060ff */
[----:B------:R-:W-:-:S02]  /*13db0*/  PRMT R112, R53, 0x3340, R112 ;  /* 0x0000334035707816 */ /* 0x000fc40000000070 */
[----:B------:R-:W-:Y:S02]  /*13dc0*/  F2FP.SATFINITE.E5M2.F32.PACK_AB_MERGE_C R78, R79, R78, RZ ;  /* 0x0000004e4f4e723e */ /* 0x000fe400048060ff */
[----:B------:R-:W-:Y:S02]  /*13dd0*/  PRMT R120, R71, 0x3340, R120 ;  /* 0x0000334047787816 */ /* 0x000fe40000000078 */
[----:B------:R-:W-:Y:S02]  /*13de0*/  PRMT R23, R67, 0x3340, R114 ;  /* 0x0000334043177816 */ /* 0x000fe40000000072 */
        /* <DEDUP_REMOVED lines=8> */
[----:B------:R-:W-:-:S02]  /*13e70*/  LOP3.LUT R178, R178, 0xffff, RZ, 0xc0, !PT ;  /* 0x0000ffffb2b27812 */ /* 0x000fc400078ec0ff */
[----:B------:R-:W-:Y:S02]  /*13e80*/  LOP3.LUT R79, R180, 0xffff, RZ, 0xc0, !PT ;  /* 0x0000ffffb44f7812 */ /* 0x000fe400078ec0ff */
[----:B------:R-:W-:Y:S02]  /*13e90*/  LOP3.LUT R185, R185, 0xffff, RZ, 0xc0, !PT ;  /* 0x0000ffffb9b97812 */ /* 0x000fe400078ec0ff */
[----:B------:R-:W-:Y:S02]  /*13ea0*/  F2FP.SATFINITE.E5M2.F32.PACK_AB_MERGE_C R30, R31, R30, RZ ;  /* 0x0000001e1f1e723e */ /* 0x000fe400048060ff */
[----:B------:R-:W-:Y:S02]  /*13eb0*/  F2FP.SATFINITE.E5M2.F32.PACK_AB_MERGE_C R152, R152, R188, RZ ;  /* 0x000000bc9898723e */ /* 0x000fe400048060ff */
[----:B------:R-:W-:Y:S02]  /*13ec0*/  F2FP.SATFINITE.E5M2.F32.PACK_AB_MERGE_C R48, R49, R48, RZ ;  /* 0x000000303130723e */ /* 0x000fe400048060ff */
[----:B------:R-:W-:-:S02]  /*13ed0*/  F2FP.SATFINITE.E5M2.F32.PACK_AB_MERGE_C R74, R75, R74, RZ ;  /* 0x0000004a4b4a723e */ /* 0x000fc400048060ff */
[----:B------:R-:W-:Y:S02]  /*13ee0*/  F2FP.SATFINITE.E5M2.F32.PACK_AB_MERGE_C R31, R91, R90, RZ ;  /* 0x0000005a5b1f723e */ /* 0x000fe400048060ff */
[----:B------:R-:W-:Y:S02]  /*13ef0*/  PRMT R10, R10, 0x5410, R3 ;  /* 0x000054100a0a7816 */ /* 0x000fe40000000003 */
[----:B------:R-:W-:Y:S02]  /*13f00*/  LOP3.LUT R165, R165, 0xffff, RZ, 0xc0, !PT ;  /* 0x0000ffffa5a57812 */ /* 0x000fe400078ec0ff */
[----:B------:R-:W-:Y:S02]  /*13f10*/  LOP3.LUT R168, R168, 0xffff, RZ, 0xc0, !PT ;  /* 0x0000ffffa8a87812 */ /* 0x000fe400078ec0ff */
[----:B------:R-:W-:Y:S02]  /*13f20*/  F2FP.SATFINITE.E5M2.F32.PACK_AB_MERGE_C R160, R160, R196, RZ ;  /* 0x000000c4a0a0723e */ /* 0x000fe400048060ff */
[----:B------:R-:W-:-:S02]  /*13f30*/  F2FP.SATFINITE.E5M2.F32.PACK_AB_MERGE_C R186, R233, R218, RZ ;  /* 0x000000dae9ba723e */ /* 0x000fc400048060ff */
[----:B------:R-:W-:Y:S02]  /*13f40*/  F2FP.SATFINITE.E5M2.F32.PACK_AB_MERGE_C R188, R237, R222, RZ ;  /* 0x000000deedbc723e */ /* 0x000fe400048060ff */
[----:B------:R-:W-:Y:S02]  /*13f50*/  F2FP.SATFINITE.E5M2.F32.PACK_AB_MERGE_C R190, R241, R226, RZ ;  /* 0x000000e2f1be723e */ /* 0x000fe400048060ff */
[----:B------:R-:W-:Y:S02]  /*13f60*/  F2FP.SATFINITE.E5M2.F32.PACK_AB_MERGE_C R90, R123, R122, RZ ;  /* 0x0000007a7b5a723e */ /* 0x000fe400048060ff */
[----:B------:R-:W-:Y:S02]  /*13f70*/  PRMT R23, R23, 0x5410, R120 ;  /* 0x0000541017177816 */ /* 0x000fe40000000078 */
[----:B------:R-:W-:Y:S02]  /*13f80*/  LOP3.LUT R166, R166, 0xffff, RZ, 0xc0, !PT ;  /* 0x0000ffffa6a67812 */ /* 0x000fe400078ec0ff */
[----:B------:R-:W-:-:S02]  /*13f90*/  LOP3.LUT R75, R171, 0xffff, RZ, 0xc0, !PT ;  /* 0x0000ffffab4b7812 */ /* 0x000fc400078ec0ff */
[----:B------:R-:W-:Y:S02]  /*13fa0*/  PRMT R3, R173, 0x3340, R122 ;  /* 0x00003340ad037816 */ /* 0x000fe4000000007a */
[----:B------:R-:W-:Y:S02]  /*13fb0*/  F2FP.SATFINITE.E5M2.F32.PACK_AB_MERGE_C R17, R17, R193, RZ ;  /* 0x000000c11111723e */ /* 0x000fe400048060ff */
[----:B------:R-:W-:Y:S02]  /*13fc0*/  F2FP.SATFINITE.E5M2.F32.PACK_AB_MERGE_C R192, R249, R234, RZ ;  /* 0x000000eaf9c0723e */ /* 0x000fe400048060ff */
        /* <DEDUP_REMOVED lines=8> */
[----:B------:R-:W-:Y:S01]  /*14050*/  F2FP.SATFINITE.E5M2.F32.PACK_AB_MERGE_C R181, R161, R181, RZ ;  /* 0x000000b5a1b5723e */ /* 0x000fe200048060ff */
[----:B------:R-:W1:Y:S01]  /*14060*/  S2R R252, SR_TID.X ;  /* 0x0000000000fc7919 */ /* 0x000e620000002100 */
[----:B------:R-:W-:-:S02]  /*14070*/  F2FP.SATFINITE.E5M2.F32.PACK_AB_MERGE_C R80, R81, R80, RZ ;  /* 0x000000505150723e */ /* 0x000fc400048060ff */
[----:B------:R-:W-:Y:S01]  /*14080*/  PRMT R22, R165, 0x3340, R168 ;  /* 0x00003340a5167816 */ /* 0x000fe200000000a8 */
[----:B------:R-:W1:Y:S01]  /*14090*/  S2R R250, SR_TID.X ;  /* 0x0000000000fa7919 */ /* 0x000e620000002100 */
[----:B------:R-:W-:Y:S02]  /*140a0*/  F2FP.SATFINITE.E5M2.F32.PACK_AB_MERGE_C R82, R83, R82, RZ ;  /* 0x000000525352723e */ /* 0x000fe400048060ff */
[----:B------:R-:W-:Y:S02]  /*140b0*/  F2FP.SATFINITE.E5M2.F32.PACK_AB_MERGE_C R184, R158, R159, RZ ;  /* 0x0000009f9eb8723e */ /* 0x000fe400048060ff */
[----:B------:R-:W-:Y:S02]  /*140c0*/  F2FP.SATFINITE.E5M2.F32.PACK_AB_MERGE_C R159, R87, R86, RZ ;  /* 0x00000056579f723e */ /* 0x000fe400048060ff */
[----:B------:R-:W-:Y:S02]  /*140d0*/  IADD3 R86, R68, UR6, R41 ;  /* 0x0000000644567c10 */ /* 0x000fe4000fffe029 */
[----:B------:R-:W-:-:S02]  /*140e0*/  LOP3.LUT R68, R0, 0xffff, RZ, 0xc0, !PT ;  /* 0x0000ffff00447812 */ /* 0x000fc400078ec0ff */
[----:B------:R-:W-:Y:S01]  /*140f0*/  F2FP.SATFINITE.E5M2.F32.PACK_AB_MERGE_C R158, R85, R84, RZ ;  /* 0x00000054559e723e */ /* 0x000fe200048060ff */
[----:B------:R-:W-:Y:S01]  /*14100*/  IMAD.IADD R161, R43, 0x1, R86 ;  /* 0x000000012ba17824 */ /* 0x000fe200078e0256 */
[----:B------:R-:W-:Y:S02]  /*14110*/  PRMT R47, R45, 0x3340, R68 ;  /* 0x000033402d2f7816 */ /* 0x000fe40000000044 */
[----:B------:R-:W-:Y:S02]  /*14120*/  LOP3.LUT R86, R13, 0xffff, RZ, 0xc0, !PT ;  /* 0x0000ffff0d567812 */ /* 0x000fe400078ec0ff */
[----:B------:R-:W-:Y:S02]  /*14130*/  PRMT R47, R47, 0x5410, R112 ;  /* 0x000054102f2f7816 */ /* 0x000fe40000000070 */
[----:B------:R-:W-:Y:S02]  /*14140*/  LOP3.LUT R112, R20, 0xffff, RZ, 0xc0, !PT ;  /* 0x0000ffff14707812 */ /* 0x000fe400078ec0ff */
[----:B------:R-:W-:-:S02]  /*14150*/  LOP3.LUT R84, R12, 0xffff, RZ, 0xc0, !PT ;  /* 0x0000ffff0c547812 */ /* 0x000fc400078ec0ff */
[----:B------:R-:W-:Y:S02]  /*14160*/  PRMT R55, R11, 0x3340, R86 ;  /* 0x000033400b377816 */ /* 0x000fe40000000056 */
[----:B------:R-:W-:Y:S02]  /*14170*/  PRMT R43, R65, 0x3340, R112 ;  /* 0x00003340412b7816 */ /* 0x000fe40000000070 */
[----:B------:R-:W-:Y:S02]  /*14180*/  PRMT R2, R59, 0x3340, R84 ;  /* 0x000033403b027816 */ /* 0x000fe40000000054 */
[----:B------:R-:W-:Y:S02]  /*14190*/  PRMT R0, R162, 0x3340, R1 ;  /* 0x00003340a2007816 */ /* 0x000fe40000000001 */
[----:B------:R-:W-:Y:S02]  /*141a0*/  PRMT R55, R55, 0x5410, R116 ;  /* 0x0000541037377816 */ /* 0x000fe40000000074 */
[----:B------:R-:W-:-:S02]  /*141b0*/  PRMT R43, R43, 0x5410, R118 ;  /* 0x000054102b2b7816 */ /* 0x000fc40000000076 */
[----:B------:R-:W-:Y:S02]  /*141c0*/  LOP3.LUT R116, R157, 0xffff, RZ, 0xc0, !PT ;  /* 0x0000ffff9d747812 */ /* 0x000fe400078ec0ff */
[----:B------:R-:W-:Y:S02]  /*141d0*/  LOP3.LUT R118, R179, 0xffff, RZ, 0xc0, !PT ;  /* 0x0000ffffb3767812 */ /* 0x000fe400078ec0ff */
[----:B------:R-:W-:Y:S02]  /*141e0*/  PRMT R2, R2, 0x5410, R7 ;  /* 0x0000541002027816 */ /* 0x000fe40000000007 */
[----:B------:R-:W-:Y:S02]  /*141f0*/  PRMT R19, R19, 0x5410, R0 ;  /* 0x0000541013137816 */ /* 0x000fe40000000000 */
[----:B------:R-:W-:Y:S02]  /*14200*/  PRMT R0, R164, 0x3340, R1 ;  /* 0x00003340a4007816 */ /* 0x000fe40000000001 */
[----:B------:R-:W-:-:S02]  /*14210*/  PRMT R7, R77, 0x3340, R122 ;  /* 0x000033404d077816 */ /* 0x000fc4000000007a */
[----:B------:R-:W-:Y:S02]  /*14220*/  PRMT R13, R183, 0x3340, R122 ;  /* 0x00003340b70d7816 */ /* 0x000fe4000000007a */
[----:B------:R-:W-:Y:S02]  /*14230*/  PRMT R49, R155, 0x3340, R116 ;  /* 0x000033409b317816 */ /* 0x000fe40000000074 */
[----:B------:R-:W-:Y:S02]  /*14240*/  PRMT R6, R177, 0x3340, R118 ;  /* 0x00003340b1067816 */ /* 0x000fe40000000076 */
[----:B------:R-:W-:Y:S02]  /*14250*/  PRMT R122, R185, 0x3340, R122 ;  /* 0x00003340b97a7816 */ /* 0x000fe4000000007a */
[----:B------:R-:W-:Y:S02]  /*14260*/  PRMT R41, R178, 0x3340, R79 ;  /* 0x00003340b2297816 */ /* 0x000fe4000000004f */
[----:B------:R-:W-:-:S02]  /*14270*/  PRMT R20, R166, 0x3340, R75 ;  /* 0x00003340a6147816 */ /* 0x000fc4000000004b */
[----:B------:R-:W-:Y:S02]  /*14280*/  PRMT R49, R49, 0x5410, R0 ;  /* 0x0000541031317816 */ /* 0x000fe40000000000 */
[----:B------:R-:W-:Y:S02]  /*14290*/  PRMT R6, R6, 0x5410, R13 ;  /* 0x0000541006067816 */ /* 0x000fe4000000000d */
[----:B------:R-:W-:Y:S02]  /*142a0*/  LOP3.LUT R186, R186, 0xffff, RZ, 0xc0, !PT ;  /* 0x0000ffffbaba7812 */ /* 0x000fe400078ec0ff */
[----:B------:R-:W-:Y:S02]  /*142b0*/  LOP3.LUT R81, R188, 0xffff, RZ, 0xc0, !PT ;  /* 0x0000ffffbc517812 */ /* 0x000fe400078ec0ff */
[----:B------:R-:W-:Y:S02]  /*142c0*/  LOP3.LUT R190, R190, 0xffff, RZ, 0xc0, !PT ;  /* 0x0000ffffbebe7812 */ /* 0x000fe400078ec0ff */
[----:B------:R-:W-:-:S02]  /*142d0*/  LOP3.LUT R192, R192, 0xffff, RZ, 0xc0, !PT ;  /* 0x0000ffffc0c07812 */ /* 0x000fc400078ec0ff */
[----:B------:R-:W-:Y:S02]  /*142e0*/  LOP3.LUT R83, R194, 0xffff, RZ, 0xc0, !PT ;  /* 0x0000ffffc2537812 */ /* 0x000fe400078ec0ff */
[----:B------:R-:W-:Y:S02]  /*142f0*/  LOP3.LUT R196, R196, 0xffff, RZ, 0xc0, !PT ;  /* 0x0000ffffc4c47812 */ /* 0x000fe400078ec0ff */
[----:B------:R-:W-:Y:S02]  /*14300*/  PRMT R0, R191, 0x3340, R124 ;  /* 0x00003340bf007816 */ /* 0x000fe4000000007c */
[----:B------:R-:W-:Y:S02]  /*14310*/  PRMT R13, R187, 0x3340, R120 ;  /* 0x00003340bb0d7816 */ /* 0x000fe40000000078 */
[----:B------:R-:W-:Y:S02]  /*14320*/  PRMT R41, R41, 0x5410, R122 ;  /* 0x0000541029297816 */ /* 0x000fe4000000007a */
[----:B------:R-:W-:-:S02]  /*14330*/  F2FP.SATFINITE.E5M2.F32.PACK_AB_MERGE_C R32, R33, R32, RZ ;  /* 0x000000202120723e */ /* 0x000fc400048060ff */
[----:B------:R-:W-:Y:S02]  /*14340*/  LOP3.LUT R193, R193, 0xffff, RZ, 0xc0, !PT ;  /* 0x0000ffffc1c17812 */ /* 0x000fe400078ec0ff */
[----:B------:R-:W-:Y:S02]  /*14350*/  LOP3.LUT R122, R195, 0xffff, RZ, 0xc0, !PT ;  /* 0x0000ffffc37a7812 */ /* 0x000fe400078ec0ff */
[----:B------:R-:W-:Y:S02]  /*14360*/  LOP3.LUT R197, R197, 0xffff, RZ, 0xc0, !PT ;  /* 0x0000ffffc5c57812 */ /* 0x000fe400078ec0ff */
[----:B------:R-:W-:Y:S02]  /*14370*/  F2FP.SATFINITE.E5M2.F32.PACK_AB_MERGE_C R34, R35, R34, RZ ;  /* 0x000000222322723e */ /* 0x000fe400048060ff */
[----:B------:R-:W-:Y:S02]  /*14380*/  PRMT R22, R22, 0x5410, R3 ;  /* 0x0000541016167816 */ /* 0x000fe40000000003 */
[----:B------:R-:W-:-:S02]  /*14390*/  LOP3.LUT R40, R40, 0xffff, RZ, 0xc0, !PT ;  /* 0x0000ffff28287812 */ /* 0x000fc400078ec0ff */
        /* <DEDUP_REMOVED lines=8> */
[----:B------:R-:W-:Y:S02]  /*14420*/  F2FP.SATFINITE.E5M2.F32.PACK_AB_MERGE_C R110, R111, R110, RZ ;  /* 0x0000006e6f6e723e */ /* 0x000fe400048060ff */
[----:B------:R-:W-:Y:S02]  /*14430*/  LOP3.LUT R198, R198, 0xffff, RZ, 0xc0, !PT ;  /* 0x0000ffffc6c67812 */ /* 0x000fe400078ec0ff */
[----:B------:R-:W-:Y:S02]  /*14440*/  LOP3.LUT R85, R28, 0xffff, RZ, 0xc0, !PT ;  /* 0x0000ffff1c557812 */ /* 0x000fe400078ec0ff */
[----:B------:R-:W-:-:S02]  /*14450*/  LOP3.LUT R32, R32, 0xffff, RZ, 0xc0, !PT ;  /* 0x0000ffff20207812 */ /* 0x000fc400078ec0ff */
[----:B------:R-:W-:Y:S02]  /*14460*/  PRMT R0, R197, 0x3340, R124 ;  /* 0x00003340c5007816 */ /* 0x000fe4000000007c */
[----:B------:R-:W-:Y:S02]  /*14470*/  PRMT R21, R193, 0x3340, R122 ;  /* 0x00003340c1157816 */ /* 0x000fe4000000007a */
[----:B------:R-:W-:Y:S02]  /*14480*/  LOP3.LUT R27, R27, 0xffff, RZ, 0xc0, !PT ;  /* 0x0000ffff1b1b7812 */ /* 0x000fe400078ec0ff */
[----:B------:R-:W-:Y:S02]  /*14490*/  LOP3.LUT R30, R30, 0xffff, RZ, 0xc0, !PT ;  /* 0x0000ffff1e1e7812 */ /* 0x000fe400078ec0ff */
[----:B------:R-:W-:Y:S02]  /*144a0*/  LOP3.LUT R34, R34, 0xffff, RZ, 0xc0, !PT ;  /* 0x0000ffff22227812 */ /* 0x000fe400078ec0ff */
        /* <DEDUP_REMOVED lines=16> */
[----:B------:R-:W-:Y:S02]  /*145b0*/  PRMT R7, R7, 0x5410, R4 ;  /* 0x0000541007077816 */ /* 0x000fe40000000004 */
[----:B------:R-:W-:Y:S02]  /*145c0*/  LOP3.LUT R58, R58, 0xffff, RZ, 0xc0, !PT ;  /* 0x0000ffff3a3a7812 */ /* 0x000fe400078ec0ff */
[----:B------:R-:W-:-:S02]  /*145d0*/  LOP3.LUT R115, R62, 0xffff, RZ, 0xc0, !PT ;  /* 0x0000ffff3e737812 */ /* 0x000fc400078ec0ff */
[----:B------:R-:W-:Y:S02]  /*145e0*/  LOP3.LUT R66, R66, 0xffff, RZ, 0xc0, !PT ;  /* 0x0000ffff42427812 */ /* 0x000fe400078ec0ff */
[----:B------:R-:W-:Y:S02]  /*145f0*/  PRMT R4, R12, 0x5410, R15 ;  /* 0x000054100c047816 */ /* 0x000fe4000000000f */
[----:B------:R-:W-:Y:S02]  /*14600*/  PRMT R12, R50, 0x3340, R1 ;  /* 0x00003340320c7816 */ /* 0x000fe40000000001 */
[----:B------:R-:W-:Y:S02]  /*14610*/  PRMT R15, R42, 0x3340, R111 ;  /* 0x000033402a0f7816 */ /* 0x000fe4000000006f */
[----:B------:R-:W-:Y:S02]  /*14620*/  PRMT R119, R64, 0x3340, R1 ;  /* 0x0000334040777816 */ /* 0x000fe40000000001 */
[----:B------:R-:W-:-:S02]  /*14630*/  PRMT R14, R56, 0x3340, R113 ;  /* 0x00003340380e7816 */ /* 0x000fc40000000071 */
[----:B------:R-:W-:Y:S02]  /*14640*/  F2FP.SATFINITE.E5M2.F32.PACK_AB_MERGE_C R36, R37, R36, RZ ;  /* 0x000000242524723e */ /* 0x000fe400048060ff */
[----:B------:R-:W-:Y:S02]  /*14650*/  F2FP.SATFINITE.E5M2.F32.PACK_AB_MERGE_C R35, R95, R94, RZ ;  /* 0x0000005e5f23723e */ /* 0x000fe400048060ff */
[----:B------:R-:W-:Y:S02]  /*14660*/  PRMT R121, R66, 0x3340, R1 ;  /* 0x0000334042797816 */ /* 0x000fe40000000001 */
[----:B------:R-:W-:Y:S02]  /*14670*/  PRMT R28, R58, 0x3340, R115 ;  /* 0x000033403a1c7816 */ /* 0x000fe40000000073 */
[----:B------:R-:W-:Y:S02]  /*14680*/  F2FP.SATFINITE.E5M2.F32.PACK_AB_MERGE_C R33, R93, R92, RZ ;  /* 0x0000005c5d21723e */ /* 0x000fe400048060ff */
[----:B------:R-:W-:-:S02]  /*14690*/  F2FP.SATFINITE.E5M2.F32.PACK_AB_MERGE_C R37, R97, R96, RZ ;  /* 0x000000606125723e */ /* 0x000fc400048060ff */
        /* <DEDUP_REMOVED lines=9> */
[----:B------:R-:W-:Y:S02]  /*14730*/  LOP3.LUT R29, R29, 0xffff, RZ, 0xc0, !PT ;  /* 0x0000ffff1d1d7812 */ /* 0x000fe400078ec0ff */
        /* <DEDUP_REMOVED lines=8> */
[----:B------:R-:W-:Y:S02]  /*147c0*/  SHF.R.U32.HI R51, RZ, 0x8, R51 ;  /* 0x00000008ff337819 */ /* 0x000fe40000011633 */
[----:B------:R-:W-:Y:S02]  /*147d0*/  SHF.R.U32.HI R70, RZ, 0x8, R70 ;  /* 0x00000008ff467819 */ /* 0x000fe40000011646 */
[----:B------:R-:W-:Y:S02]  /*147e0*/  SHF.R.U32.HI R45, RZ, 0x8, R45 ;  /* 0x00000008ff2d7819 */ /* 0x000fe4000001162d */
[----:B------:R-:W-:Y:S02]  /*147f0*/  SHF.R.U32.HI R68, RZ, 0x8, R68 ;  /* 0x00000008ff447819 */ /* 0x000fe40000011644 */
[----:B------:R-:W-:Y:S02]  /*14800*/  SHF.R.U32.HI R53, RZ, 0x8, R53 ;  /* 0x00000008ff357819 */ /* 0x000fe40000011635 */
[----:B------:R-:W-:-:S02]  /*14810*/  PRMT R174, R174, 0x5410, R35 ;  /* 0x00005410aeae7816 */ /* 0x000fc40000000023 */
[----:B------:R-:W-:Y:S02]  /*14820*/  SHF.R.U32.HI R57, RZ, 0x8, R57 ;  /* 0x00000008ff397819 */ /* 0x000fe40000011639 */
[----:B------:R-:W-:Y:S02]  /*14830*/  PRMT R227, R227, 0x5410, R46 ;  /* 0x00005410e3e37816 */ /* 0x000fe4000000002e */
[----:B------:R-:W-:Y:S02]  /*14840*/  PRMT R226, R226, 0x5410, R33 ;  /* 0x00005410e2e27816 */ /* 0x000fe40000000021 */
[----:B------:R-:W-:Y:S02]  /*14850*/  LOP3.LUT R35, R70, 0xffff, RZ, 0xc0, !PT ;  /* 0x0000ffff46237812 */ /* 0x000fe400078ec0ff */
[----:B------:R-:W-:Y:S02]  /*14860*/  LOP3.LUT R62, R51, 0xffff, RZ, 0xc0, !PT ;  /* 0x0000ffff333e7812 */ /* 0x000fe400078ec0ff */
[----:B------:R-:W-:-:S02]  /*14870*/  LOP3.LUT R33, R68, 0xffff, RZ, 0xc0, !PT ;  /* 0x0000ffff44217812 */ /* 0x000fc400078ec0ff */
[----:B------:R-:W-:Y:S02]  /*14880*/  LOP3.LUT R46, R45, 0xffff, RZ, 0xc0, !PT ;  /* 0x0000ffff2d2e7812 */ /* 0x000fe400078ec0ff */
[----:B------:R-:W-:Y:S02]  /*14890*/  SHF.R.U32.HI R59, RZ, 0x8, R59 ;  /* 0x00000008ff3b7819 */ /* 0x000fe4000001163b */
[----:B------:R-:W-:Y:S02]  /*148a0*/  SHF.R.U32.HI R84, RZ, 0x8, R84 ;  /* 0x00000008ff547819 */ /* 0x000fe40000011654 */
[----:B------:R-:W-:Y:S02]  /*148b0*/  SHF.R.U32.HI R61, RZ, 0x8, R61 ;  /* 0x00000008ff3d7819 */ /* 0x000fe4000001163d */
[----:B------:R-:W-:Y:S02]  /*148c0*/  LOP3.LUT R60, R53, 0xffff, RZ, 0xc0, !PT ;  /* 0x0000ffff353c7812 */ /* 0x000fe400078ec0ff */
[----:B------:R-:W-:-:S02]  /*148d0*/  LOP3.LUT R68, R57, 0xffff, RZ, 0xc0, !PT ;  /* 0x0000ffff39447812 */ /* 0x000fc400078ec0ff */
[----:B------:R-:W-:Y:S02]  /*148e0*/  PRMT R35, R62, 0x3340, R35 ;  /* 0x000033403e237816 */ /* 0x000fe40000000023 */
[----:B------:R-:W-:Y:S02]  /*148f0*/  SHF.R.U32.HI R11, RZ, 0x8, R11 ;  /* 0x00000008ff0b7819 */ /* 0x000fe4000001160b */
[----:B------:R-:W-:Y:S02]  /*14900*/  PRMT R33, R46, 0x3340, R33 ;  /* 0x000033402e217816 */ /* 0x000fe40000000021 */
[----:B------:R-:W-:Y:S02]  /*14910*/  LOP3.LUT R84, R84, 0xffff, RZ, 0xc0, !PT ;  /* 0x0000ffff54547812 */ /* 0x000fe400078ec0ff */
[----:B------:R-:W-:Y:S02]  /*14920*/  LOP3.LUT R59, R59, 0xffff, RZ, 0xc0, !PT ;  /* 0x0000ffff3b3b7812 */ /* 0x000fe400078ec0ff */
[----:B------:R-:W-:-:S02]  /*14930*/  LOP3.LUT R62, R61, 0xffff, RZ, 0xc0, !PT ;  /* 0x0000ffff3d3e7812 */ /* 0x000fc400078ec0ff */
[----:B------:R-:W-:Y:S02]  /*14940*/  PRMT R46, R60, 0x3340, R1 ;  /* 0x000033403c2e7816 */ /* 0x000fe40000000001 */
[----:B------:R-:W-:Y:S02]  /*14950*/  SHF.R.U32.HI R29, RZ, 0x8, R29 ;  /* 0x00000008ff1d7819 */ /* 0x000fe4000001161d */
[----:B------:R-:W-:Y:S02]  /*14960*/  SHF.R.U32.HI R28, RZ, 0x8, R28 ;  /* 0x00000008ff1c7819 */ /* 0x000fe4000001161c */
[----:B------:R-:W-:Y:S02]  /*14970*/  PRMT R60, R68, 0x3340, R1 ;  /* 0x00003340443c7816 */ /* 0x000fe40000000001 */
[----:B------:R-:W-:Y:S02]  /*14980*/  LOP3.LUT R68, R11, 0xffff, RZ, 0xc0, !PT ;  /* 0x0000ffff0b447812 */ /* 0x000fe400078ec0ff */
[----:B------:R-:W-:-:S02]  /*14990*/  PRMT R11, R59, 0x3340, R84 ;  /* 0x000033403b0b7816 */ /* 0x000fc40000000054 */
[----:B------:R-:W-:Y:S02]  /*149a0*/  PRMT R62, R62, 0x3340, R1 ;  /* 0x000033403e3e7816 */ /* 0x000fe40000000001 */
[----:B------:R-:W-:Y:S02]  /*149b0*/  LOP3.LUT R28, R28, 0xffff, RZ, 0xc0, !PT ;  /* 0x0000ffff1c1c7812 */ /* 0x000fe400078ec0ff */
[----:B------:R-:W-:Y:S02]  /*149c0*/  LOP3.LUT R29, R29, 0xffff, RZ, 0xc0, !PT ;  /* 0x0000ffff1d1d7812 */ /* 0x000fe400078ec0ff */
[----:B------:R-:W-:Y:S02]  /*149d0*/  PRMT R62, R11, 0x5410, R62 ;  /* 0x000054100b3e7816 */ /* 0x000fe4000000003e */
[----:B------:R-:W-:Y:S02]  /*149e0*/  PRMT R234, R29, 0x3340, R28 ;  /* 0x000033401dea7816 */ /* 0x000fe4000000001c */
[----:B------:R-:W-:-:S02]  /*149f0*/  LOP3.LUT R11, R9, 0xffff, RZ, 0xc0, !PT ;  /* 0x0000ffff090b7812 */ /* 0x000fc400078ec0ff */
[----:B------:R-:W-:Y:S02]  /*14a00*/  PRMT R33, R33, 0x5410, R46 ;  /* 0x0000541021217816 */ /* 0x000fe4000000002e */
[----:B------:R-:W-:Y:S02]  /*14a10*/  PRMT R60, R35, 0x5410, R60 ;  /* 0x00005410233c7816 */ /* 0x000fe4000000003c */
[----:B------:R-:W-:Y:S02]  /*14a20*/  LOP3.LUT R28, R8, 0xffff, RZ, 0xc0, !PT ;  /* 0x0000ffff081c7812 */ /* 0x000fe400078ec0ff */
[----:B------:R-:W-:Y:S02]  /*14a30*/  PRMT R10, R10, 0x4210, R11 ;  /* 0x000042100a0a7816 */ /* 0x000fe4000000000b */
[--C-:B------:R-:W-:Y:S02]  /*14a40*/  PRMT R8, R47, 0x4210, R28.reuse ;  /* 0x000042102f087816 */ /* 0x100fe4000000001c */
[----:B------:R-:W-:-:S02]  /*14a50*/  PRMT R9, R33, 0x5210, R28 ;  /* 0x0000521021097816 */ /* 0x000fc4000000001c */
[----:B------:R-:W-:Y:S01]  /*14a60*/  PRMT R11, R60, 0x5210, R11 ;  /* 0x000052103c0b7816 */ /* 0x000fe2000000000b */
[----:B------:R-:W-:Y:S01]  /*14a70*/  BAR.SYNC.DEFER_BLOCKING 0x0 ;  /* 0x0000000000007b1d */ /* 0x000fe20000010000 */
[----:B------:R-:W-:Y:S02]  /*14a80*/  SHF.R.U32.HI R86, RZ, 0x8, R86 ;  /* 0x00000008ff567819 */ /* 0x000fe40000011656 */
[----:B------:R-:W-:Y:S02]  /*14a90*/  SHF.R.U32.HI R63, RZ, 0x8, R63 ;  /* 0x00000008ff3f7819 */ /* 0x000fe4000001163f */
[----:B------:R-:W-:Y:S02]  /*14aa0*/  LOP3.LUT R45, R86, 0xffff, RZ, 0xc0, !PT ;  /* 0x0000ffff562d7812 */ /* 0x000fe400078ec0ff */
[----:B------:R-:W-:Y:S02]  /*14ab0*/  LOP3.LUT R70, R63, 0xffff, RZ, 0xc0, !PT ;  /* 0x0000ffff3f467812 */ /* 0x000fe400078ec0ff */
[----:B------:R-:W-:-:S02]  /*14ac0*/  SHF.R.U32.HI R27, RZ, 0x8, R27 ;  /* 0x00000008ff1b7819 */ /* 0x000fc4000001161b */
[----:B------:R-:W-:Y:S02]  /*14ad0*/  SHF.R.U32.HI R30, RZ, 0x8, R30 ;  /* 0x00000008ff1e7819 */ /* 0x000fe4000001161e */
[----:B------:R-:W-:Y:S02]  /*14ae0*/  SHF.R.U32.HI R34, RZ, 0x8, R34 ;  /* 0x00000008ff227819 */ /* 0x000fe40000011622 */
[----:B------:R-:W-:Y:S02]  /*14af0*/  SHF.R.U32.HI R65, RZ, 0x8, R65 ;  /* 0x00000008ff417819 */ /* 0x000fe40000011641 */
[----:B------:R-:W-:Y:S02]  /*14b00*/  SHF.R.U32.HI R112, RZ, 0x8, R112 ;  /* 0x00000008ff707819 */ /* 0x000fe40000011670 */
[----:B------:R-:W-:Y:S02]  /*14b10*/  SHF.R.U32.HI R69, RZ, 0x8, R69 ;  /* 0x00000008ff457819 */ /* 0x000fe40000011645 */
[----:B------:R-:W-:-:S02]  /*14b20*/  PRMT R45, R68, 0x3340, R45 ;  /* 0x00003340442d7816 */ /* 0x000fc4000000002d */
[----:B------:R-:W-:Y:S01]  /*14b30*/  SHF.R.U32.HI R71, RZ, 0x8, R71 ;  /* 0x00000008ff477819 */ /* 0x000fe20000011647 */
[----:B------:R0:W-:Y:S01]  /*14b40*/  STSM.16.M88.4 [R161], R8 ;  /* 0x00000008a1007844 */ /* 0x0001e20000000200 */
[----:B------:R-:W-:Y:S02]  /*14b50*/  PRMT R68, R70, 0x3340, R1 ;  /* 0x0000334046447816 */ /* 0x000fe40000000001 */
[----:B------:R-:W-:Y:S02]  /*14b60*/  LOP3.LUT R30, R30, 0xffff, RZ, 0xc0, !PT ;  /* 0x0000ffff1e1e7812 */ /* 0x000fe400078ec0ff */
[----:B------:R-:W-:Y:S02]  /*14b70*/  LOP3.LUT R27, R27, 0xffff, RZ, 0xc0, !PT ;  /* 0x0000ffff1b1b7812 */ /* 0x000fe400078ec0ff */
[----:B------:R-:W-:Y:S02]  /*14b80*/  LOP3.LUT R34, R34, 0xffff, RZ, 0xc0, !PT ;  /* 0x0000ffff22227812 */ /* 0x000fe400078ec0ff */
[----:B------:R-:W-:-:S02]  /*14b90*/  LOP3.LUT R117, R76, 0xffff, RZ, 0xc0, !PT ;  /* 0x0000ffff4c757812 */ /* 0x000fc400078ec0ff */
[----:B------:R-:W-:Y:S02]  /*14ba0*/  LOP3.LUT R51, R112, 0xffff, RZ, 0xc0, !PT ;  /* 0x0000ffff70337812 */ /* 0x000fe400078ec0ff */
[----:B------:R-:W-:Y:S02]  /*14bb0*/  LOP3.LUT R70, R65, 0xffff, RZ, 0xc0, !PT ;  /* 0x0000ffff41467812 */ /* 0x000fe400078ec0ff */
[----:B------:R-:W-:Y:S02]  /*14bc0*/  LOP3.LUT R76, R69, 0xffff, RZ, 0xc0, !PT ;  /* 0x0000ffff454c7812 */ /* 0x000fe400078ec0ff */
[----:B------:R-:W-:Y:S02]  /*14bd0*/  LOP3.LUT R84, R71, 0xffff, RZ, 0xc0, !PT ;  /* 0x0000ffff47547812 */ /* 0x000fe400078ec0ff */
[----:B------:R-:W-:Y:S02]  /*14be0*/  SHF.R.U32.HI R155, RZ, 0x8, R155 ;  /* 0x00000008ff9b7819 */ /* 0x000fe4000001169b */
[----:B------:R-:W-:-:S02]  /*14bf0*/  SHF.R.U32.HI R116, RZ, 0x8, R116 ;  /* 0x00000008ff747819 */ /* 0x000fc40000011674 */
[----:B------:R-:W-:Y:S02]  /*14c00*/  SHF.R.U32.HI R165, RZ, 0x8, R165 ;  /* 0x00000008ffa57819 */ /* 0x000fe400000116a5 */
[----:B------:R-:W-:Y:S02]  /*14c10*/  SHF.R.U32.HI R168, RZ, 0x8, R168 ;  /* 0x00000008ffa87819 */ /* 0x000fe400000116a8 */
[----:B------:R-:W-:Y:S02]  /*14c20*/  PRMT R27, R27, 0x3340, R30 ;  /* 0x000033401b1b7816 */ /* 0x000fe4000000001e */
[----:B------:R-:W-:Y:S02]  /*14c30*/  PRMT R34, R34, 0x3340, R1 ;  /* 0x0000334022227816 */ /* 0x000fe40000000001 */
[----:B------:R-:W-:Y:S02]  /*14c40*/  SHF.R.U32.HI R40, RZ, 0x8, R40 ;  /* 0x00000008ff287819 */ /* 0x000fe40000011628 */
[----:B------:R-:W-:-:S02]  /*14c50*/  SHF.R.U32.HI R87, RZ, 0x8, R87 ;  /* 0x00000008ff577819 */ /* 0x000fc40000011657 */
[----:B------:R-:W-:Y:S02]  /*14c60*/  PRMT R51, R70, 0x3340, R51 ;  /* 0x0000334046337816 */ /* 0x000fe40000000033 */
[----:B------:R-:W-:Y:S02]  /*14c70*/  SHF.R.U32.HI R164, RZ, 0x8, R164 ;  /* 0x00000008ffa47819 */ /* 0x000fe400000116a4 */
[----:B------:R-:W-:Y:S02]  /*14c80*/  SHF.R.U32.HI R173, RZ, 0x8, R173 ;  /* 0x00000008ffad7819 */ /* 0x000fe400000116ad */
[----:B------:R-:W-:Y:S02]  /*14c90*/  SHF.R.U32.HI R198, RZ, 0x8, R198 ;  /* 0x00000008ffc67819 */ /* 0x000fe400000116c6 */
[----:B------:R-:W-:Y:S02]  /*14ca0*/  SHF.R.U32.HI R85, RZ, 0x8, R85 ;  /* 0x00000008ff557819 */ /* 0x000fe40000011655 */
[----:B------:R-:W-:-:S02]  /*14cb0*/  PRMT R70, R76, 0x3340, R1 ;  /* 0x000033404c467816 */ /* 0x000fc40000000001 */
[----:B------:R-:W-:Y:S02]  /*14cc0*/  SHF.R.U32.HI R32, RZ, 0x8, R32 ;  /* 0x00000008ff207819 */ /* 0x000fe40000011620 */
        /* <DEDUP_REMOVED lines=8> */
[----:B------:R-:W-:Y:S02]  /*14d50*/  LOP3.LUT R164, R164, 0xffff, RZ, 0xc0, !PT ;  /* 0x0000ffffa4a47812 */ /* 0x000fe400078ec0ff */
[----:B------:R-:W-:Y:S02]  /*14d60*/  LOP3.LUT R112, R173, 0xffff, RZ, 0xc0, !PT ;  /* 0x0000ffffad707812 */ /* 0x000fe400078ec0ff */
[----:B------:R-:W-:-:S02]  /*14d70*/  LOP3.LUT R85, R85, 0xffff, RZ, 0xc0, !PT ;  /* 0x0000ffff55557812 */ /* 0x000fc400078ec0ff */
[----:B------:R-:W-:Y:S02]  /*14d80*/  LOP3.LUT R198, R198, 0xffff, RZ, 0xc0, !PT ;  /* 0x0000ffffc6c67812 */ /* 0x000fe400078ec0ff */
[----:B------:R-:W-:Y:S02]  /*14d90*/  SHF.R.U32.HI R82, RZ, 0x8, R82 ;  /* 0x00000008ff527819 */ /* 0x000fe40000011652 */
[----:B------:R-:W-:Y:S02]  /*14da0*/  SHF.R.U32.HI R37, RZ, 0x8, R37 ;  /* 0x00000008ff257819 */ /* 0x000fe40000011625 */
[----:B------:R-:W-:Y:S02]  /*14db0*/  LOP3.LUT R27, R16, 0xffff, RZ, 0xc0, !PT ;  /* 0x0000ffff101b7812 */ /* 0x000fe400078ec0ff */
[----:B------:R-:W-:Y:S02]  /*14dc0*/  LOP3.LUT R32, R32, 0xffff, RZ, 0xc0, !PT ;  /* 0x0000ffff20207812 */ /* 0x000fe400078ec0ff */
[----:B------:R-:W-:-:S02]  /*14dd0*/  LOP3.LUT R33, R26, 0x7f, RZ, 0xc0, !PT ;  /* 0x0000007f1a217812 */ /* 0x000fc400078ec0ff */
[----:B------:R-:W-:Y:S02]  /*14de0*/  PRMT R59, R84, 0x3340, R59 ;  /* 0x00003340543b7816 */ /* 0x000fe4000000003b */
[----:B------:R-:W-:Y:S02]  /*14df0*/  PRMT R61, R86, 0x3340, R61 ;  /* 0x00003340563d7816 */ /* 0x000fe4000000003d */
[----:B------:R-:W-:Y:S02]  /*14e00*/  PRMT R40, R40, 0x3340, R87 ;  /* 0x0000334028287816 */ /* 0x000fe40000000057 */
[--C-:B------:R-:W-:Y:S02]  /*14e10*/  PRMT R84, R164, 0x3340, R1.reuse ;  /* 0x00003340a4547816 */ /* 0x100fe40000000001 */
[----:B------:R-:W-:Y:S02]  /*14e20*/  PRMT R86, R112, 0x3340, R1 ;  /* 0x0000334070567816 */ /* 0x000fe40000000001 */
[----:B------:R-:W-:-:S02]  /*14e30*/  PRMT R85, R198, 0x3340, R85 ;  /* 0x00003340c6557816 */ /* 0x000fc40000000055 */
[----:B------:R-:W-:Y:S02]  /*14e40*/  LOP3.LUT R87, R82, 0xffff, RZ, 0xc0, !PT ;  /* 0x0000ffff52577812 */ /* 0x000fe400078ec0ff */
[----:B------:R-:W-:Y:S02]  /*14e50*/  LOP3.LUT R30, R37, 0xffff, RZ, 0xc0, !PT ;  /* 0x0000ffff251e7812 */ /* 0x000fe400078ec0ff */
[----:B0-----:R-:W-:Y:S02]  /*14e60*/  PRMT R8, R2, 0x4210, R27 ;  /* 0x0000421002087816 */ /* 0x001fe4000000001b */
[----:B------:R-:W-:Y:S02]  /*14e70*/  PRMT R32, R32, 0x3340, R1 ;  /* 0x0000334020207816 */ /* 0x000fe40000000001 */
[----:B------:R-:W-:Y:S01]  /*14e80*/  LEA R2, R33, UR6, 0x4 ;  /* 0x0000000621027c11 */ /* 0x000fe2000f8e20ff */
[----:B------:R-:W-:Y:S01]  /*14e90*/  ULDC.64 UR6, c[0x0][0x228] ;  /* 0x00008a0000067ab9 */ /* 0x000fe20000000a00 */
[----:B--2---:R-:W-:-:S02]  /*14ea0*/  PRMT R231, R30, 0x3340, R231 ;  /* 0x000033401ee77816 */ /* 0x004fc400000000e7 */
[----:B---3--:R-:W-:Y:S02]  /*14eb0*/  PRMT R232, R87, 0x3340, R232 ;  /* 0x0000334057e87816 */ /* 0x008fe400000000e8 */
[----:B------:R-:W-:Y:S02]  /*14ec0*/  PRMT R59, R59, 0x5410, R84 ;  /* 0x000054103b3b7816 */ /* 0x000fe40000000054 */
[----:B------:R-:W-:Y:S02]  /*14ed0*/  PRMT R30, R61, 0x5410, R86 ;  /* 0x000054103d1e7816 */ /* 0x000fe40000000056 */
[----:B------:R-:W-:Y:S01]  /*14ee0*/  PRMT R37, R85, 0x5410, R32 ;  /* 0x0000541055257816 */ /* 0x000fe20000000020 */
[----:B------:R-:W-:Y:S01]  /*14ef0*/  BAR.SYNC.DEFER_BLOCKING 0x0 ;  /* 0x0000000000007b1d */ /* 0x000fe20000010000 */
[----:B------:R-:W-:Y:S02]  /*14f00*/  PRMT R45, R45, 0x5410, R68 ;  /* 0x000054102d2d7816 */ /* 0x000fe40000000044 */
[----:B------:R-:W-:-:S02]  /*14f10*/  LOP3.LUT R16, R17, 0xffff, RZ, 0xc0, !PT ;  /* 0x0000ffff11107812 */ /* 0x000fc400078ec0ff */
[----:B------:R-:W-:Y:S02]  /*14f20*/  PRMT R9, R62, 0x5210, R27 ;  /* 0x000052103e097816 */ /* 0x000fe4000000001b */
[--C-:B------:R-:W-:Y:S02]  /*14f30*/  PRMT R10, R55, 0x4210, R16.reuse ;  /* 0x00004210370a7816 */ /* 0x100fe40000000010 */
[----:B------:R-:W-:Y:S02]  /*14f40*/  PRMT R11, R45, 0x5210, R16 ;  /* 0x000052102d0b7816 */ /* 0x000fe40000000010 */
[----:B------:R-:W-:Y:S02]  /*14f50*/  LOP3.LUT R80, R80, 0xffff, RZ, 0xc0, !PT ;  /* 0x0000ffff50507812 */ /* 0x000fe400078ec0ff */
[----:B------:R-:W-:Y:S02]  /*14f60*/  SHF.R.U32.HI R64, RZ, 0x8, R64 ;  /* 0x00000008ff407819 */ /* 0x000fe40000011640 */
[----:B------:R-:W-:-:S02]  /*14f70*/  SHF.R.U32.HI R66, RZ, 0x8, R66 ;  /* 0x00000008ff427819 */ /* 0x000fc40000011642 */
[----:B------:R-:W-:Y:S02]  /*14f80*/  SHF.R.U32.HI R56, RZ, 0x8, R56 ;  /* 0x00000008ff387819 */ /* 0x000fe40000011638 */
[----:B------:R-:W-:Y:S02]  /*14f90*/  SHF.R.U32.HI R113, RZ, 0x8, R113 ;  /* 0x00000008ff717819 */ /* 0x000fe40000011671 */
[----:B------:R-:W-:Y:S02]  /*14fa0*/  SHF.R.U32.HI R58, RZ, 0x8, R58 ;  /* 0x00000008ff3a7819 */ /* 0x000fe4000001163a */
[----:B------:R-:W-:Y:S01]  /*14fb0*/  SHF.R.U32.HI R115, RZ, 0x8, R115 ;  /* 0x00000008ff737819 */ /* 0x000fe20000011673 */
[----:B------:R-:W0:Y:S01]  /*14fc0*/  LDS.128 R84, [R2] ;  /* 0x0000000002547984 */ /* 0x000e220000000c00 */
[----:B------:R-:W-:Y:S02]  /*14fd0*/  SHF.R.U32.HI R73, RZ, 0x8, R73 ;  /* 0x00000008ff497819 */ /* 0x000fe40000011649 */
[----:B------:R-:W-:Y:S01]  /*14fe0*/  PRMT R123, R80, 0x3340, R1 ;  /* 0x00003340507b7816 */ /* 0x000fe20000000001 */
[----:B------:R-:W-:Y:S01]  /*14ff0*/  BAR.SYNC.DEFER_BLOCKING 0x0 ;  /* 0x0000000000007b1d */ /* 0x000fe20000010000 */
[----:B------:R-:W-:-:S02]  /*15000*/  SHF.R.U32.HI R81, RZ, 0x8, R81 ;  /* 0x00000008ff517819 */ /* 0x000fc40000011651 */
[----:B------:R-:W-:Y:S02]  /*15010*/  SHF.R.U32.HI R83, RZ, 0x8, R83 ;  /* 0x00000008ff537819 */ /* 0x000fe40000011653 */
[----:B------:R-:W-:Y:S02]  /*15020*/  LOP3.LUT R64, R64, 0xffff, RZ, 0xc0, !PT ;  /* 0x0000ffff40407812 */ /* 0x000fe400078ec0ff */
[----:B------:R-:W-:Y:S02]  /*15030*/  LOP3.LUT R66, R66, 0xffff, RZ, 0xc0, !PT ;  /* 0x0000ffff42427812 */ /* 0x000fe400078ec0ff */
[----:B------:R-:W-:Y:S02]  /*15040*/  SHF.R.U32.HI R80, RZ, 0x8, R80 ;  /* 0x00000008ff507819 */ /* 0x000fe40000011650 */
[----:B------:R-:W-:Y:S02]  /*15050*/  LOP3.LUT R113, R113, 0xffff, RZ, 0xc0, !PT ;  /* 0x0000ffff71717812 */ /* 0x000fe400078ec0ff */
[----:B------:R-:W-:-:S02]  /*15060*/  LOP3.LUT R56, R56, 0xffff, RZ, 0xc0, !PT ;  /* 0x0000ffff38387812 */ /* 0x000fc400078ec0ff */
[----:B------:R-:W-:Y:S02]  /*15070*/  LOP3.LUT R115, R115, 0xffff, RZ, 0xc0, !PT ;  /* 0x0000ffff73737812 */ /* 0x000fe400078ec0ff */
[----:B------:R-:W-:Y:S02]  /*15080*/  LOP3.LUT R58, R58, 0xffff, RZ, 0xc0, !PT ;  /* 0x0000ffff3a3a7812 */ /* 0x000fe400078ec0ff */
[----:B------:R-:W-:Y:S02]  /*15090*/  LOP3.LUT R57, R73, 0xffff, RZ, 0xc0, !PT ;  /* 0x0000ffff49397812 */ /* 0x000fe400078ec0ff */
[----:B------:R-:W-:Y:S02]  /*150a0*/  LOP3.LUT R69, R81, 0xffff, RZ, 0xc0, !PT ;  /* 0x0000ffff51457812 */ /* 0x000fe400078ec0ff */
[----:B------:R-:W-:Y:S01]  /*150b0*/  LOP3.LUT R73, R83, 0xffff, RZ, 0xc0, !PT ;  /* 0x0000ffff53497812 */ /* 0x000fe200078ec0ff */
[----:B------:R2:W-:Y:S01]  /*150c0*/  STSM.16.M88.4 [R161], R8 ;  /* 0x00000008a1007844 */ /* 0x0005e20000000200 */
[----:B------:R-:W-:-:S02]  /*150d0*/  PRMT R81, R64, 0x3340, R1 ;  /* 0x0000334040517816 */ /* 0x000fc40000000001 */
[----:B------:R-:W-:Y:S02]  /*150e0*/  PRMT R83, R66, 0x3340, R1 ;  /* 0x0000334042537816 */ /* 0x000fe40000000001 */
[----:B------:R-:W-:Y:S02]  /*150f0*/  LOP3.LUT R80, R80, 0xffff, RZ, 0xc0, !PT ;  /* 0x0000ffff50507812 */ /* 0x000fe400078ec0ff */
[----:B------:R-:W-:Y:S02]  /*15100*/  PRMT R56, R56, 0x3340, R113 ;  /* 0x0000334038387816 */ /* 0x000fe40000000071 */
[----:B------:R-:W-:Y:S02]  /*15110*/  PRMT R58, R58, 0x3340, R115 ;  /* 0x000033403a3a7816 */ /* 0x000fe40000000073 */
[----:B------:R-:W-:Y:S02]  /*15120*/  PRMT R229, R80, 0x3340, R229 ;  /* 0x0000334050e57816 */ /* 0x000fe400000000e5 */
[----:B------:R-:W-:-:S02]  /*15130*/  PRMT R28, R56, 0x5410, R81 ;  /* 0x00005410381c7816 */ /* 0x000fc40000000051 */
[----:B------:R-:W-:Y:S01]  /*15140*/  PRMT R32, R58, 0x5410, R83 ;  /* 0x000054103a207816 */ /* 0x000fe20000000053 */
[----:B------:R-:W-:Y:S01]  /*15150*/  BAR.SYNC.DEFER_BLOCKING 0x0 ;  /* 0x0000000000007b1d */ /* 0x000fe20000010000 */
[----:B------:R-:W-:Y:S02]  /*15160*/  SHF.R.U32.HI R67, RZ, 0x8, R67 ;  /* 0x00000008ff437819 */ /* 0x000fe40000011643 */
[----:B------:R-:W-:Y:S02]  /*15170*/  SHF.R.U32.HI R114, RZ, 0x8, R114 ;  /* 0x00000008ff727819 */ /* 0x000fe40000011672 */
[----:B------:R-:W-:Y:S02]  /*15180*/  LOP3.LUT R78, R67, 0xffff, RZ, 0xc0, !PT ;  /* 0x0000ffff434e7812 */ /* 0x000fe400078ec0ff */
[----:B------:R-:W-:Y:S02]  /*15190*/  LOP3.LUT R53, R114, 0xffff, RZ, 0xc0, !PT ;  /* 0x0000ffff72357812 */ /* 0x000fe400078ec0ff */
[----:B------:R-:W-:-:S02]  /*151a0*/  F2FP.SATFINITE.E5M2.F32.PACK_AB_MERGE_C R153, R153, R203, RZ ;  /* 0x000000cb9999723e */ /* 0x000fc400048060ff */
[----:B------:R-:W-:Y:S02]  /*151b0*/  PRMT R53, R78, 0x3340, R53 ;  /* 0x000033404e357816 */ /* 0x000fe40000000035 */
[----:B------:R-:W-:Y:S02]  /*151c0*/  PRMT R51, R51, 0x5410, R70 ;  /* 0x0000541033337816 */ /* 0x000fe40000000046 */
[----:B------:R-:W-:Y:S02]  /*151d0*/  PRMT R53, R53, 0x5410, R76 ;  /* 0x0000541035357816 */ /* 0x000fe4000000004c */
[----:B------:R-:W-:Y:S02]  /*151e0*/  LOP3.LUT R152, R152, 0xffff, RZ, 0xc0, !PT ;  /* 0x0000ffff98987812 */ /* 0x000fe400078ec0ff */
[----:B------:R-:W-:Y:S02]  /*151f0*/  LOP3.LUT R16, R153, 0xffff, RZ, 0xc0, !PT ;  /* 0x0000ffff99107812 */ /* 0x000fe400078ec0ff */
[----:B--2---:R-:W-:-:S02]  /*15200*/  PRMT R8, R43, 0x4210, R152 ;  /* 0x000042102b087816 */ /* 0x004fc40000000098 */
[----:B------:R-:W-:Y:S01]  /*15210*/  PRMT R9, R51, 0x5210, R152 ;  /* 0x0000521033097816 */ /* 0x000fe20000000098 */
[----:B------:R-:W2:Y:S01]  /*15220*/  LDS.128 R80, [R2] ;  /* 0x0000000002507984 */ /* 0x000ea20000000c00 */
[--C-:B------:R-:W-:Y:S02]  /*15230*/  PRMT R10, R23, 0x4210, R16.reuse ;  /* 0x00004210170a7816 */ /* 0x100fe40000000010 */
[----:B------:R-:W-:Y:S01]  /*15240*/  PRMT R11, R53, 0x5210, R16 ;  /* 0x00005210350b7816 */ /* 0x000fe20000000010 */
[----:B------:R-:W-:Y:S01]  /*15250*/  BAR.SYNC.DEFER_BLOCKING 0x0 ;  /* 0x0000000000007b1d */ /* 0x000fe20000010000 */
[----:B------:R-:W-:Y:S02]  /*15260*/  SHF.R.U32.HI R162, RZ, 0x8, R162 ;  /* 0x00000008ffa27819 */ /* 0x000fe400000116a2 */
[----:B------:R-:W-:Y:S02]  /*15270*/  SHF.R.U32.HI R48, RZ, 0x8, R48 ;  /* 0x00000008ff307819 */ /* 0x000fe40000011630 */
[----:B------:R-:W-:-:S02]  /*15280*/  SHF.R.U32.HI R50, RZ, 0x8, R50 ;  /* 0x00000008ff327819 */ /* 0x000fc40000011632 */
[----:B------:R-:W-:Y:S02]  /*15290*/  SHF.R.U32.HI R154, RZ, 0x8, R154 ;  /* 0x00000008ff9a7819 */ /* 0x000fe4000001169a */
[----:B------:R-:W-:Y:S02]  /*152a0*/  SHF.R.U32.HI R42, RZ, 0x8, R42 ;  /* 0x00000008ff2a7819 */ /* 0x000fe4000001162a */
[----:B------:R-:W-:Y:S02]  /*152b0*/  SHF.R.U32.HI R111, RZ, 0x8, R111 ;  /* 0x00000008ff6f7819 */ /* 0x000fe4000001166f */
[----:B------:R-:W-:Y:S02]  /*152c0*/  SHF.R.U32.HI R77, RZ, 0x8, R77 ;  /* 0x00000008ff4d7819 */ /* 0x000fe4000001164d */
[----:B------:R-:W-:Y:S02]  /*152d0*/  SHF.R.U32.HI R79, RZ, 0x8, R79 ;  /* 0x00000008ff4f7819 */ /* 0x000fe4000001164f */
[----:B------:R-:W-:-:S02]  /*152e0*/  LOP3.LUT R78, R162, 0xffff, RZ, 0xc0, !PT ;  /* 0x0000ffffa24e7812 */ /* 0x000fc400078ec0ff */
[----:B------:R-:W-:Y:S02]  /*152f0*/  LOP3.LUT R48, R48, 0xffff, RZ, 0xc0, !PT ;  /* 0x0000ffff30307812 */ /* 0x000fe400078ec0ff */
[----:B------:R-:W-:Y:S02]  /*15300*/  LOP3.LUT R50, R50, 0xffff, RZ, 0xc0, !PT ;  /* 0x0000ffff32327812 */ /* 0x000fe400078ec0ff */
[----:B------:R-:W-:Y:S01]  /*15310*/  SHF.R.U32.HI R39, RZ, 0x8, R39 ;  /* 0x00000008ff277819 */ /* 0x000fe20000011627 */
[----:B------:R3:W-:Y:S01]  /*15320*/  STSM.16.M88.4 [R161], R8 ;  /* 0x00000008a1007844 */ /* 0x0007e20000000200 */
[----:B------:R-:W-:Y:S02]  /*15330*/  LOP3.LUT R154, R154, 0xffff, RZ, 0xc0, !PT ;  /* 0x0000ffff9a9a7812 */ /* 0x000fe400078ec0ff */
[----:B------:R-:W-:Y:S02]  /*15340*/  LOP3.LUT R111, R111, 0xffff, RZ, 0xc0, !PT ;  /* 0x0000ffff6f6f7812 */ /* 0x000fe400078ec0ff */
[----:B------:R-:W-:-:S02]  /*15350*/  LOP3.LUT R42, R42, 0xffff, RZ, 0xc0, !PT ;  /* 0x0000ffff2a2a7812 */ /* 0x000fc400078ec0ff */
[----:B------:R-:W-:Y:S02]  /*15360*/  LOP3.LUT R114, R77, 0xffff, RZ, 0xc0, !PT ;  /* 0x0000ffff4d727812 */ /* 0x000fe400078ec0ff */
[----:B------:R-:W-:Y:S02]  /*15370*/  LOP3.LUT R67, R79, 0xffff, RZ, 0xc0, !PT ;  /* 0x0000ffff4f437812 */ /* 0x000fe400078ec0ff */
[--C-:B------:R-:W-:Y:S02]  /*15380*/  PRMT R78, R78, 0x3340, R1.reuse ;  /* 0x000033404e4e7816 */ /* 0x100fe40000000001 */
[--C-:B------:R-:W-:Y:S02]  /*15390*/  PRMT R77, R48, 0x3340, R1.reuse ;  /* 0x00003340304d7816 */ /* 0x100fe40000000001 */
[----:B------:R-:W-:Y:S02]  /*153a0*/  PRMT R79, R50, 0x3340, R1 ;  /* 0x00003340324f7816 */ /* 0x000fe40000000001 */
[----:B------:R-:W-:-:S02]  /*153b0*/  LOP3.LUT R39, R39, 0xffff, RZ, 0xc0, !PT ;  /* 0x0000ffff27277812 */ /* 0x000fc400078ec0ff */
[----:B------:R-:W-:Y:S02]  /*153c0*/  PRMT R57, R154, 0x3340, R57 ;  /* 0x000033409a397816 */ /* 0x000fe40000000039 */
[----:B------:R-:W-:Y:S02]  /*153d0*/  PRMT R42, R42, 0x3340, R111 ;  /* 0x000033402a2a7816 */ /* 0x000fe4000000006f */
[----:B------:R-:W-:Y:S02]  /*153e0*/  PRMT R230, R39, 0x3340, R230 ;  /* 0x0000334027e67816 */ /* 0x000fe400000000e6 */
[----:B------:R-:W-:Y:S02]  /*153f0*/  PRMT R57, R57, 0x5410, R78 ;  /* 0x0000541039397816 */ /* 0x000fe4000000004e */
[----:B------:R-:W-:Y:S02]  /*15400*/  PRMT R40, R40, 0x5410, R77 ;  /* 0x0000541028287816 */ /* 0x000fe4000000004d */
[----:B------:R-:W-:Y:S01]  /*15410*/  PRMT R39, R42, 0x5410, R79 ;  /* 0x000054102a277816 */ /* 0x000fe2000000004f */
[----:B------:R-:W-:Y:S01]  /*15420*/  BAR.SYNC.DEFER_BLOCKING 0x0 ;  /* 0x0000000000007b1d */ /* 0x000fe20000010000 */
[----:B------:R-:W-:-:S02]  /*15430*/  F2FP.SATFINITE.E5M2.F32.PACK_AB_MERGE_C R163, R163, R211, RZ ;  /* 0x000000d3a3a3723e */ /* 0x000fc400048060ff */
[----:B------:R-:W-:Y:S02]  /*15440*/  LOP3.LUT R160, R160, 0xffff, RZ, 0xc0, !PT ;  /* 0x0000ffffa0a07812 */ /* 0x000fe400078ec0ff */
[----:B------:R-:W-:Y:S02]  /*15450*/  LOP3.LUT R16, R163, 0xffff, RZ, 0xc0, !PT ;  /* 0x0000ffffa3107812 */ /* 0x000fe400078ec0ff */
[--C-:B---3--:R-:W-:Y:S02]  /*15460*/  PRMT R8, R19, 0x4210, R160.reuse ;  /* 0x0000421013087816 */ /* 0x108fe400000000a0 */
[----:B------:R-:W-:Y:S02]  /*15470*/  PRMT R9, R57, 0x5210, R160 ;  /* 0x0000521039097816 */ /* 0x000fe400000000a0 */
[--C-:B------:R-:W-:Y:S02]  /*15480*/  PRMT R10, R49, 0x4210, R16.reuse ;  /* 0x00004210310a7816 */ /* 0x100fe40000000010 */
[----:B------:R-:W-:-:S02]  /*15490*/  PRMT R11, R59, 0x5210, R16 ;  /* 0x000052103b0b7816 */ /* 0x000fc40000000010 */
[----:B------:R-:W-:Y:S02]  /*154a0*/  F2FP.SATFINITE.E5M2.F32.PACK_AB_MERGE_C R225, R105, R104, RZ ;  /* 0x0000006869e1723e */ /* 0x000fe400048060ff */
[----:B------:R-:W-:Y:S02]  /*154b0*/  F2FP.SATFINITE.E5M2.F32.PACK_AB_MERGE_C R237, R109, R108, RZ ;  /* 0x0000006c6ded723e */ /* 0x000fe400048060ff */
[----:B------:R-:W-:Y:S02]  /*154c0*/  LOP3.LUT R225, R225, 0xffff, RZ, 0xc0, !PT ;  /* 0x0000ffffe1e17812 */ /* 0x000fe400078ec0ff */
[----:B------:R-:W-:Y:S02]  /*154d0*/  LOP3.LUT R237, R237, 0xffff, RZ, 0xc0, !PT ;  /* 0x0000ffffeded7812 */ /* 0x000fe400078ec0ff */
[----:B------:R-:W-:Y:S01]  /*154e0*/  LOP3.LUT R239, R239, 0xffff, RZ, 0xc0, !PT ;  /* 0x0000ffffefef7812 */ /* 0x000fe200078ec0ff */
[----:B------:R-:W3:Y:S01]  /*154f0*/  LDS.128 R76, [R2] ;  /* 0x00000000024c7984 */ /* 0x000ee20000000c00 */
[----:B------:R-:W-:-:S02]  /*15500*/  F2FP.SATFINITE.E5M2.F32.PACK_AB_MERGE_C R91, R125, R124, RZ ;  /* 0x0000007c7d5b723e */ /* 0x000fc400048060ff */
[----:B------:R-:W-:Y:S01]  /*15510*/  SHF.R.U32.HI R120, RZ, 0x8, R120 ;  /* 0x00000008ff787819 */ /* 0x000fe20000011678 */
[----:B------:R-:W-:Y:S01]  /*15520*/  BAR.SYNC.DEFER_BLOCKING 0x0 ;  /* 0x0000000000007b1d */ /* 0x000fe20000010000 */
[----:B------:R-:W-:Y:S02]  /*15530*/  PRMT R124, R239, 0x3340, R124 ;  /* 0x00003340ef7c7816 */ /* 0x000fe4000000007c */
[----:B------:R-:W-:Y:S02]  /*15540*/  PRMT R171, R225, 0x3340, R237 ;  /* 0x00003340e1ab7816 */ /* 0x000fe400000000ed */
[----:B------:R-:W-:Y:S02]  /*15550*/  SHF.R.U32.HI R187, RZ, 0x8, R187 ;  /* 0x00000008ffbb7819 */ /* 0x000fe400000116bb */
[----:B------:R-:W-:Y:S02]  /*15560*/  SHF.R.U32.HI R191, RZ, 0x8, R191 ;  /* 0x00000008ffbf7819 */ /* 0x000fe400000116bf */
[----:B------:R-:W-:-:S02]  /*15570*/  LOP3.LUT R71, R120, 0xffff, RZ, 0xc0, !PT ;  /* 0x0000ffff78477812 */ /* 0x000fc400078ec0ff */
[----:B------:R-:W-:Y:S02]  /*15580*/  PRMT R171, R171, 0x5410, R124 ;  /* 0x00005410abab7816 */ /* 0x000fe4000000007c */
[----:B------:R-:W-:Y:S02]  /*15590*/  LOP3.LUT R120, R187, 0xffff, RZ, 0xc0, !PT ;  /* 0x0000ffffbb787812 */ /* 0x000fe400078ec0ff */
[----:B------:R-:W-:Y:S02]  /*155a0*/  LOP3.LUT R72, R72, 0xffff, RZ, 0xc0, !PT ;  /* 0x0000ffff48487812 */ /* 0x000fe400078ec0ff */
[----:B------:R-:W-:Y:S02]  /*155b0*/  SHF.R.U32.HI R75, RZ, 0x8, R75 ;  /* 0x00000008ff4b7819 */ /* 0x000fe4000001164b */
[----:B------:R-:W-:Y:S02]  /*155c0*/  LOP3.LUT R124, R191, 0xffff, RZ, 0xc0, !PT ;  /* 0x0000ffffbf7c7812 */ /* 0x000fe400078ec0ff */
[----:B------:R-:W-:-:S02]  /*155d0*/  SHF.R.U32.HI R192, RZ, 0x8, R192 ;  /* 0x00000008ffc07819 */ /* 0x000fc400000116c0 */
[----:B------:R-:W-:Y:S01]  /*155e0*/  SHF.R.U32.HI R193, RZ, 0x8, R193 ;  /* 0x00000008ffc17819 */ /* 0x000fe200000116c1 */
[----:B------:R1:W-:Y:S01]  /*155f0*/  STSM.16.M88.4 [R161], R8 ;  /* 0x00000008a1007844 */ /* 0x0003e20000000200 */
[----:B------:R-:W-:Y:S02]  /*15600*/  SHF.R.U32.HI R122, RZ, 0x8, R122 ;  /* 0x00000008ff7a7819 */ /* 0x000fe4000001167a */
[----:B------:R-:W-:Y:S02]  /*15610*/  SHF.R.U32.HI R196, RZ, 0x8, R196 ;  /* 0x00000008ffc47819 */ /* 0x000fe400000116c4 */
[----:B------:R-:W-:Y:S02]  /*15620*/  SHF.R.U32.HI R197, RZ, 0x8, R197 ;  /* 0x00000008ffc57819 */ /* 0x000fe400000116c5 */
[----:B------:R-:W-:Y:S02]  /*15630*/  PRMT R71, R120, 0x3340, R71 ;  /* 0x0000334078477816 */ /* 0x000fe40000000047 */
[----:B------:R-:W-:-:S02]  /*15640*/  PRMT R228, R72, 0x3340, R117 ;  /* 0x0000334048e47816 */ /* 0x000fc40000000075 */
[----:B------:R-:W-:Y:S02]  /*15650*/  LOP3.LUT R63, R75, 0xffff, RZ, 0xc0, !PT ;  /* 0x0000ffff4b3f7812 */ /* 0x000fe400078ec0ff */
[----:B------:R-:W-:Y:S02]  /*15660*/  PRMT R120, R124, 0x3340, R1 ;  /* 0x000033407c787816 */ /* 0x000fe40000000001 */
[----:B------:R-:W-:Y:S02]  /*15670*/  F2FP.SATFINITE.E5M2.F32.PACK_AB_MERGE_C R92, R127, R126, RZ ;  /* 0x0000007e7f5c723e */ /* 0x000fe400048060ff */
[----:B------:R-:W-:Y:S02]  /*15680*/  LOP3.LUT R192, R192, 0xffff, RZ, 0xc0, !PT ;  /* 0x0000ffffc0c07812 */ /* 0x000fe400078ec0ff */
[----:B------:R-:W-:Y:S02]  /*15690*/  LOP3.LUT R75, R122, 0xffff, RZ, 0xc0, !PT ;  /* 0x0000ffff7a4b7812 */ /* 0x000fe400078ec0ff */
[----:B------:R-:W-:-:S02]  /*156a0*/  LOP3.LUT R124, R193, 0xffff, RZ, 0xc0, !PT ;  /* 0x0000ffffc17c7812 */ /* 0x000fc400078ec0ff */
[----:B------:R-:W-:Y:S02]  /*156b0*/  SHF.R.U32.HI R72, RZ, 0x8, R72 ;  /* 0x00000008ff487819 */ /* 0x000fe40000011648 */
[----:B------:R-:W-:Y:S02]  /*156c0*/  SHF.R.U32.HI R74, RZ, 0x8, R74 ;  /* 0x00000008ff4a7819 */ /* 0x000fe4000001164a */
[----:B------:R-:W-:Y:S02]  /*156d0*/  SHF.R.U32.HI R31, RZ, 0x8, R31 ;  /* 0x00000008ff1f7819 */ /* 0x000fe4000001161f */
[----:B------:R-:W-:Y:S02]  /*156e0*/  SHF.R.U32.HI R44, RZ, 0x8, R44 ;  /* 0x00000008ff2c7819 */ /* 0x000fe4000001162c */
[----:B------:R-:W-:Y:S02]  /*156f0*/  LOP3.LUT R196, R196, 0xffff, RZ, 0xc0, !PT ;  /* 0x0000ffffc4c47812 */ /* 0x000fe400078ec0ff */
[----:B------:R-:W-:-:S02]  /*15700*/  LOP3.LUT R126, R197, 0xffff, RZ, 0xc0, !PT ;  /* 0x0000ffffc57e7812 */ /* 0x000fc400078ec0ff */
[----:B------:R-:W-:Y:S02]  /*15710*/  SHF.R.U32.HI R117, RZ, 0x8, R117 ;  /* 0x00000008ff757819 */ /* 0x000fe40000011675 */
[----:B------:R-:W-:Y:S02]  /*15720*/  SHF.R.U32.HI R119, RZ, 0x8, R119 ;  /* 0x00000008ff777819 */ /* 0x000fe40000011677 */
[----:B------:R-:W-:Y:S02]  /*15730*/  PRMT R73, R192, 0x3340, R73 ;  /* 0x00003340c0497816 */ /* 0x000fe40000000049 */
[----:B------:R-:W-:Y:S02]  /*15740*/  PRMT R75, R124, 0x3340, R75 ;  /* 0x000033407c4b7816 */ /* 0x000fe4000000004b */
[----:B------:R-:W-:Y:S02]  /*15750*/  LOP3.LUT R72, R72, 0xffff, RZ, 0xc0, !PT ;  /* 0x0000ffff48487812 */ /* 0x000fe400078ec0ff */
[----:B------:R-:W-:-:S02]  /*15760*/  LOP3.LUT R74, R74, 0xffff, RZ, 0xc0, !PT ;  /* 0x0000ffff4a4a7812 */ /* 0x000fc400078ec0ff */
[----:B------:R-:W-:Y:S02]  /*15770*/  LOP3.LUT R44, R44, 0xffff, RZ, 0xc0, !PT ;  /* 0x0000ffff2c2c7812 */ /* 0x000fe400078ec0ff */
[----:B------:R-:W-:Y:S02]  /*15780*/  LOP3.LUT R31, R31, 0xffff, RZ, 0xc0, !PT ;  /* 0x0000ffff1f1f7812 */ /* 0x000fe400078ec0ff */
[--C-:B------:R-:W-:Y:S02]  /*15790*/  PRMT R122, R196, 0x3340, R1.reuse ;  /* 0x00003340c47a7816 */ /* 0x100fe40000000001 */
[----:B------:R-:W-:Y:S02]  /*157a0*/  PRMT R124, R126, 0x3340, R1 ;  /* 0x000033407e7c7816 */ /* 0x000fe40000000001 */
[----:B------:R-:W-:Y:S02]  /*157b0*/  LOP3.LUT R117, R117, 0xffff, RZ, 0xc0, !PT ;  /* 0x0000ffff75757812 */ /* 0x000fe400078ec0ff */
[----:B------:R-:W-:-:S02]  /*157c0*/  LOP3.LUT R119, R119, 0xffff, RZ, 0xc0, !PT ;  /* 0x0000ffff77777812 */ /* 0x000fc400078ec0ff */
[----:B------:R-:W-:Y:S02]  /*157d0*/  PRMT R233, R31, 0x3340, R44 ;  /* 0x000033401fe97816 */ /* 0x000fe4000000002c */
[----:B------:R-:W-:Y:S02]  /*157e0*/  PRMT R236, R72, 0x3340, R117 ;  /* 0x0000334048ec7816 */ /* 0x000fe40000000075 */
[----:B------:R-:W-:Y:S02]  /*157f0*/  PRMT R235, R74, 0x3340, R119 ;  /* 0x000033404aeb7816 */ /* 0x000fe40000000077 */
[----:B------:R-:W-:Y:S02]  /*15800*/  PRMT R31, R73, 0x5410, R122 ;  /* 0x00005410491f7816 */ /* 0x000fe4000000007a */
[----:B------:R-:W-:Y:S01]  /*15810*/  PRMT R35, R75, 0x5410, R124 ;  /* 0x000054104b237816 */ /* 0x000fe2000000007c */
[----:B------:R-:W-:Y:S01]  /*15820*/  BAR.SYNC.DEFER_BLOCKING 0x0 ;  /* 0x0000000000007b1d */ /* 0x000fe20000010000 */
[----:B------:R-:W-:-:S02]  /*15830*/  SHF.R.U32.HI R166, RZ, 0x8, R166 ;  /* 0x00000008ffa67819 */ /* 0x000fc400000116a6 */
[----:B------:R-:W-:Y:S02]  /*15840*/  F2FP.SATFINITE.E5M2.F32.PACK_AB_MERGE_C R167, R167, R204, RZ ;  /* 0x000000cca7a7723e */ /* 0x000fe400048060ff */
[----:B------:R-:W-:Y:S02]  /*15850*/  LOP3.LUT R166, R166, 0xffff, RZ, 0xc0, !PT ;  /* 0x0000ffffa6a67812 */ /* 0x000fe400078ec0ff */
[----:B------:R-:W-:Y:S02]  /*15860*/  F2FP.SATFINITE.E5M2.F32.PACK_AB_MERGE_C R169, R169, R219, RZ ;  /* 0x000000dba9a9723e */ /* 0x000fe400048060ff */
[----:B------:R-:W-:Y:S02]  /*15870*/  PRMT R63, R166, 0x3340, R63 ;  /* 0x00003340a63f7816 */ /* 0x000fe4000000003f */
[----:B------:R-:W-:Y:S02]  /*15880*/  PRMT R112, R114, 0x3340, R1 ;  /* 0x0000334072707816 */ /* 0x000fe40000000001 */
[----:B------:R-:W-:-:S02]  /*15890*/  LOP3.LUT R167, R167, 0xffff, RZ, 0xc0, !PT ;  /* 0x0000ffffa7a77812 */ /* 0x000fc400078ec0ff */
[----:B------:R-:W-:Y:S02]  /*158a0*/  PRMT R112, R63, 0x5410, R112 ;  /* 0x000054103f707816 */ /* 0x000fe40000000070 */
[----:B------:R-:W-:Y:S02]  /*158b0*/  LOP3.LUT R169, R169, 0xffff, RZ, 0xc0, !PT ;  /* 0x0000ffffa9a97812 */ /* 0x000fe400078ec0ff */
[--C-:B-1----:R-:W-:Y:S02]  /*158c0*/  PRMT R8, R22, 0x4210, R167.reuse ;  /* 0x0000421016087816 */ /* 0x102fe400000000a7 */
[----:B------:R-:W-:Y:S02]  /*158d0*/  PRMT R9, R30, 0x5210, R167 ;  /* 0x000052101e097816 */ /* 0x000fe400000000a7 */
[--C-:B------:R-:W-:Y:S01]  /*158e0*/  PRMT R10, R20, 0x4210, R169.reuse ;  /* 0x00004210140a7816 */ /* 0x100fe200000000a9 */
[----:B------:R-:W1:Y:S01]  /*158f0*/  LDS.128 R72, [R2] ;  /* 0x0000000002487984 */ /* 0x000e620000000c00 */
[----:B------:R-:W-:-:S02]  /*15900*/  PRMT R11, R112, 0x5210, R169 ;  /* 0x00005210700b7816 */ /* 0x000fc400000000a9 */
[----:B------:R-:W-:Y:S01]  /*15910*/  SHF.R.U32.HI R177, RZ, 0x8, R177 ;  /* 0x00000008ffb17819 */ /* 0x000fe200000116b1 */
[----:B------:R-:W-:Y:S01]  /*15920*/  BAR.SYNC.DEFER_BLOCKING 0x0 ;  /* 0x0000000000007b1d */ /* 0x000fe20000010000 */
[----:B------:R-:W-:Y:S02]  /*15930*/  SHF.R.U32.HI R118, RZ, 0x8, R118 ;  /* 0x00000008ff767819 */ /* 0x000fe40000011676 */
[----:B------:R-:W-:Y:S02]  /*15940*/  SHF.R.U32.HI R183, RZ, 0x8, R183 ;  /* 0x00000008ffb77819 */ /* 0x000fe400000116b7 */
[----:B------:R-:W-:Y:S02]  /*15950*/  SHF.R.U32.HI R185, RZ, 0x8, R185 ;  /* 0x00000008ffb97819 */ /* 0x000fe400000116b9 */
[----:B------:R-:W-:Y:S02]  /*15960*/  LOP3.LUT R65, R118, 0xffff, RZ, 0xc0, !PT ;  /* 0x0000ffff76417812 */ /* 0x000fe400078ec0ff */
[----:B------:R-:W-:-:S02]  /*15970*/  LOP3.LUT R114, R177, 0xffff, RZ, 0xc0, !PT ;  /* 0x0000ffffb1727812 */ /* 0x000fc400078ec0ff */
[----:B------:R-:W-:Y:S02]  /*15980*/  LOP3.LUT R116, R183, 0xffff, RZ, 0xc0, !PT ;  /* 0x0000ffffb7747812 */ /* 0x000fe400078ec0ff */
[----:B------:R-:W-:Y:S02]  /*15990*/  LOP3.LUT R118, R185, 0xffff, RZ, 0xc0, !PT ;  /* 0x0000ffffb9767812 */ /* 0x000fe400078ec0ff */
[----:B------:R-:W-:Y:S02]  /*159a0*/  SHF.R.U32.HI R186, RZ, 0x8, R186 ;  /* 0x00000008ffba7819 */ /* 0x000fe400000116ba */
[----:B------:R-:W-:Y:S02]  /*159b0*/  SHF.R.U32.HI R190, RZ, 0x8, R190 ;  /* 0x00000008ffbe7819 */ /* 0x000fe400000116be */
[----:B------:R-:W-:Y:S02]  /*159c0*/  PRMT R65, R114, 0x3340, R65 ;  /* 0x0000334072417816 */ /* 0x000fe40000000041 */
[----:B------:R-:W-:-:S02]  /*159d0*/  PRMT R114, R116, 0x3340, R1 ;  /* 0x0000334074727816 */ /* 0x000fc40000000001 */
[----:B------:R-:W-:Y:S01]  /*159e0*/  PRMT R116, R118, 0x3340, R1 ;  /* 0x0000334076747816 */ /* 0x000fe20000000001 */
[----:B------:R4:W-:Y:S01]  /*159f0*/  STSM.16.M88.4 [R161], R8 ;  /* 0x00000008a1007844 */ /* 0x0009e20000000200 */
[----:B------:R-:W-:Y:S02]  /*15a00*/  LOP3.LUT R186, R186, 0xffff, RZ, 0xc0, !PT ;  /* 0x0000ffffbaba7812 */ /* 0x000fe400078ec0ff */
[----:B------:R-:W-:Y:S02]  /*15a10*/  LOP3.LUT R118, R190, 0xffff, RZ, 0xc0, !PT ;  /* 0x0000ffffbe767812 */ /* 0x000fe400078ec0ff */
[----:B------:R-:W-:Y:S02]  /*15a20*/  PRMT R69, R186, 0x3340, R69 ;  /* 0x00003340ba457816 */ /* 0x000fe40000000045 */
[----:B------:R-:W-:Y:S02]  /*15a30*/  PRMT R118, R118, 0x3340, R1 ;  /* 0x0000334076767816 */ /* 0x000fe40000000001 */
[----:B------:R-:W-:-:S02]  /*15a40*/  PRMT R29, R71, 0x5410, R120 ;  /* 0x00005410471d7816 */ /* 0x000fc40000000078 */
[----:B------:R-:W-:Y:S01]  /*15a50*/  PRMT R118, R69, 0x5410, R118 ;  /* 0x0000541045767816 */ /* 0x000fe20000000076 */
[----:B------:R-:W-:Y:S01]  /*15a60*/  BAR.SYNC.DEFER_BLOCKING 0x0 ;  /* 0x0000000000007b1d */ /* 0x000fe20000010000 */
[----:B------:R-:W-:Y:S02]  /*15a70*/  SHF.R.U32.HI R178, RZ, 0x8, R178 ;  /* 0x00000008ffb27819 */ /* 0x000fe400000116b2 */
[----:B------:R-:W-:Y:S02]  /*15a80*/  F2FP.SATFINITE.E5M2.F32.PACK_AB_MERGE_C R170, R170, R214, RZ ;  /* 0x000000d6aaaa723e */ /* 0x000fe400048060ff */
[----:B------:R-:W-:Y:S02]  /*15a90*/  LOP3.LUT R178, R178, 0xffff, RZ, 0xc0, !PT ;  /* 0x0000ffffb2b27812 */ /* 0x000fe400078ec0ff */
[----:B------:R-:W-:Y:S02]  /*15aa0*/  F2FP.SATFINITE.E5M2.F32.PACK_AB_MERGE_C R172, R172, R216, RZ ;  /* 0x000000d8acac723e */ /* 0x000fe400048060ff */
[----:B------:R-:W-:-:S02]  /*15ab0*/  PRMT R67, R178, 0x3340, R67 ;  /* 0x00003340b2437816 */ /* 0x000fc40000000043 */
[----:B------:R-:W-:Y:S02]  /*15ac0*/  PRMT R114, R65, 0x5410, R114 ;  /* 0x0000541041727816 */ /* 0x000fe40000000072 */
[----:B------:R-:W-:Y:S02]  /*15ad0*/  PRMT R67, R67, 0x5410, R116 ;  /* 0x0000541043437816 */ /* 0x000fe40000000074 */
[----:B------:R-:W-:Y:S02]  /*15ae0*/  LOP3.LUT R17, R170, 0xffff, RZ, 0xc0, !PT ;  /* 0x0000ffffaa117812 */ /* 0x000fe400078ec0ff */
[----:B------:R-:W-:Y:S02]  /*15af0*/  LOP3.LUT R172, R172, 0xffff, RZ, 0xc0, !PT ;  /* 0x0000ffffacac7812 */ /* 0x000fe400078ec0ff */
[--C-:B----4-:R-:W-:Y:S02]  /*15b00*/  PRMT R8, R6, 0x4210, R17.reuse ;  /* 0x0000421006087816 */ /* 0x110fe40000000011 */
[----:B------:R-:W-:-:S02]  /*15b10*/  PRMT R9, R114, 0x5210, R17 ;  /* 0x0000521072097816 */ /* 0x000fc40000000011 */
[--C-:B------:R-:W-:Y:S01]  /*15b20*/  PRMT R10, R41, 0x4210, R172.reuse ;  /* 0x00004210290a7816 */ /* 0x100fe200000000ac */
[----:B------:R-:W4:Y:S01]  /*15b30*/  LDS.128 R68, [R2] ;  /* 0x0000000002447984 */ /* 0x000f220000000c00 */
[----:B------:R-:W-:Y:S02]  /*15b40*/  PRMT R11, R67, 0x5210, R172 ;  /* 0x00005210430b7816 */ /* 0x000fe400000000ac */
[----:B------:R-:W-:Y:S01]  /*15b50*/  SHF.R.U32.HI R182, RZ, 0x6, R182 ;  /* 0x00000006ffb67819 */ /* 0x000fe200000116b6 */
[----:B------:R-:W-:Y:S01]  /*15b60*/  BAR.SYNC.DEFER_BLOCKING 0x0 ;  /* 0x0000000000007b1d */ /* 0x000fe20000010000 */
[----:B------:R-:W-:Y:S02]  /*15b70*/  F2FP.SATFINITE.E5M2.F32.PACK_AB_MERGE_C R176, R176, R247, RZ ;  /* 0x000000f7b0b0723e */ /* 0x000fe400048060ff */
[----:B------:R-:W-:Y:S02]  /*15b80*/  SGXT.U32 R182, R182, 0x1 ;  /* 0x00000001b6b6781a */ /* 0x000fe40000000000 */
[----:B------:R-:W-:-:S02]  /*15b90*/  F2FP.SATFINITE.E5M2.F32.PACK_AB_MERGE_C R175, R175, R245, RZ ;  /* 0x000000f5afaf723e */ /* 0x000fc400048060ff */
[C-C-:B------:R-:W-:Y:S02]  /*15ba0*/  LOP3.LUT R246, R5.reuse, 0x172, R182.reuse, 0xfe, !PT ;  /* 0x0000017205f67812 */ /* 0x140fe400078efeb6 */
[----:B------:R-:W-:Y:S02]  /*15bb0*/  LOP3.LUT R247, R5, 0x174, R182, 0xfe, !PT ;  /* 0x0000017405f77812 */ /* 0x000fe400078efeb6 */
[----:B------:R-:W-:Y:S01]  /*15bc0*/  LOP3.LUT R175, R175, 0xffff, RZ, 0xc0, !PT ;  /* 0x0000ffffafaf7812 */ /* 0x000fe200078ec0ff */
[----:B------:R0:W-:Y:S01]  /*15bd0*/  STL [R1], R246 ;  /* 0x000000f601007387 */ /* 0x0001e20000100800 */
[----:B------:R-:W-:Y:S02]  /*15be0*/  LOP3.LUT R176, R176, 0xffff, RZ, 0xc0, !PT ;  /* 0x0000ffffb0b07812 */ /* 0x000fe400078ec0ff */
[----:B------:R-:W-:Y:S01]  /*15bf0*/  LOP3.LUT R6, R181, 0xffff, RZ, 0xc0, !PT ;  /* 0x0000ffffb5067812 */ /* 0x000fe200078ec0ff */
[----:B------:R2:W-:Y:S01]  /*15c00*/  STL [R1+0x4], R247 ;  /* 0x000004f701007387 */ /* 0x0005e20000100800 */
[----:B------:R-:W-:-:S02]  /*15c10*/  LOP3.LUT R184, R184, 0xffff, RZ, 0xc0, !PT ;  /* 0x0000ffffb8b87812 */ /* 0x000fc400078ec0ff */
[----:B------:R-:W-:Y:S02]  /*15c20*/  LOP3.LUT R36, R36, 0xffff, RZ, 0xc0, !PT ;  /* 0x0000ffff24247812 */ /* 0x000fe400078ec0ff */
[----:B------:R-:W-:Y:S02]  /*15c30*/  LOP3.LUT R54, R54, 0xffff, RZ, 0xc0, !PT ;  /* 0x0000ffff36367812 */ /* 0x000fe400078ec0ff */
[----:B0-----:R-:W-:Y:S01]  /*15c40*/  LOP3.LUT R246, R5, 0x176, R182, 0xfe, !PT ;  /* 0x0000017605f67812 */ /* 0x001fe200078efeb6 */
[----:B------:R0:W-:Y:S01]  /*15c50*/  STSM.16.M88.4 [R161], R8 ;  /* 0x00000008a1007844 */ /* 0x0001e20000000200 */
[----:B------:R-:W-:Y:S02]  /*15c60*/  PRMT R232, R235, 0x5410, R232 ;  /* 0x00005410ebe87816 */ /* 0x000fe400000000e8 */
[----:B--2---:R-:W-:Y:S01]  /*15c70*/  LOP3.LUT R247, R5, 0x178, R182, 0xfe, !PT ;  /* 0x0000017805f77812 */ /* 0x004fe200078efeb6 */
[----:B------:R-:W-:Y:S01]  /*15c80*/  BAR.SYNC.DEFER_BLOCKING 0x0 ;  /* 0x0000000000007b1d */ /* 0x000fe20000010000 */
[----:B------:R-:W-:-:S02]  /*15c90*/  LOP3.LUT R25, R25, 0xffff, RZ, 0xc0, !PT ;  /* 0x0000ffff19197812 */ /* 0x000fc400078ec0ff */
[----:B------:R-:W-:Y:S02]  /*15ca0*/  F2FP.SATFINITE.E5M2.F32.PACK_AB_MERGE_C R106, R107, R106, RZ ;  /* 0x0000006a6b6a723e */ /* 0x000fe400048060ff */
[----:B------:R-:W-:Y:S02]  /*15cb0*/  PRMT R14, R14, 0x4210, R25 ;  /* 0x000042100e0e7816 */ /* 0x000fe40000000019 */
[----:B------:R-:W-:Y:S01]  /*15cc0*/  LEA.HI R250, R250, 0x1e, RZ, 0x1a ;  /* 0x0000001efafa7811 */ /* 0x000fe200078fd0ff */
[----:B------:R2:W-:Y:S01]  /*15cd0*/  STL [R1+0x8], R246 ;  /* 0x000008f601007387 */ /* 0x0005e20000100800 */
[----:B------:R-:W-:Y:S02]  /*15ce0*/  LEA.HI R252, R252, 0xe, RZ, 0x1a ;  /* 0x0000000efcfc7811 */ /* 0x000fe400078fd0ff */
[----:B------:R-:W-:Y:S01]  /*15cf0*/  F2FP.SATFINITE.E5M2.F32.PACK_AB_MERGE_C R100, R101, R100, RZ ;  /* 0x000000646564723e */ /* 0x000fe200048060ff */
[----:B------:R3:W-:Y:S01]  /*15d00*/  STL [R1+0xc], R247 ;  /* 0x00000cf701007387 */ /* 0x0007e20000100800 */
[--C-:B0-----:R-:W-:Y:S01]  /*15d10*/  PRMT R8, R18, 0x4210, R175.reuse ;  /* 0x0000421012087816 */ /* 0x101fe200000000af */
[C---:B------:R-:W-:Y:S01]  /*15d20*/  IMAD.IADD R200, R5.reuse, 0x1, R250 ;  /* 0x0000000105c87824 */ /* 0x040fe200078e02fa */
[----:B------:R-:W-:Y:S01]  /*15d30*/  PRMT R9, R118, 0x5210, R175 ;  /* 0x0000521076097816 */ /* 0x000fe200000000af */
[----:B------:R-:W-:Y:S01]  /*15d40*/  IMAD.IADD R209, R5, 0x1, R252 ;  /* 0x0000000105d17824 */ /* 0x000fe200078e02fc */
[----:B------:R-:W-:-:S02]  /*15d50*/  PRMT R10, R13, 0x4210, R176 ;  /* 0x000042100d0a7816 */ /* 0x000fc400000000b0 */
[----:B--2---:R-:W-:Y:S02]  /*15d60*/  LOP3.LUT R246, R5, 0x17a, R182, 0xfe, !PT ;  /* 0x0000017a05f67812 */ /* 0x004fe400078efeb6 */
[----:B------:R-:W-:Y:S02]  /*15d70*/  PRMT R11, R29, 0x5210, R176 ;  /* 0x000052101d0b7816 */ /* 0x000fe400000000b0 */
[----:B---3--:R-:W-:Y:S01]  /*15d80*/  LOP3.LUT R247, R5, 0x17c, R182, 0xfe, !PT ;  /* 0x0000017c05f77812 */ /* 0x008fe200078efeb6 */
[----:B------:R-:W0:Y:S01]  /*15d90*/  LDS.128 R64, [R2] ;  /* 0x0000000002407984 */ /* 0x000e220000000c00 */
[----:B------:R-:W-:Y:S02]  /*15da0*/  LOP3.LUT R13, R24, 0xffff, RZ, 0xc0, !PT ;  /* 0x0000ffff180d7812 */ /* 0x000fe400078ec0ff */
[----:B------:R-:W-:Y:S01]  /*15db0*/  F2FP.SATFINITE.E5M2.F32.PACK_AB_MERGE_C R102, R103, R102, RZ ;  /* 0x000000666766723e */ /* 0x000fe200048060ff */
[----:B------:R-:W-:Y:S01]  /*15dc0*/  BAR.SYNC.DEFER_BLOCKING 0x0 ;  /* 0x0000000000007b1d */ /* 0x000fe20000010000 */
[----:B------:R-:W-:-:S02]  /*15dd0*/  PRMT R12, R12, 0x4210, R13 ;  /* 0x000042100c0c7816 */ /* 0x000fc4000000000d */
[----:B------:R-:W-:Y:S02]  /*15de0*/  PRMT R13, R28, 0x5210, R13 ;  /* 0x000052101c0d7816 */ /* 0x000fe4000000000d */
[----:B------:R-:W-:Y:S02]  /*15df0*/  LOP3.LUT R106, R106, 0xffff, RZ, 0xc0, !PT ;  /* 0x0000ffff6a6a7812 */ /* 0x000fe400078ec0ff */
[----:B------:R-:W-:Y:S01]  /*15e00*/  LOP3.LUT R110, R110, 0xffff, RZ, 0xc0, !PT ;  /* 0x0000ffff6e6e7812 */ /* 0x000fe200078ec0ff */
[----:B------:R2:W-:Y:S01]  /*15e10*/  STL [R1+0x10], R246 ;  /* 0x000010f601007387 */ /* 0x0005e20000100800 */
[----:B------:R-:W-:Y:S02]  /*15e20*/  F2FP.SATFINITE.E5M2.F32.PACK_AB_MERGE_C R93, R129, R128, RZ ;  /* 0x00000080815d723e */ /* 0x000fe400048060ff */
[----:B------:R-:W-:Y:S01]  /*15e30*/  F2FP.SATFINITE.E5M2.F32.PACK_AB_MERGE_C R94, R131, R130, RZ ;  /* 0x00000082835e723e */ /* 0x000fe200048060ff */
[----:B------:R3:W-:Y:S01]  /*15e40*/  STL [R1+0x14], R247 ;  /* 0x000014f701007387 */ /* 0x0007e20000100800 */
[----:B------:R-:W-:-:S02]  /*15e50*/  F2FP.SATFINITE.E5M2.F32.PACK_AB_MERGE_C R104, R133, R132, RZ ;  /* 0x000000848568723e */ /* 0x000fc400048060ff */
[----:B------:R-:W-:Y:S02]  /*15e60*/  F2FP.SATFINITE.E5M2.F32.PACK_AB_MERGE_C R105, R135, R134, RZ ;  /* 0x000000868769723e */ /* 0x000fe400048060ff */
[----:B------:R-:W-:Y:S02]  /*15e70*/  F2FP.SATFINITE.E5M2.F32.PACK_AB_MERGE_C R95, R137, R136, RZ ;  /* 0x00000088895f723e */ /* 0x000fe400048060ff */
[--C-:B--2---:R-:W-:Y:S02]  /*15e80*/  LOP3.LUT R246, R5, 0x180, R182.reuse, 0xfe, !PT ;  /* 0x0000018005f67812 */ /* 0x104fe400078efeb6 */
[----:B------:R-:W-:Y:S02]  /*15e90*/  F2FP.SATFINITE.E5M2.F32.PACK_AB_MERGE_C R96, R139, R138, RZ ;  /* 0x0000008a8b60723e */ /* 0x000fe400048060ff */
[----:B---3--:R-:W-:Y:S01]  /*15ea0*/  LOP3.LUT R247, R5, 0x182, R182, 0xfe, !PT ;  /* 0x0000018205f77812 */ /* 0x008fe200078efeb6 */
[----:B------:R2:W-:Y:S01]  /*15eb0*/  STL [R1+0x18], R246 ;  /* 0x000018f601007387 */ /* 0x0005e20000100800 */
[----:B------:R-:W-:-:S02]  /*15ec0*/  F2FP.SATFINITE.E5M2.F32.PACK_AB_MERGE_C R97, R141, R140, RZ ;  /* 0x0000008c8d61723e */ /* 0x000fc400048060ff */
[----:B------:R-:W-:Y:S01]  /*15ed0*/  F2FP.SATFINITE.E5M2.F32.PACK_AB_MERGE_C R101, R143, R142, RZ ;  /* 0x0000008e8f65723e */ /* 0x000fe200048060ff */
[----:B------:R3:W-:Y:S01]  /*15ee0*/  STL [R1+0x1c], R247 ;  /* 0x00001cf701007387 */ /* 0x0007e20000100800 */
[----:B------:R-:W-:Y:S02]  /*15ef0*/  F2FP.SATFINITE.E5M2.F32.PACK_AB_MERGE_C R103, R145, R144, RZ ;  /* 0x000000909167723e */ /* 0x000fe400048060ff */
[----:B------:R-:W-:Y:S01]  /*15f00*/  F2FP.SATFINITE.E5M2.F32.PACK_AB_MERGE_C R107, R147, R146, RZ ;  /* 0x00000092936b723e */ /* 0x000fe200048060ff */
[----:B------:R1:W-:Y:S01]  /*15f10*/  STSM.16.M88.4 [R161], R8 ;  /* 0x00000008a1007844 */ /* 0x0003e20000000200 */
[----:B------:R-:W-:Y:S02]  /*15f20*/  F2FP.SATFINITE.E5M2.F32.PACK_AB_MERGE_C R108, R149, R148, RZ ;  /* 0x00000094956c723e */ /* 0x000fe400048060ff */
[----:B--2---:R-:W-:Y:S01]  /*15f30*/  LOP3.LUT R246, R5, 0x184, R182, 0xfe, !PT ;  /* 0x0000018405f67812 */ /* 0x004fe200078efeb6 */
[----:B------:R-:W-:Y:S01]  /*15f40*/  BAR.SYNC.DEFER_BLOCKING 0x0 ;  /* 0x0000000000007b1d */ /* 0x000fe20000010000 */
[----:B------:R-:W-:-:S02]  /*15f50*/  F2FP.SATFINITE.E5M2.F32.PACK_AB_MERGE_C R109, R151, R150, RZ ;  /* 0x00000096976d723e */ /* 0x000fc400048060ff */
[C-C-:B---3--:R-:W-:Y:S02]  /*15f60*/  LOP3.LUT R247, R5.reuse, 0x186, R182.reuse, 0xfe, !PT ;  /* 0x0000018605f77812 */ /* 0x148fe400078efeb6 */
[----:B------:R-:W-:Y:S02]  /*15f70*/  PRMT R228, R228, 0x5410, R123 ;  /* 0x00005410e4e47816 */ /* 0x000fe4000000007b */
[C---:B------:R-:W-:Y:S01]  /*15f80*/  LOP3.LUT R111, R5.reuse, R182, RZ, 0xfc, !PT ;  /* 0x000000b6056f7212 */ /* 0x040fe200078efcff */
[----:B------:R2:W-:Y:S01]  /*15f90*/  STL [R1+0x20], R246 ;  /* 0x000020f601007387 */ /* 0x0005e20000100800 */
[C-C-:B------:R-:W-:Y:S02]  /*15fa0*/  LOP3.LUT R160, R5.reuse, 0x2, R182.reuse, 0xfe, !PT ;  /* 0x0000000205a07812 */ /* 0x140fe400078efeb6 */
[----:B------:R-:W-:Y:S01]  /*15fb0*/  LOP3.LUT R215, R5, 0x4, R182, 0xfe, !PT ;  /* 0x0000000405d77812 */ /* 0x000fe200078efeb6 */
[----:B------:R3:W-:Y:S01]  /*15fc0*/  STL [R1+0x24], R247 ;  /* 0x000024f701007387 */ /* 0x0007e20000100800 */
[----:B-1----:R-:W-:-:S02]  /*15fd0*/  PRMT R8, R3, 0x4210, R6 ;  /* 0x0000421003087816 */ /* 0x002fc40000000006 */
[----:B------:R-:W-:Y:S02]  /*15fe0*/  PRMT R9, R31, 0x5210, R6 ;  /* 0x000052101f097816 */ /* 0x000fe40000000006 */
[----:B------:R-:W-:Y:S02]  /*15ff0*/  PRMT R10, R21, 0x4210, R184 ;  /* 0x00004210150a7816 */ /* 0x000fe400000000b8 */
[----:B--2---:R-:W-:Y:S02]  /*16000*/  LOP3.LUT R246, R5, 0x188, R182, 0xfe, !PT ;  /* 0x0000018805f67812 */ /* 0x004fe400078efeb6 */
[----:B------:R-:W-:Y:S02]  /*16010*/  PRMT R11, R35, 0x5210, R184 ;  /* 0x00005210230b7816 */ /* 0x000fe400000000b8 */
[----:B---3--:R-:W-:Y:S01]  /*16020*/  LOP3.LUT R247, R5, 0x18a, R182, 0xfe, !PT ;  /* 0x0000018a05f77812 */ /* 0x008fe200078efeb6 */
[----:B------:R1:W-:Y:S01]  /*16030*/  STL [R1+0x28], R246 ;  /* 0x000028f601007387 */ /* 0x0003e20000100800 */
[----:B------:R-:W-:-:S02]  /*16040*/  LOP3.LUT R3, R38, 0xffff, RZ, 0xc0, !PT ;  /* 0x0000ffff26037812 */ /* 0x000fc400078ec0ff */
[C-C-:B------:R-:W-:Y:S01]  /*16050*/  LOP3.LUT R216, R5.reuse, 0x6, R182.reuse, 0xfe, !PT ;  /* 0x0000000605d87812 */ /* 0x140fe200078efeb6 */
[----:B------:R2:W-:Y:S01]  /*16060*/  STL [R1+0x2c], R247 ;  /* 0x00002cf701007387 */ /* 0x0005e20000100800 */
[C-C-:B------:R-:W-:Y:S02]  /*16070*/  LOP3.LUT R213, R5.reuse, 0x8, R182.reuse, 0xfe, !PT ;  /* 0x0000000805d57812 */ /* 0x140fe400078efeb6 */
[C-C-:B------:R-:W-:Y:S01]  /*16080*/  LOP3.LUT R214, R5.reuse, 0xa, R182.reuse, 0xfe, !PT ;  /* 0x0000000a05d67812 */ /* 0x140fe200078efeb6 */
[----:B------:R-:W3:Y:S01]  /*16090*/  LDS.128 R60, [R2] ;  /* 0x00000000023c7984 */ /* 0x000ee20000000c00 */
[C-C-:B------:R-:W-:Y:S02]  /*160a0*/  LOP3.LUT R212, R5.reuse, 0xc, R182.reuse, 0xfe, !PT ;  /* 0x0000000c05d47812 */ /* 0x140fe400078efeb6 */
[C-C-:B-1----:R-:W-:Y:S01]  /*160b0*/  LOP3.LUT R246, R5.reuse, 0x18c, R182.reuse, 0xfe, !PT ;  /* 0x0000018c05f67812 */ /* 0x142fe200078efeb6 */
[----:B------:R-:W-:Y:S01]  /*160c0*/  BAR.SYNC.DEFER_BLOCKING 0x0 ;  /* 0x0000000000007b1d */ /* 0x000fe20000010000 */
[----:B------:R-:W-:-:S02]  /*160d0*/  LOP3.LUT R210, R5, 0x10, R182, 0xfe, !PT ;  /* 0x0000001005d27812 */ /* 0x000fc400078efeb6 */
[C-C-:B--2---:R-:W-:Y:S02]  /*160e0*/  LOP3.LUT R247, R5.reuse, 0x190, R182.reuse, 0xfe, !PT ;  /* 0x0000019005f77812 */ /* 0x144fe400078efeb6 */
[C-C-:B------:R-:W-:Y:S02]  /*160f0*/  LOP3.LUT R211, R5.reuse, 0x12, R182.reuse, 0xfe, !PT ;  /* 0x0000001205d37812 */ /* 0x140fe400078efeb6 */
[C-C-:B------:R-:W-:Y:S01]  /*16100*/  LOP3.LUT R207, R5.reuse, 0x14, R182.reuse, 0xfe, !PT ;  /* 0x0000001405cf7812 */ /* 0x140fe200078efeb6 */
[----:B------:R1:W-:Y:S01]  /*16110*/  STL [R1+0x30], R246 ;  /* 0x000030f601007387 */ /* 0x0003e20000100800 */
[C-C-:B------:R-:W-:Y:S02]  /*16120*/  LOP3.LUT R204, R5.reuse, 0x16, R182.reuse, 0xfe, !PT ;  /* 0x0000001605cc7812 */ /* 0x140fe400078efeb6 */
[C-C-:B------:R-:W-:Y:S01]  /*16130*/  LOP3.LUT R205, R5.reuse, 0x18, R182.reuse, 0xfe, !PT ;  /* 0x0000001805cd7812 */ /* 0x140fe200078efeb6 */
[----:B------:R2:W-:Y:S01]  /*16140*/  STL [R1+0x34], R247 ;  /* 0x000034f701007387 */ /* 0x0005e20000100800 */
[----:B------:R-:W-:-:S02]  /*16150*/  LOP3.LUT R206, R5, 0x1a, R182, 0xfe, !PT ;  /* 0x0000001a05ce7812 */ /* 0x000fc400078efeb6 */
[C-C-:B------:R-:W-:Y:S02]  /*16160*/  LOP3.LUT R202, R5.reuse, 0x1c, R182.reuse, 0xfe, !PT ;  /* 0x0000001c05ca7812 */ /* 0x140fe400078efeb6 */
[C-C-:B------:R-:W-:Y:S02]  /*16170*/  LOP3.LUT R208, R5.reuse, 0x20, R182.reuse, 0xfe, !PT ;  /* 0x0000002005d07812 */ /* 0x140fe400078efeb6 */
[C-C-:B-1----:R-:W-:Y:S02]  /*16180*/  LOP3.LUT R246, R5.reuse, 0x192, R182.reuse, 0xfe, !PT ;  /* 0x0000019205f67812 */ /* 0x142fe400078efeb6 */
[C-C-:B------:R-:W-:Y:S02]  /*16190*/  LOP3.LUT R203, R5.reuse, 0x22, R182.reuse, 0xfe, !PT ;  /* 0x0000002205cb7812 */ /* 0x140fe400078efeb6 */
[C-C-:B--2---:R-:W-:Y:S01]  /*161a0*/  LOP3.LUT R247, R5.reuse, 0x194, R182.reuse, 0xfe, !PT ;  /* 0x0000019405f77812 */ /* 0x144fe200078efeb6 */
[----:B------:R1:W-:Y:S01]  /*161b0*/  STL [R1+0x38], R246 ;  /* 0x000038f601007387 */ /* 0x0003e20000100800 */
[----:B------:R-:W-:-:S02]  /*161c0*/  LOP3.LUT R201, R5, 0x24, R182, 0xfe, !PT ;  /* 0x0000002405c97812 */ /* 0x000fc400078efeb6 */
[C-C-:B------:R-:W-:Y:S01]  /*161d0*/  LOP3.LUT R198, R5.reuse, 0x26, R182.reuse, 0xfe, !PT ;  /* 0x0000002605c67812 */ /* 0x140fe200078efeb6 */
[----:B------:R2:W-:Y:S01]  /*161e0*/  STL [R1+0x3c], R247 ;  /* 0x00003cf701007387 */ /* 0x0005e20000100800 */
[C-C-:B------:R-:W-:Y:S02]  /*161f0*/  LOP3.LUT R199, R5.reuse, 0x28, R182.reuse, 0xfe, !PT ;  /* 0x0000002805c77812 */ /* 0x140fe400078efeb6 */
[C-C-:B------:R-:W-:Y:S01]  /*16200*/  LOP3.LUT R197, R5.reuse, 0x2a, R182.reuse, 0xfe, !PT ;  /* 0x0000002a05c57812 */ /* 0x140fe200078efeb6 */
[----:B------:R4:W-:Y:S01]  /*16210*/  STSM.16.M88.4 [R161], R8 ;  /* 0x00000008a1007844 */ /* 0x0009e20000000200 */
        /* <DEDUP_REMOVED lines=9> */
[----:B------:R-:W-:Y:S01]  /*162b0*/  LOP3.LUT R191, R5, 0x38, R182, 0xfe, !PT ;  /* 0x0000003805bf7812 */ /* 0x000fe200078efeb6 */
[----:B------:R2:W-:Y:S01]  /*162c0*/  STL [R1+0x44], R247 ;  /* 0x000044f701007387 */ /* 0x0005e20000100800 */
[----:B----4-:R-:W-:-:S02]  /*162d0*/  PRMT R8, R7, 0x4210, R36 ;  /* 0x0000421007087816 */ /* 0x010fc40000000024 */
[----:B------:R-:W-:Y:S02]  /*162e0*/  PRMT R9, R37, 0x5210, R36 ;  /* 0x0000521025097816 */ /* 0x000fe40000000024 */
[--C-:B------:R-:W-:Y:S02]  /*162f0*/  PRMT R10, R4, 0x4210, R3.reuse ;  /* 0x00004210040a7816 */ /* 0x100fe40000000003 */
[C-C-:B-1----:R-:W-:Y:S02]  /*16300*/  LOP3.LUT R246, R5.reuse, 0x19a, R182.reuse, 0xfe, !PT ;  /* 0x0000019a05f67812 */ /* 0x142fe400078efeb6 */
[----:B------:R-:W-:Y:S02]  /*16310*/  PRMT R11, R34, 0x5210, R3 ;  /* 0x00005210220b7816 */ /* 0x000fe40000000003 */
[----:B--2---:R-:W-:Y:S01]  /*16320*/  LOP3.LUT R247, R5, 0x19c, R182, 0xfe, !PT ;  /* 0x0000019c05f77812 */ /* 0x004fe200078efeb6 */
[----:B------:R1:W-:Y:S01]  /*16330*/  STL [R1+0x48], R246 ;  /* 0x000048f601007387 */ /* 0x0003e20000100800 */
[----:B------:R-:W-:-:S02]  /*16340*/  LOP3.LUT R3, R52, 0xffff, RZ, 0xc0, !PT ;  /* 0x0000ffff34037812 */ /* 0x000fc400078ec0ff */
[C-C-:B------:R-:W-:Y:S01]  /*16350*/  LOP3.LUT R187, R5.reuse, 0x3a, R182.reuse, 0xfe, !PT ;  /* 0x0000003a05bb7812 */ /* 0x140fe200078efeb6 */
[----:B------:R2:W-:Y:S01]  /*16360*/  STL [R1+0x4c], R247 ;  /* 0x00004cf701007387 */ /* 0x0005e20000100800 */
[C-C-:B------:R-:W-:Y:S02]  /*16370*/  LOP3.LUT R185, R5.reuse, 0x3c, R182.reuse, 0xfe, !PT ;  /* 0x0000003c05b97812 */ /* 0x140fe400078efeb6 */
[C-C-:B------:R-:W-:Y:S01]  /*16380*/  LOP3.LUT R183, R5.reuse, 0x40, R182.reuse, 0xfe, !PT ;  /* 0x0000004005b77812 */ /* 0x140fe200078efeb6 */
[----:B------:R-:W4:Y:S01]  /*16390*/  LDS.128 R56, [R2] ;  /* 0x0000000002387984 */ /* 0x000f220000000c00 */
        /* <DEDUP_REMOVED lines=25> */
[C-C-:B-1----:R-:W-:Y:S02]  /*16530*/  LOP3.LUT R246, R5.reuse, 0x1a8, R182.reuse, 0xfe, !PT ;  /* 0x000001a805f67812 */ /* 0x142fe400078efeb6 */
[----:B------:R-:W-:-:S02]  /*16540*/  LOP3.LUT R153, R5, 0x64, R182, 0xfe, !PT ;  /* 0x0000006405997812 */ /* 0x000fc400078efeb6 */
[C-C-:B--2---:R-:W-:Y:S01]  /*16550*/  LOP3.LUT R247, R5.reuse, 0x1aa, R182.reuse, 0xfe, !PT ;  /* 0x000001aa05f77812 */ /* 0x144fe200078efeb6 */
[----:B------:R1:W-:Y:S01]  /*16560*/  STL [R1+0x60], R246 ;  /* 0x000060f601007387 */ /* 0x0003e20000100800 */
[C-C-:B------:R-:W-:Y:S02]  /*16570*/  LOP3.LUT R152, R5.reuse, 0x66, R182.reuse, 0xfe, !PT ;  /* 0x0000006605987812 */ /* 0x140fe400078efeb6 */
[C-C-:B------:R-:W-:Y:S01]  /*16580*/  LOP3.LUT R151, R5.reuse, 0x68, R182.reuse, 0xfe, !PT ;  /* 0x0000006805977812 */ /* 0x140fe200078efeb6 */
[----:B------:R2:W-:Y:S01]  /*16590*/  STL [R1+0x64], R247 ;  /* 0x000064f701007387 */ /* 0x0005e20000100800 */
[C-C-:B------:R-:W-:Y:S02]  /*165a0*/  LOP3.LUT R150, R5.reuse, 0x6a, R182.reuse, 0xfe, !PT ;  /* 0x0000006a05967812 */ /* 0x140fe400078efeb6 */
[----:B------:R-:W-:Y:S02]  /*165b0*/  LOP3.LUT R148, R5, 0x6c, R182, 0xfe, !PT ;  /* 0x0000006c05947812 */ /* 0x000fe400078efeb6 */
[----:B0-----:R-:W-:-:S02]  /*165c0*/  PRMT R10, R15, 0x4210, R54 ;  /* 0x000042100f0a7816 */ /* 0x001fc40000000036 */
[----:B-1----:R-:W-:Y:S02]  /*165d0*/  LOP3.LUT R246, R5, 0x1ac, R182, 0xfe, !PT ;  /* 0x000001ac05f67812 */ /* 0x002fe400078efeb6 */
[----:B------:R-:W-:Y:S01]  /*165e0*/  PRMT R11, R39, 0x5210, R54 ;  /* 0x00005210270b7816 */ /* 0x000fe20000000036 */
[----:B------:R-:W-:Y:S01]  /*165f0*/  BAR.SYNC.DEFER_BLOCKING 0x0 ;  /* 0x0000000000007b1d */ /* 0x000fe20000010000 */
[----:B--2---:R-:W-:Y:S02]  /*16600*/  LOP3.LUT R247, R5, 0x1b0, R182, 0xfe, !PT ;  /* 0x000001b005f77812 */ /* 0x004fe400078efeb6 */
[--C-:B------:R-:W-:Y:S02]  /*16610*/  PRMT R8, R0, 0x4210, R3.reuse ;  /* 0x0000421000087816 */ /* 0x100fe40000000003 */
[----:B------:R-:W-:Y:S02]  /*16620*/  PRMT R9, R40, 0x5210, R3 ;  /* 0x0000521028097816 */ /* 0x000fe40000000003 */
[----:B------:R-:W-:Y:S01]  /*16630*/  PRMT R15, R32, 0x5210, R25 ;  /* 0x00005210200f7816 */ /* 0x000fe20000000019 */
[----:B------:R0:W-:Y:S01]  /*16640*/  STL [R1+0x68], R246 ;  /* 0x000068f601007387 */ /* 0x0001e20000100800 */
[----:B------:R-:W-:-:S02]  /*16650*/  LEA.HI R0, R26, R5, RZ, 0x1a ;  /* 0x000000051a007211 */ /* 0x000fc400078fd0ff */
[C-C-:B------:R-:W-:Y:S01]  /*16660*/  LOP3.LUT R144, R5.reuse, 0x70, R182.reuse, 0xfe, !PT ;  /* 0x0000007005907812 */ /* 0x140fe200078efeb6 */
[----:B------:R1:W-:Y:S01]  /*16670*/  STL [R1+0x6c], R247 ;  /* 0x00006cf701007387 */ /* 0x0003e20000100800 */
[C-C-:B------:R-:W-:Y:S02]  /*16680*/  LOP3.LUT R149, R5.reuse, 0x72, R182.reuse, 0xfe, !PT ;  /* 0x0000007205957812 */ /* 0x140fe400078efeb6 */
[C-C-:B------:R-:W-:Y:S02]  /*16690*/  LOP3.LUT R146, R5.reuse, 0x74, R182.reuse, 0xfe, !PT ;  /* 0x0000007405927812 */ /* 0x140fe400078efeb6 */
[C-C-:B------:R-:W-:Y:S02]  /*166a0*/  LOP3.LUT R147, R5.reuse, 0x76, R182.reuse, 0xfe, !PT ;  /* 0x0000007605937812 */ /* 0x140fe400078efeb6 */
[C-C-:B0-----:R-:W-:Y:S02]  /*166b0*/  LOP3.LUT R246, R5.reuse, 0x1b2, R182.reuse, 0xfe, !PT ;  /* 0x000001b205f67812 */ /* 0x141fe400078efeb6 */
[----:B------:R-:W-:-:S02]  /*166c0*/  LOP3.LUT R145, R5, 0x78, R182, 0xfe, !PT ;  /* 0x0000007805917812 */ /* 0x000fc400078efeb6 */
[C-C-:B-1----:R-:W-:Y:S01]  /*166d0*/  LOP3.LUT R247, R5.reuse, 0x1b4, R182.reuse, 0xfe, !PT ;  /* 0x000001b405f77812 */ /* 0x142fe200078efeb6 */
[----:B------:R0:W-:Y:S01]  /*166e0*/  STL [R1+0x70], R246 ;  /* 0x000070f601007387 */ /* 0x0001e20000100800 */
[C-C-:B------:R-:W-:Y:S02]  /*166f0*/  LOP3.LUT R143, R5.reuse, 0x7a, R182.reuse, 0xfe, !PT ;  /* 0x0000007a058f7812 */ /* 0x140fe400078efeb6 */
[C-C-:B------:R-:W-:Y:S01]  /*16700*/  LOP3.LUT R141, R5.reuse, 0x7c, R182.reuse, 0xfe, !PT ;  /* 0x0000007c058d7812 */ /* 0x140fe200078efeb6 */
[----:B------:R1:W-:Y:S01]  /*16710*/  STL [R1+0x74], R247 ;  /* 0x000074f701007387 */ /* 0x0003e20000100800 */
[C-C-:B------:R-:W-:Y:S02]  /*16720*/  LOP3.LUT R140, R5.reuse, 0x80, R182.reuse, 0xfe, !PT ;  /* 0x00000080058c7812 */ /* 0x140fe400078efeb6 */
[C-C-:B------:R-:W-:Y:S01]  /*16730*/  LOP3.LUT R142, R5.reuse, 0x82, R182.reuse, 0xfe, !PT ;  /* 0x00000082058e7812 */ /* 0x140fe200078efeb6 */
[----:B------:R-:W2:Y:S01]  /*16740*/  LDS.128 R52, [R2] ;  /* 0x0000000002347984 */ /* 0x000ea20000000c00 */
[----:B------:R-:W-:-:S02]  /*16750*/  LOP3.LUT R139, R5, 0x84, R182, 0xfe, !PT ;  /* 0x00000084058b7812 */ /* 0x000fc400078efeb6 */
[C-C-:B0-----:R-:W-:Y:S01]  /*16760*/  LOP3.LUT R246, R5.reuse, 0x1b6, R182.reuse, 0xfe, !PT ;  /* 0x000001b605f67812 */ /* 0x141fe200078efeb6 */
[----:B------:R-:W-:Y:S01]  /*16770*/  BAR.SYNC.DEFER_BLOCKING 0x0 ;  /* 0x0000000000007b1d */ /* 0x000fe20000010000 */
[C-C-:B------:R-:W-:Y:S02]  /*16780*/  LOP3.LUT R138, R5.reuse, 0x86, R182.reuse, 0xfe, !PT ;  /* 0x00000086058a7812 */ /* 0x140fe400078efeb6 */
[C-C-:B-1----:R-:W-:Y:S02]  /*16790*/  LOP3.LUT R247, R5.reuse, 0x1b8, R182.reuse, 0xfe, !PT ;  /* 0x000001b805f77812 */ /* 0x142fe400078efeb6 */
[C-C-:B------:R-:W-:Y:S02]  /*167a0*/  LOP3.LUT R137, R5.reuse, 0x88, R182.reuse, 0xfe, !PT ;  /* 0x0000008805897812 */ /* 0x140fe400078efeb6 */
[C-C-:B------:R-:W-:Y:S01]  /*167b0*/  LOP3.LUT R136, R5.reuse, 0x8a, R182.reuse, 0xfe, !PT ;  /* 0x0000008a05887812 */ /* 0x140fe200078efeb6 */
[----:B------:R0:W-:Y:S01]  /*167c0*/  STL [R1+0x78], R246 ;  /* 0x000078f601007387 */ /* 0x0001e20000100800 */
[----:B------:R-:W-:-:S02]  /*167d0*/  LOP3.LUT R134, R5, 0x8c, R182, 0xfe, !PT ;  /* 0x0000008c05867812 */ /* 0x000fc400078efeb6 */
        /* <DEDUP_REMOVED lines=14> */
[----:B------:R-:W-:Y:S01]  /*168c0*/  STSM.16.M88.4 [R161], R8 ;  /* 0x00000008a1007844 */ /* 0x000fe20000000200 */
        /* <DEDUP_REMOVED lines=49> */
[C-C-:B0-----:R-:W-:Y:S02]  /*16be0*/  LOP3.LUT R246, R5.reuse, 0x1d2, R182.reuse, 0xfe, !PT ;  /* 0x000001d205f67812 */ /* 0x141fe400078efeb6 */
[C-C-:B------:R-:W-:Y:S02]  /*16bf0*/  LOP3.LUT R32, R5.reuse, 0xe6, R182.reuse, 0xfe, !PT ;  /* 0x000000e605207812 */ /* 0x140fe400078efeb6 */
[C-C-:B-1----:R-:W-:Y:S01]  /*16c00*/  LOP3.LUT R247, R5.reuse, 0x1d4, R182.reuse, 0xfe, !PT ;  /* 0x000001d405f77812 */ /* 0x142fe200078efeb6 */
[----:B------:R0:W-:Y:S01]  /*16c10*/  STL [R1+0xa8], R246 ;  /* 0x0000a8f601007387 */ /* 0x0001e20000100800 */
[C-C-:B------:R-:W-:Y:S02]  /*16c20*/  LOP3.LUT R31, R5.reuse, 0xe8, R182.reuse, 0xfe, !PT ;  /* 0x000000e8051f7812 */ /* 0x140fe400078efeb6 */
[C-C-:B------:R-:W-:Y:S01]  /*16c30*/  LOP3.LUT R30, R5.reuse, 0xea, R182.reuse, 0xfe, !PT ;  /* 0x000000ea051e7812 */ /* 0x140fe200078efeb6 */
[----:B------:R1:W-:Y:S01]  /*16c40*/  STL [R1+0xac], R247 ;  /* 0x0000acf701007387 */ /* 0x0003e20000100800 */
[----:B------:R-:W-:-:S02]  /*16c50*/  LOP3.LUT R28, R5, 0xec, R182, 0xfe, !PT ;  /* 0x000000ec051c7812 */ /* 0x000fc400078efeb6 */
[C-C-:B------:R-:W-:Y:S02]  /*16c60*/  LOP3.LUT R24, R5.reuse, 0xf0, R182.reuse, 0xfe, !PT ;  /* 0x000000f005187812 */ /* 0x140fe400078efeb6 */
[C-C-:B------:R-:W-:Y:S02]  /*16c70*/  LOP3.LUT R29, R5.reuse, 0xf2, R182.reuse, 0xfe, !PT ;  /* 0x000000f2051d7812 */ /* 0x140fe400078efeb6 */
[C-C-:B0-----:R-:W-:Y:S02]  /*16c80*/  LOP3.LUT R246, R5.reuse, 0x1d6, R182.reuse, 0xfe, !PT ;  /* 0x000001d605f67812 */ /* 0x141fe400078efeb6 */
[C-C-:B------:R-:W-:Y:S02]  /*16c90*/  LOP3.LUT R26, R5.reuse, 0xf4, R182.reuse, 0xfe, !PT ;  /* 0x000000f4051a7812 */ /* 0x140fe400078efeb6 */
[C-C-:B-1----:R-:W-:Y:S01]  /*16ca0*/  LOP3.LUT R247, R5.reuse, 0x1d8, R182.reuse, 0xfe, !PT ;  /* 0x000001d805f77812 */ /* 0x142fe200078efeb6 */
        /* <DEDUP_REMOVED lines=15> */
[C-C-:B------:R-:W-:Y:S02]  /*16da0*/  LOP3.LUT R16, R5.reuse, 0x10a, R182.reuse, 0xfe, !PT ;  /* 0x0000010a05107812 */ /* 0x140fe400078efeb6 */
        /* <DEDUP_REMOVED lines=63> */
[C-C-:B------:R-:W-:Y:S01]  /*171a0*/  LOP3.LUT R245, R5.reuse, 0x164, R182.reuse, 0xfe, !PT ;  /* 0x0000016405f57812 */ /* 0x140fe200078efeb6 */
[----:B------:R0:W-:Y:S01]  /*171b0*/  STL [R1+0xf0], R246 ;  /* 0x0000f0f601007387 */ /* 0x0001e20000100800 */
[C-C-:B------:R-:W-:Y:S02]  /*171c0*/  LOP3.LUT R248, R5.reuse, 0x166, R182.reuse, 0xfe, !PT ;  /* 0x0000016605f87812 */ /* 0x140fe400078efeb6 */
[C-C-:B------:R-:W-:Y:S01]  /*171d0*/  LOP3.LUT R249, R5.reuse, 0x168, R182.reuse, 0xfe, !PT ;  /* 0x0000016805f97812 */ /* 0x140fe200078efeb6 */
[----:B------:R-:W3:Y:S01]  /*171e0*/  LDL.LU R235, [R1+0x52c] ;  /* 0x00052c0001eb7983 */ /* 0x000ee20000300800 */
[----:B------:R-:W-:-:S02]  /*171f0*/  LOP3.LUT R250, R5, 0x16a, R182, 0xfe, !PT ;  /* 0x0000016a05fa7812 */ /* 0x000fc400078efeb6 */
[C-C-:B------:R-:W-:Y:S02]  /*17200*/  LOP3.LUT R251, R5.reuse, 0x16c, R182.reuse, 0xfe, !PT ;  /* 0x0000016c05fb7812 */ /* 0x140fe400078efeb6 */
[C-C-:B------:R-:W-:Y:S02]  /*17210*/  LOP3.LUT R252, R5.reuse, 0x170, R182.reuse, 0xfe, !PT ;  /* 0x0000017005fc7812 */ /* 0x140fe400078efeb6 */
[----:B------:R-:W-:Y:S02]  /*17220*/  LOP3.LUT R5, R5, 0x1fc, R182, 0xfe, !PT ;  /* 0x000001fc05057812 */ /* 0x000fe400078efeb6 */
[--C-:B------:R-:W-:Y:S02]  /*17230*/  PRMT R182, R106, 0x3340, R110.reuse ;  /* 0x000033406ab67816 */ /* 0x100fe4000000006e */
[----:B------:R-:W-:Y:S02]  /*17240*/  SHF.R.U32.HI R110, RZ, 0x8, R110 ;  /* 0x00000008ff6e7819 */ /* 0x000fe4000001166e */
[----:B------:R-:W-:-:S02]  /*17250*/  SHF.R.U32.HI R106, RZ, 0x8, R106 ;  /* 0x00000008ff6a7819 */ /* 0x000fc4000001166a */
[----:B------:R-:W-:Y:S02]  /*17260*/  LOP3.LUT R110, R110, 0xffff, RZ, 0xc0, !PT ;  /* 0x0000ffff6e6e7812 */ /* 0x000fe400078ec0ff */
[----:B------:R-:W-:Y:S02]  /*17270*/  LOP3.LUT R106, R106, 0xffff, RZ, 0xc0, !PT ;  /* 0x0000ffff6a6a7812 */ /* 0x000fe400078ec0ff */
[----:B------:R-:W-:Y:S02]  /*17280*/  LOP3.LUT R89, R89, 0xffff, RZ, 0xc0, !PT ;  /* 0x0000ffff59597812 */ /* 0x000fe400078ec0ff */
[----:B------:R-:W-:Y:S02]  /*17290*/  LOP3.LUT R91, R91, 0xffff, RZ, 0xc0, !PT ;  /* 0x0000ffff5b5b7812 */ /* 0x000fe400078ec0ff */
[----:B------:R-:W-:Y:S02]  /*172a0*/  LOP3.LUT R93, R93, 0xffff, RZ, 0xc0, !PT ;  /* 0x0000ffff5d5d7812 */ /* 0x000fe400078ec0ff */
[----:B------:R-:W-:-:S02]  /*172b0*/  SHF.R.U32.HI R237, RZ, 0x8, R237 ;  /* 0x00000008ffed7819 */ /* 0x000fc400000116ed */
[----:B------:R-:W-:Y:S02]  /*172c0*/  SHF.R.U32.HI R225, RZ, 0x8, R225 ;  /* 0x00000008ffe17819 */ /* 0x000fe400000116e1 */
[----:B-1----:R-:W-:Y:S02]  /*172d0*/  PRMT R247, R106, 0x3340, R110 ;  /* 0x000033406af77816 */ /* 0x002fe4000000006e */
[----:B------:R-:W-:Y:S02]  /*172e0*/  PRMT R110, R89, 0x3340, R91 ;  /* 0x00003340596e7816 */ /* 0x000fe4000000005b */
[----:B------:R-:W-:Y:S02]  /*172f0*/  PRMT R106, R93, 0x3340, R1 ;  /* 0x000033405d6a7816 */ /* 0x000fe40000000001 */
[----:B------:R-:W-:Y:S02]  /*17300*/  SHF.R.U32.HI R91, RZ, 0x8, R91 ;  /* 0x00000008ff5b7819 */ /* 0x000fe4000001165b */
[----:B------:R-:W-:-:S02]  /*17310*/  SHF.R.U32.HI R89, RZ, 0x8, R89 ;  /* 0x00000008ff597819 */ /* 0x000fc40000011659 */
[----:B------:R-:W-:Y:S02]  /*17320*/  LOP3.LUT R237, R237, 0xffff, RZ, 0xc0, !PT ;  /* 0x0000ffffeded7812 */ /* 0x000fe400078ec0ff */
[----:B------:R-:W-:Y:S02]  /*17330*/  LOP3.LUT R225, R225, 0xffff, RZ, 0xc0, !PT ;  /* 0x0000ffffe1e17812 */ /* 0x000fe400078ec0ff */
[----:B------:R-:W-:Y:S02]  /*17340*/  SHF.R.U32.HI R93, RZ, 0x8, R93 ;  /* 0x00000008ff5d7819 */ /* 0x000fe4000001165d */
[----:B------:R-:W-:Y:S02]  /*17350*/  LOP3.LUT R88, R88, 0xffff, RZ, 0xc0, !PT ;  /* 0x0000ffff58587812 */ /* 0x000fe400078ec0ff */
[----:B------:R-:W-:Y:S02]  /*17360*/  LOP3.LUT R91, R91, 0xffff, RZ, 0xc0, !PT ;  /* 0x0000ffff5b5b7812 */ /* 0x000fe400078ec0ff */
[----:B------:R-:W-:-:S02]  /*17370*/  LOP3.LUT R89, R89, 0xffff, RZ, 0xc0, !PT ;  /* 0x0000ffff59597812 */ /* 0x000fc400078ec0ff */
[----:B0-----:R-:W-:Y:S02]  /*17380*/  PRMT R246, R225, 0x3340, R237 ;  /* 0x00003340e1f67816 */ /* 0x001fe400000000ed */
[----:B------:R-:W-:Y:S02]  /*17390*/  LOP3.LUT R93, R93, 0xffff, RZ, 0xc0, !PT ;  /* 0x0000ffff5d5d7812 */ /* 0x000fe400078ec0ff */
[----:B------:R-:W-:Y:S02]  /*173a0*/  PRMT R237, R88, 0x3340, R1 ;  /* 0x0000334058ed7816 */ /* 0x000fe40000000001 */
        /* <DEDUP_REMOVED lines=8> */
[----:B------:R-:W-:-:S02]  /*17430*/  SHF.R.U32.HI R92, RZ, 0x8, R92 ;  /* 0x00000008ff5c7819 */ /* 0x000fc4000001165c */
[----:B------:R-:W-:Y:S02]  /*17440*/  SHF.R.U32.HI R90, RZ, 0x8, R90 ;  /* 0x00000008ff5a7819 */ /* 0x000fe4000001165a */
[----:B------:R-:W-:Y:S02]  /*17450*/  SHF.R.U32.HI R94, RZ, 0x8, R94 ;  /* 0x00000008ff5e7819 */ /* 0x000fe4000001165e */
[----:B------:R-:W-:Y:S02]  /*17460*/  LOP3.LUT R95, R95, 0xffff, RZ, 0xc0, !PT ;  /* 0x0000ffff5f5f7812 */ /* 0x000fe400078ec0ff */
[----:B------:R-:W-:Y:S02]  /*17470*/  LOP3.LUT R97, R97, 0xffff, RZ, 0xc0, !PT ;  /* 0x0000ffff61617812 */ /* 0x000fe400078ec0ff */
[----:B------:R-:W-:Y:S02]  /*17480*/  PRMT R182, R93, 0x5410, R182 ;  /* 0x000054105db67816 */ /* 0x000fe400000000b6 */
[----:B------:R-:W-:-:S02]  /*17490*/  LOP3.LUT R92, R92, 0xffff, RZ, 0xc0, !PT ;  /* 0x0000ffff5c5c7812 */ /* 0x000fc400078ec0ff */
[----:B------:R-:W-:Y:S02]  /*174a0*/  LOP3.LUT R90, R90, 0xffff, RZ, 0xc0, !PT ;  /* 0x0000ffff5a5a7812 */ /* 0x000fe400078ec0ff */
[----:B------:R-:W-:Y:S02]  /*174b0*/  LOP3.LUT R94, R94, 0xffff, RZ, 0xc0, !PT ;  /* 0x0000ffff5e5e7812 */ /* 0x000fe400078ec0ff */
[--C-:B------:R-:W-:Y:S02]  /*174c0*/  PRMT R93, R95, 0x3340, R97.reuse ;  /* 0x000033405f5d7816 */ /* 0x100fe40000000061 */
[----:B------:R-:W-:Y:S02]  /*174d0*/  SHF.R.U32.HI R97, RZ, 0x8, R97 ;  /* 0x00000008ff617819 */ /* 0x000fe40000011661 */
[----:B------:R-:W-:Y:S02]  /*174e0*/  SHF.R.U32.HI R95, RZ, 0x8, R95 ;  /* 0x00000008ff5f7819 */ /* 0x000fe4000001165f */
[----:B------:R-:W-:-:S02]  /*174f0*/  PRMT R92, R90, 0x3340, R92 ;  /* 0x000033405a5c7816 */ /* 0x000fc4000000005c */
[----:B------:R-:W-:Y:S02]  /*17500*/  PRMT R90, R94, 0x3340, R1 ;  /* 0x000033405e5a7816 */ /* 0x000fe40000000001 */
[----:B------:R-:W-:Y:S02]  /*17510*/  LOP3.LUT R94, R97, 0xffff, RZ, 0xc0, !PT ;  /* 0x0000ffff615e7812 */ /* 0x000fe400078ec0ff */
[----:B------:R-:W-:Y:S02]  /*17520*/  LOP3.LUT R95, R95, 0xffff, RZ, 0xc0, !PT ;  /* 0x0000ffff5f5f7812 */ /* 0x000fe400078ec0ff */
[----:B------:R-:W-:Y:S02]  /*17530*/  LOP3.LUT R96, R96, 0xffff, RZ, 0xc0, !PT ;  /* 0x0000ffff60607812 */ /* 0x000fe400078ec0ff */
[----:B------:R-:W-:Y:S02]  /*17540*/  LOP3.LUT R107, R107, 0xffff, RZ, 0xc0, !PT ;  /* 0x0000ffff6b6b7812 */ /* 0x000fe400078ec0ff */
[----:B------:R-:W-:-:S02]  /*17550*/  LOP3.LUT R101, R101, 0xffff, RZ, 0xc0, !PT ;  /* 0x0000ffff65657812 */ /* 0x000fc400078ec0ff */
[----:B------:R-:W-:Y:S02]  /*17560*/  SHF.R.U32.HI R88, RZ, 0x8, R88 ;  /* 0x00000008ff587819 */ /* 0x000fe40000011658 */
[----:B------:R-:W-:Y:S02]  /*17570*/  LOP3.LUT R103, R103, 0xffff, RZ, 0xc0, !PT ;  /* 0x0000ffff67677812 */ /* 0x000fe400078ec0ff */
[----:B------:R-:W-:Y:S02]  /*17580*/  PRMT R106, R110, 0x5410, R106 ;  /* 0x000054106e6a7816 */ /* 0x000fe4000000006a */
[----:B------:R-:W-:Y:S02]  /*17590*/  PRMT R94, R95, 0x3340, R94 ;  /* 0x000033405f5e7816 */ /* 0x000fe4000000005e */
[----:B------:R-:W-:Y:S02]  /*175a0*/  PRMT R110, R107, 0x3340, R1 ;  /* 0x000033406b6e7816 */ /* 0x000fe40000000001 */
[----:B------:R-:W-:-:S02]  /*175b0*/  PRMT R95, R96, 0x3340, R101 ;  /* 0x00003340605f7816 */ /* 0x000fc40000000065 */
[----:B------:R-:W-:Y:S02]  /*175c0*/  LOP3.LUT R88, R88, 0xffff, RZ, 0xc0, !PT ;  /* 0x0000ffff58587812 */ /* 0x000fe400078ec0ff */
[----:B------:R-:W-:Y:S02]  /*175d0*/  PRMT R225, R103, 0x3340, R1 ;  /* 0x0000334067e17816 */ /* 0x000fe40000000001 */
[----:B------:R-:W-:Y:S02]  /*175e0*/  SHF.R.U32.HI R101, RZ, 0x8, R101 ;  /* 0x00000008ff657819 */ /* 0x000fe40000011665 */
[----:B------:R-:W-:Y:S02]  /*175f0*/  SHF.R.U32.HI R96, RZ, 0x8, R96 ;  /* 0x00000008ff607819 */ /* 0x000fe40000011660 */
[----:B------:R-:W-:Y:S02]  /*17600*/  SHF.R.U32.HI R103, RZ, 0x8, R103 ;  /* 0x00000008ff677819 */ /* 0x000fe40000011667 */
[----:B------:R-:W-:-:S02]  /*17610*/  SHF.R.U32.HI R107, RZ, 0x8, R107 ;  /* 0x00000008ff6b7819 */ /* 0x000fc4000001166b */
[----:B------:R-:W-:Y:S02]  /*17620*/  PRMT R110, R95, 0x5410, R110 ;  /* 0x000054105f6e7816 */ /* 0x000fe4000000006e */
[----:B------:R-:W-:Y:S02]  /*17630*/  PRMT R88, R88, 0x3340, R1 ;  /* 0x0000334058587816 */ /* 0x000fe40000000001 */
[----:B------:R-:W-:Y:S02]  /*17640*/  PRMT R225, R93, 0x5410, R225 ;  /* 0x000054105de17816 */ /* 0x000fe400000000e1 */
[----:B------:R-:W-:Y:S02]  /*17650*/  LOP3.LUT R95, R101, 0xffff, RZ, 0xc0, !PT ;  /* 0x0000ffff655f7812 */ /* 0x000fe400078ec0ff */
        /* <DEDUP_REMOVED lines=8> */
[----:B------:R-:W-:Y:S02]  /*176e0*/  PRMT R96, R107, 0x3340, R1 ;  /* 0x000033406b607816 */ /* 0x000fe40000000001 */
[----:B------:R-:W-:Y:S02]  /*176f0*/  LOP3.LUT R88, R158, 0xffff, RZ, 0xc0, !PT ;  /* 0x0000ffff9e587812 */ /* 0x000fe400078ec0ff */
[----:B------:R-:W-:Y:S02]  /*17700*/  LOP3.LUT R89, R159, 0xffff, RZ, 0xc0, !PT ;  /* 0x0000ffff9f597812 */ /* 0x000fe400078ec0ff */
[----:B------:R-:W-:Y:S02]  /*17710*/  PRMT R107, R92, 0x5410, R90 ;  /* 0x000054105c6b7816 */ /* 0x000fe4000000005a */
[----:B------:R-:W-:Y:S02]  /*17720*/  PRMT R158, R94, 0x5410, R93 ;  /* 0x000054105e9e7816 */ /* 0x000fe4000000005d */
[----:B------:R-:W-:-:S02]  /*17730*/  PRMT R159, R95, 0x5410, R96 ;  /* 0x000054105f9f7816 */ /* 0x000fc40000000060 */
[--C-:B------:R-:W-:Y:S02]  /*17740*/  PRMT R92, R228, 0x4210, R88.reuse ;  /* 0x00004210e45c7816 */ /* 0x100fe40000000058 */
[----:B------:R-:W-:Y:S02]  /*17750*/  PRMT R93, R236, 0x5210, R88 ;  /* 0x00005210ec5d7816 */ /* 0x000fe40000000058 */
[--C-:B------:R-:W-:Y:S02]  /*17760*/  PRMT R94, R227, 0x4210, R89.reuse ;  /* 0x00004210e35e7816 */ /* 0x100fe40000000059 */
[----:B------:R-:W-:Y:S01]  /*17770*/  PRMT R95, R232, 0x5210, R89 ;  /* 0x00005210e85f7816 */ /* 0x000fe20000000059 */
[----:B------:R-:W-:Y:S01]  /*17780*/  BAR.SYNC.DEFER_BLOCKING 0x0 ;  /* 0x0000000000007b1d */ /* 0x000fe20000010000 */
[----:B------:R-:W-:-:S04]  /*17790*/  SHF.R.U32.HI R239, RZ, 0x8, R239 ;  /* 0x00000008ffef7819 */ /* 0x000fc800000116ef */
[----:B------:R-:W-:-:S04]  /*177a0*/  LOP3.LUT R239, R239, 0xffff, RZ, 0xc0, !PT ;  /* 0x0000ffffefef7812 */ /* 0x000fc800078ec0ff */
[----:B------:R-:W-:Y:S01]  /*177b0*/  PRMT R239, R239, 0x3340, R1 ;  /* 0x00003340efef7816 */ /* 0x000fe20000000001 */
[----:B------:R-:W0:Y:S01]  /*177c0*/  LDS.128 R88, [R2] ;  /* 0x0000000002587984 */ /* 0x000e220000000c00 */
[----:B------:R-:W-:Y:S01]  /*177d0*/  BAR.SYNC.DEFER_BLOCKING 0x0 ;  /* 0x0000000000007b1d */ /* 0x000fe20000010000 */
[----:B------:R-:W-:Y:S02]  /*177e0*/  PRMT R97, R234, 0x5410, R231 ;  /* 0x00005410ea617816 */ /* 0x000fe400000000e7 */
[----:B------:R-:W-:Y:S02]  /*177f0*/  PRMT R230, R233, 0x5410, R230 ;  /* 0x00005410e9e67816 */ /* 0x000fe400000000e6 */
[----:B------:R-:W-:Y:S02]  /*17800*/  LOP3.LUT R100, R100, 0xffff, RZ, 0xc0, !PT ;  /* 0x0000ffff64647812 */ /* 0x000fe400078ec0ff */
[----:B------:R-:W-:Y:S01]  /*17810*/  LOP3.LUT R102, R102, 0xffff, RZ, 0xc0, !PT ;  /* 0x0000ffff66667812 */ /* 0x000fe200078ec0ff */
[----:B------:R-:W2:Y:S04]  /*17820*/  LDL.LU R234, [R1] ;  /* 0x0000000001ea7983 */ /* 0x000ea80000300800 */
[----:B------:R1:W-:Y:S01]  /*17830*/  STSM.16.M88.4 [R161], R92 ;  /* 0x0000005ca1007844 */ /* 0x0003e20000000200 */
[----:B------:R-:W-:-:S02]  /*17840*/  PRMT R101, R246, 0x5410, R239 ;  /* 0x00005410f6657816 */ /* 0x000fc400000000ef */
[--C-:B------:R-:W-:Y:S01]  /*17850*/  PRMT R96, R226, 0x4210, R100.reuse ;  /* 0x00004210e2607816 */ /* 0x100fe20000000064 */
[----:B------:R-:W2:Y:S01]  /*17860*/  LDL.LU R231, [R1+0x4] ;  /* 0x0000040001e77983 */ /* 0x000ea20000300800 */
[----:B------:R-:W-:Y:S02]  /*17870*/  PRMT R97, R97, 0x5210, R100 ;  /* 0x0000521061617816 */ /* 0x000fe40000000064 */
[----:B------:R-:W-:Y:S01]  /*17880*/  LOP3.LUT R108, R108, 0xffff, RZ, 0xc0, !PT ;  /* 0x0000ffff6c6c7812 */ /* 0x000fe200078ec0ff */
[----:B------:R-:W2:Y:S01]  /*17890*/  LDL.LU R233, [R1+0x8] ;  /* 0x0000080001e97983 */ /* 0x000ea20000300800 */
[----:B-1----:R-:W-:Y:S02]  /*178a0*/  LOP3.LUT R93, R98, 0xffff, RZ, 0xc0, !PT ;  /* 0x0000ffff625d7812 */ /* 0x002fe400078ec0ff */
[----:B------:R-:W-:Y:S02]  /*178b0*/  LOP3.LUT R92, R99, 0xffff, RZ, 0xc0, !PT ;  /* 0x0000ffff635c7812 */ /* 0x000fe400078ec0ff */
[----:B------:R-:W-:-:S02]  /*178c0*/  PRMT R98, R174, 0x4210, R102 ;  /* 0x00004210ae627816 */ /* 0x000fc40000000066 */
[----:B------:R-:W-:Y:S01]  /*178d0*/  PRMT R99, R230, 0x5210, R102 ;  /* 0x00005210e6637816 */ /* 0x000fe20000000066 */
[----:B------:R-:W-:Y:S01]  /*178e0*/  BAR.SYNC.DEFER_BLOCKING 0x0 ;  /* 0x0000000000007b1d */ /* 0x000fe20000010000 */
[--C-:B------:R-:W-:Y:S02]  /*178f0*/  PRMT R100, R171, 0x4210, R93.reuse ;  /* 0x00004210ab647816 */ /* 0x100fe4000000005d */
[----:B------:R-:W-:Y:S02]  /*17900*/  PRMT R101, R101, 0x5210, R93 ;  /* 0x0000521065657816 */ /* 0x000fe4000000005d */
[--C-:B------:R-:W-:Y:S02]  /*17910*/  PRMT R102, R237, 0x4210, R92.reuse ;  /* 0x00004210ed667816 */ /* 0x100fe4000000005c */
[----:B------:R-:W-:Y:S02]  /*17920*/  PRMT R103, R103, 0x5210, R92 ;  /* 0x0000521067677816 */ /* 0x000fe4000000005c */
[----:B------:R-:W1:Y:S01]  /*17930*/  LDS.128 R92, [R2] ;  /* 0x00000000025c7984 */ /* 0x000e620000000c00 */
[----:B------:R-:W-:Y:S06]  /*17940*/  BAR.SYNC.DEFER_BLOCKING 0x0 ;  /* 0x0000000000007b1d */ /* 0x000fec0000010000 */
[----:B------:R-:W-:Y:S02]  /*17950*/  STSM.16.M88.4 [R161], R96 ;  /* 0x00000060a1007844 */ /* 0x000fe40000000200 */
[----:B------:R-:W-:Y:S06]  /*17960*/  BAR.SYNC.DEFER_BLOCKING 0x0 ;  /* 0x0000000000007b1d */ /* 0x000fec0000010000 */
[----:B------:R-:W1:Y:S02]  /*17970*/  LDS.128 R96, [R2] ;  /* 0x0000000002607984 */ /* 0x000e640000000c00 */
[----:B------:R-:W-:Y:S06]  /*17980*/  BAR.SYNC.DEFER_BLOCKING 0x0 ;  /* 0x0000000000007b1d */ /* 0x000fec0000010000 */
[----:B------:R4:W-:Y:S02]  /*17990*/  STSM.16.M88.4 [R161], R100 ;  /* 0x00000064a1007844 */ /* 0x0009e40000000200 */
[----:B----4-:R-:W-:-:S02]  /*179a0*/  LOP3.LUT R101, R104, 0xffff, RZ, 0xc0, !PT ;  /* 0x0000ffff68657812 */ /* 0x010fc400078ec0ff */
[----:B------:R-:W-:Y:S02]  /*179b0*/  LOP3.LUT R100, R105, 0xffff, RZ, 0xc0, !PT ;  /* 0x0000ffff69647812 */ /* 0x000fe400078ec0ff */
[--C-:B------:R-:W-:Y:S02]  /*179c0*/  PRMT R104, R106, 0x4210, R101.reuse ;  /* 0x000042106a687816 */ /* 0x100fe40000000065 */
[----:B------:R-:W-:Y:S02]  /*179d0*/  PRMT R105, R229, 0x5210, R101 ;  /* 0x00005210e5697816 */ /* 0x000fe40000000065 */
[--C-:B------:R-:W-:Y:S02]  /*179e0*/  PRMT R106, R182, 0x4210, R100.reuse ;  /* 0x00004210b66a7816 */ /* 0x100fe40000000064 */
[----:B------:R-:W-:Y:S01]  /*179f0*/  PRMT R107, R107, 0x5210, R100 ;  /* 0x000052106b6b7816 */ /* 0x000fe20000000064 */
[----:B------:R-:W-:Y:S06]  /*17a00*/  BAR.SYNC.DEFER_BLOCKING 0x0 ;  /* 0x0000000000007b1d */ /* 0x000fec0000010000 */
[----:B------:R-:W4:Y:S02]  /*17a10*/  LDS.128 R100, [R2] ;  /* 0x0000000002647984 */ /* 0x000f240000000c00 */
[----:B------:R-:W-:Y:S01]  /*17a20*/  BAR.SYNC.DEFER_BLOCKING 0x0 ;  /* 0x0000000000007b1d */ /* 0x000fe20000010000 */
[----:B---3--:R-:W-:Y:S01]  /*17a30*/  IMAD R174, R235, UR4, RZ ;  /* 0x00000004ebae7c24 */ /* 0x008fe2000f8e02ff */
[----:B------:R-:W-:-:S02]  /*17a40*/  LOP3.LUT R109, R109, 0xffff, RZ, 0xc0, !PT ;  /* 0x0000ffff6d6d7812 */ /* 0x000fc400078ec0ff */
[----:B------:R-:W-:Y:S02]  /*17a50*/  ISETP.GE.AND P0, PT, R235, UR6, PT ;  /* 0x00000006eb007c0c */ /* 0x000fe4000bf06270 */
[----:B------:R-:W-:Y:S01]  /*17a60*/  ULDC.64 UR4, c[0x0][0x220] ;  /* 0x0000880000047ab9 */ /* 0x000fe20000000a00 */
[----:B------:R-:W-:Y:S01]  /*17a70*/  ULDC UR6, c[0x0][0x22c] ;  /* 0x00008b0000067ab9 */ /* 0x000fe20000000800 */
[----:B------:R3:W-:Y:S01]  /*17a80*/  STSM.16.M88.4 [R161], R104 ;  /* 0x00000068a1007844 */ /* 0x0007e20000000200 */
[----:B------:R-:W-:Y:S01]  /*17a90*/  IADD3 R171, P2, R174, UR4, RZ ;  /* 0x00000004aeab7c10 */ /* 0x000fe2000ff5e0ff */
[----:B------:R-:W-:Y:S01]  /*17aa0*/  ULDC UR4, c[0x0][0x248] ;  /* 0x0000920000047ab9 */ /* 0x000fe20000000800 */
[C---:B------:R-:W-:Y:S01]  /*17ab0*/  ISETP.LT.AND P1, PT, R111.reuse, UR7, !P0 ;  /* 0x000000076f007c0c */ /* 0x040fe2000c721270 */
[----:B------:R-:W-:Y:S01]  /*17ac0*/  IMAD R182, R111, UR4, RZ ;  /* 0x000000046fb67c24 */ /* 0x000fe2000f8e02ff */
[----:B------:R-:W4:Y:S01]  /*17ad0*/  LDL.LU R235, [R1+0xc] ;  /* 0x00000c0001eb7983 */ /* 0x000f220000300800 */
[--C-:B---3--:R-:W-:Y:S01]  /*17ae0*/  PRMT R104, R225, 0x4210, R108.reuse ;  /* 0x00004210e1687816 */ /* 0x108fe2000000006c */
[----:B------:R-:W-:Y:S01]  /*17af0*/  ULDC UR7, c[0x0][0x22c] ;  /* 0x00008b0000077ab9 */ /* 0x000fe20000000800 */
[----:B------:R-:W-:Y:S01]  /*17b00*/  PRMT R105, R158, 0x5210, R108 ;  /* 0x000052109e697816 */ /* 0x000fe2000000006c */
[----:B------:R-:W-:Y:S01]  /*17b10*/  ULDC UR4, c[0x0][0x248] ;  /* 0x0000920000047ab9 */ /* 0x000fe20000000800 */
[----:B------:R-:W-:-:S02]  /*17b20*/  PRMT R106, R110, 0x4210, R109 ;  /* 0x000042106e6a7816 */ /* 0x000fc4000000006d */
[----:B------:R-:W-:Y:S01]  /*17b30*/  PRMT R107, R159, 0x5210, R109 ;  /* 0x000052109f6b7816 */ /* 0x000fe2000000006d */
[----:B------:R-:W-:Y:S06]  /*17b40*/  BAR.SYNC.DEFER_BLOCKING 0x0 ;  /* 0x0000000000007b1d */ /* 0x000fec0000010000 */
[----:B------:R-:W3:Y:S02]  /*17b50*/  LDS.128 R108, [R2] ;  /* 0x00000000026c7984 */ /* 0x000ee40000000c00 */
[----:B------:R-:W-:Y:S01]  /*17b60*/  BAR.SYNC.DEFER_BLOCKING 0x0 ;  /* 0x0000000000007b1d */ /* 0x000fe20000010000 */
[----:B------:R-:W-:-:S02]  /*17b70*/  LEA.HI.X.SX32 R174, R174, UR5, 0x1, P2 ;  /* 0x00000005aeae7c11 */ /* 0x000fc400090f0eff */
[----:B------:R-:W-:-:S03]  /*17b80*/  IADD3 R158, P2, R182, R171, RZ ;  /* 0x000000abb69e7210 */ /* 0x000fc60007f5e0ff */
[----:B------:R-:W-:Y:S01]  /*17b90*/  ULDC UR5, c[0x0][0x248] ;  /* 0x0000920000057ab9 */ /* 0x000fe20000000800 */
[----:B------:R0:W-:Y:S01]  /*17ba0*/  STSM.16.M88.4 [R161], R104 ;  /* 0x00000068a1007844 */ /* 0x0001e20000000200 */
[----:B------:R-:W-:Y:S01]  /*17bb0*/  LEA.HI.X.SX32 R159, R182, R174, 0x1, P2 ;  /* 0x000000aeb69f7211 */ /* 0x000fe200010f0eff */
[C---:B------:R-:W-:Y:S01]  /*17bc0*/  IMAD R226, R160.reuse, UR5, RZ ;  /* 0x00000005a0e27c24 */ /* 0x040fe2000f8e02ff */
[----:B------:R-:W-:Y:S01]  /*17bd0*/  BAR.SYNC.DEFER_BLOCKING 0x0 ;  /* 0x0000000000007b1d */ /* 0x000fe20000010000 */
[----:B------:R-:W-:-:S03]  /*17be0*/  ISETP.LT.AND P4, PT, R160, UR6, !P0 ;  /* 0x00000006a0007c0c */ /* 0x000fc6000c781270 */
[-C--:B------:R-:W-:Y:S02]  /*17bf0*/  IADD3 R160, P3, R226, R171.reuse, RZ ;  /* 0x000000abe2a07210 */ /* 0x080fe40007f7e0ff */
[----:B0-----:R-:W-:Y:S01]  /*17c00*/  PRMT R104, R84, 0x7770, RZ ;  /* 0x0000777054687816 */ /* 0x001fe200000000ff */
[----:B------:R-:W-:Y:S01]  /*17c10*/  ULDC UR5, c[0x0][0x248] ;  /* 0x0000920000057ab9 */ /* 0x000fe20000000800 */
[-C--:B------:R-:W-:Y:S01]  /*17c20*/  LEA.HI.X.SX32 R161, R226, R174.reuse, 0x1, P3 ;  /* 0x000000aee2a17211 */ /* 0x080fe200018f0eff */
[----:B------:R-:W-:Y:S01]  /*17c30*/  ULDC UR6, c[0x0][0x248] ;  /* 0x0000920000067ab9 */ /* 0x000fe20000000800 */
[----:B------:R-:W-:Y:S01]  /*17c40*/  PRMT R105, R85, 0x7770, RZ ;  /* 0x0000777055697816 */ /* 0x000fe200000000ff */
[----:B------:R0:W-:Y:S01]  /*17c50*/  @P1 STG.E.U8 desc[UR16][R158.64], R104 ;  /* 0x000000689e001986 */ /* 0x0001e2000c101110 */
[C---:B------:R-:W-:Y:S01]  /*17c60*/  ISETP.LT.AND P1, PT, R215.reuse, UR7, !P0 ;  /* 0x00000007d7007c0c */ /* 0x040fe2000c721270 */
[----:B------:R-:W-:Y:S01]  /*17c70*/  IMAD R215, R215, UR4, RZ ;  /* 0x00000004d7d77c24 */ /* 0x000fe2000f8e02ff */
[C---:B------:R-:W-:Y:S01]  /*17c80*/  ISETP.LT.AND P2, PT, R216.reuse, UR8, !P0 ;  /* 0x00000008d8007c0c */ /* 0x040fe2000c741270 */
[----:B------:R-:W-:Y:S01]  /*17c90*/  IMAD R216, R216, UR5, RZ ;  /* 0x00000005d8d87c24 */ /* 0x000fe2000f8e02ff */
[C---:B------:R-:W-:Y:S01]  /*17ca0*/  ISETP.LT.AND P3, PT, R213.reuse, UR9, !P0 ;  /* 0x00000009d5007c0c */ /* 0x040fe2000c761270 */
[----:B------:R-:W-:Y:S01]  /*17cb0*/  IMAD R213, R213, UR6, RZ ;  /* 0x00000006d5d57c24 */ /* 0x000fe2000f8e02ff */
[----:B------:R1:W-:Y:S01]  /*17cc0*/  @P4 STG.E.U8 desc[UR16][R160.64], R105 ;  /* 0x00000069a0004986 */ /* 0x0003e2000c101110 */
[----:B------:R-:W-:Y:S01]  /*17cd0*/  ULDC UR7, c[0x0][0x22c] ;  /* 0x00008b0000077ab9 */ /* 0x000fe20000000800 */
[----:B------:R-:W-:Y:S01]  /*17ce0*/  ULDC UR4, c[0x0][0x248] ;  /* 0x0000920000047ab9 */ /* 0x000fe20000000800 */
[CC--:B0-----:R-:W-:Y:S01]  /*17cf0*/  IADD3 R158, P5, R215.reuse, R171.reuse, RZ ;  /* 0x000000abd79e7210 */ /* 0x0c1fe20007fbe0ff */
[----:B------:R-:W-:Y:S01]  /*17d00*/  ULDC UR6, c[0x0][0x22c] ;  /* 0x00008b0000067ab9 */ /* 0x000fe20000000800 */
[----:B------:R-:W-:Y:S01]  /*17d10*/  IADD3 R104, P6, R216, R171, RZ ;  /* 0x000000abd8687210 */ /* 0x000fe20007fde0ff */
[----:B------:R-:W-:Y:S01]  /*17d20*/  ULDC UR5, c[0x0][0x248] ;  /* 0x0000920000057ab9 */ /* 0x000fe20000000800 */
[----:B------:R-:W-:Y:S01]  /*17d30*/  LEA.HI.X.SX32 R159, R215, R174, 0x1, P5 ;  /* 0x000000aed79f7211 */ /* 0x000fe200028f0eff */
[----:B------:R-:W-:Y:S01]  /*17d40*/  ULDC UR8, c[0x0][0x22c] ;  /* 0x00008b0000087ab9 */ /* 0x000fe20000000800 */
[----:B------:R-:W-:Y:S01]  /*17d50*/  ULDC UR9, c[0x0][0x22c] ;  /* 0x00008b0000097ab9 */ /* 0x000fe20000000800 */
[----:B-1----:R-:W-:-:S02]  /*17d60*/  PRMT R105, R86, 0x7770, RZ ;  /* 0x0000777056697816 */ /* 0x002fc400000000ff */
[CC--:B------:R-:W-:Y:S02]  /*17d70*/  IADD3 R106, P5, R213.reuse, R171.reuse, RZ ;  /* 0x000000abd56a7210 */ /* 0x0c0fe40007fbe0ff */
[C---:B------:R-:W-:Y:S01]  /*17d80*/  ISETP.LT.AND P4, PT, R214.reuse, UR7, !P0 ;  /* 0x00000007d6007c0c */ /* 0x040fe2000c781270 */
[----:B------:R-:W-:Y:S01]  /*17d90*/  IMAD R214, R214, UR4, RZ ;  /* 0x00000004d6d67c24 */ /* 0x000fe2000f8e02ff */
[----:B------:R0:W-:Y:S01]  /*17da0*/  @P1 STG.E.U8 desc[UR16][R158.64], R105 ;  /* 0x000000699e001986 */ /* 0x0001e2000c101110 */
[-C--:B------:R-:W-:Y:S01]  /*17db0*/  LEA.HI.X.SX32 R107, R213, R174.reuse, 0x1, P5 ;  /* 0x000000aed56b7211 */ /* 0x080fe200028f0eff */
[----:B------:R-:W-:Y:S01]  /*17dc0*/  ULDC UR4, c[0x0][0x248] ;  /* 0x0000920000047ab9 */ /* 0x000fe20000000800 */
[----:B------:R-:W-:Y:S01]  /*17dd0*/  PRMT R160, R87, 0x7770, RZ ;  /* 0x0000777057a07816 */ /* 0x000fe200000000ff */
[----:B------:R-:W-:Y:S01]  /*17de0*/  ULDC UR7, c[0x0][0x22c] ;  /* 0x00008b0000077ab9 */ /* 0x000fe20000000800 */
[----:B------:R-:W-:Y:S02]  /*17df0*/  PRMT R161, R84, 0x7771, RZ ;  /* 0x0000777154a17816 */ /* 0x000fe400000000ff */
[C---:B------:R-:W-:Y:S01]  /*17e00*/  ISETP.LT.AND P5, PT, R212.reuse, UR6, !P0 ;  /* 0x00000006d4007c0c */ /* 0x040fe2000c7a1270 */
[----:B------:R-:W-:Y:S01]  /*17e10*/  IMAD R212, R212, UR4, RZ ;  /* 0x00000004d4d47c24 */ /* 0x000fe2000f8e02ff */
[----:B0-----:R-:W-:Y:S01]  /*17e20*/  LEA.HI.X.SX32 R105, R216, R174, 0x1, P6 ;  /* 0x000000aed8697211 */ /* 0x001fe200030f0eff */
[----:B------:R-:W-:Y:S01]  /*17e30*/  ULDC UR4, c[0x0][0x248] ;  /* 0x0000920000047ab9 */ /* 0x000fe20000000800 */
[----:B------:R-:W-:Y:S01]  /*17e40*/  IADD3 R158, P1, R214, R171, RZ ;  /* 0x000000abd69e7210 */ /* 0x000fe20007f3e0ff */
[----:B------:R-:W-:-:S02]  /*17e50*/  ULDC UR6, c[0x0][0x248] ;  /* 0x0000920000067ab9 */ /* 0x000fc40000000800 */
[----:B------:R0:W-:Y:S04]  /*17e60*/  @P2 STG.E.U8 desc[UR16][R104.64], R160 ;  /* 0x000000a068002986 */ /* 0x0001e8000c101110 */
[----:B------:R1:W-:Y:S01]  /*17e70*/  @P3 STG.E.U8 desc[UR16][R106.64], R161 ;  /* 0x000000a16a003986 */ /* 0x0003e2000c101110 */
[-C--:B------:R-:W-:Y:S02]  /*17e80*/  LEA.HI.X.SX32 R159, R214, R174.reuse, 0x1, P1 ;  /* 0x000000aed69f7211 */ /* 0x080fe400008f0eff */
[----:B------:R-:W-:Y:S02]  /*17e90*/  PRMT R213, R85, 0x7771, RZ ;  /* 0x0000777155d57816 */ /* 0x000fe400000000ff */
[C---:B0-----:R-:W-:Y:S02]  /*17ea0*/  IADD3 R104, P3, R212.reuse, R171, RZ ;  /* 0x000000abd4687210 */ /* 0x041fe40007f7e0ff */
[C---:B------:R-:W-:Y:S01]  /*17eb0*/  ISETP.LT.AND P1, PT, R209.reuse, UR7, !P0 ;  /* 0x00000007d1007c0c */ /* 0x040fe2000c721270 */
[----:B------:R-:W-:Y:S01]  /*17ec0*/  IMAD R209, R209, UR5, RZ ;  /* 0x00000005d1d17c24 */ /* 0x000fe2000f8e02ff */
[----:B------:R-:W-:-:S02]  /*17ed0*/  LEA.HI.X.SX32 R105, R212, R174, 0x1, P3 ;  /* 0x000000aed4697211 */ /* 0x000fc400018f0eff */
[----:B-1----:R-:W-:Y:S01]  /*17ee0*/  PRMT R106, R86, 0x7771, RZ ;  /* 0x00007771566a7816 */ /* 0x002fe200000000ff */
[----:B------:R-:W-:Y:S01]  /*17ef0*/  @P4 STG.E.U8 desc[UR16][R158.64], R213 ;  /* 0x000000d59e004986 */ /* 0x000fe2000c101110 */
[C---:B------:R-:W-:Y:S01]  /*17f00*/  ISETP.LT.AND P2, PT, R210.reuse, UR8, !P0 ;  /* 0x00000008d2007c0c */ /* 0x040fe2000c741270 */
[----:B------:R-:W-:Y:S01]  /*17f10*/  IMAD R210, R210, UR4, RZ ;  /* 0x00000004d2d27c24 */ /* 0x000fe2000f8e02ff */
[----:B------:R-:W-:Y:S01]  /*17f20*/  PRMT R160, R87, 0x7771, RZ ;  /* 0x0000777157a07816 */ /* 0x000fe200000000ff */
[----:B------:R0:W-:Y:S01]  /*17f30*/  @P5 STG.E.U8 desc[UR16][R104.64], R106 ;  /* 0x0000006a68005986 */ /* 0x0001e2000c101110 */
[C---:B------:R-:W-:Y:S01]  /*17f40*/  ISETP.LT.AND P4, PT, R211.reuse, UR9, !P0 ;  /* 0x00000009d3007c0c */ /* 0x040fe2000c781270 */
[----:B------:R-:W-:Y:S01]  /*17f50*/  IMAD R211, R211, UR6, RZ ;  /* 0x00000006d3d37c24 */ /* 0x000fe2000f8e02ff */
[----:B------:R-:W-:Y:S01]  /*17f60*/  ULDC UR4, c[0x0][0x22c] ;  /* 0x00008b0000047ab9 */ /* 0x000fe20000000800 */
[----:B------:R-:W-:Y:S01]  /*17f70*/  ULDC UR7, c[0x0][0x22c] ;  /* 0x00008b0000077ab9 */ /* 0x000fe20000000800 */
[----:B------:R-:W-:Y:S01]  /*17f80*/  PRMT R161, R84, 0x7772, RZ ;  /* 0x0000777254a17816 */ /* 0x000fe200000000ff */
[----:B------:R-:W-:Y:S01]  /*17f90*/  ULDC UR8, c[0x0][0x22c] ;  /* 0x00008b0000087ab9 */ /* 0x000fe20000000800 */
[----:B------:R-:W-:Y:S01]  /*17fa0*/  ULDC UR5, c[0x0][0x248] ;  /* 0x0000920000057ab9 */ /* 0x000fe20000000800 */
[CC--:B0-----:R-:W-:Y:S01]  /*17fb0*/  IADD3 R104, P3, R209.reuse, R171.reuse, RZ ;  /* 0x000000abd1687210 */ /* 0x0c1fe20007f7e0ff */
[----:B------:R-:W-:Y:S01]  /*17fc0*/  ULDC UR6, c[0x0][0x248] ;  /* 0x0000920000067ab9 */ /* 0x000fe20000000800 */
[----:B------:R-:W-:Y:S01]  /*17fd0*/  IADD3 R106, P5, R210, R171, RZ ;  /* 0x000000abd26a7210 */ /* 0x000fe20007fbe0ff */
[----:B------:R-:W-:Y:S01]  /*17fe0*/  ULDC UR9, c[0x0][0x22c] ;  /* 0x00008b0000097ab9 */ /* 0x000fe20000000800 */
[----:B------:R-:W-:-:S02]  /*17ff0*/  LEA.HI.X.SX32 R105, R209, R174, 0x1, P3 ;  /* 0x000000aed1697211 */ /* 0x000fc400018f0eff */
[----:B------:R-:W-:Y:S01]  /*18000*/  ISETP.LT.AND P3, PT, R208, UR4, !P0 ;  /* 0x00000004d0007c0c */ /* 0x000fe2000c761270 */
[----:B------:R-:W-:Y:S01]  /*18010*/  ULDC UR4, c[0x0][0x248] ;  /* 0x0000920000047ab9 */ /* 0x000fe20000000800 */
[-C--:B------:R-:W-:Y:S01]  /*18020*/  LEA.HI.X.SX32 R107, R210, R174.reuse, 0x1, P5 ;  /* 0x000000aed26b7211 */ /* 0x080fe200028f0eff */
[----:B------:R-:W-:Y:S01]  /*18030*/  @P1 STG.E.U8 desc[UR16][R104.64], R160 ;  /* 0x000000a068001986 */ /* 0x000fe2000c101110 */
[C---:B------:R-:W-:Y:S01]  /*18040*/  ISETP.LT.AND P1, PT, R207.reuse, UR7, !P0 ;  /* 0x00000007cf007c0c */ /* 0x040fe2000c721270 */
[----:B------:R-:W-:Y:S01]  /*18050*/  IMAD R207, R207, UR4, RZ ;  /* 0x00000004cfcf7c24 */ /* 0x000fe2000f8e02ff */
[-C--:B------:R-:W-:Y:S01]  /*18060*/  IADD3 R158, P6, R211, R171.reuse, RZ ;  /* 0x000000abd39e7210 */ /* 0x080fe20007fde0ff */
[----:B------:R0:W-:Y:S01]  /*18070*/  @P2 STG.E.U8 desc[UR16][R106.64], R161 ;  /* 0x000000a16a002986 */ /* 0x0001e2000c101110 */
[----:B------:R-:W-:Y:S01]  /*18080*/  PRMT R208, R85, 0x7772, RZ ;  /* 0x0000777255d07816 */ /* 0x000fe200000000ff */
[----:B------:R-:W-:Y:S01]  /*18090*/  ULDC UR7, c[0x0][0x22c] ;  /* 0x00008b0000077ab9 */ /* 0x000fe20000000800 */
[----:B------:R-:W-:Y:S01]  /*180a0*/  LEA.HI.X.SX32 R159, R211, R174, 0x1, P6 ;  /* 0x000000aed39f7211 */ /* 0x000fe200030f0eff */
[----:B------:R-:W-:Y:S01]  /*180b0*/  ULDC UR4, c[0x0][0x248] ;  /* 0x0000920000047ab9 */ /* 0x000fe20000000800 */
[C---:B------:R-:W-:Y:S01]  /*180c0*/  ISETP.LT.AND P5, PT, R204.reuse, UR8, !P0 ;  /* 0x00000008cc007c0c */ /* 0x040fe2000c7a1270 */
[----:B------:R-:W-:Y:S01]  /*180d0*/  IMAD R204, R204, UR5, RZ ;  /* 0x00000005cccc7c24 */ /* 0x000fe2000f8e02ff */
[----:B------:R-:W-:Y:S01]  /*180e0*/  PRMT R84, R84, 0x7773, RZ ;  /* 0x0000777354547816 */ /* 0x000fe200000000ff */
[----:B------:R-:W-:Y:S01]  /*180f0*/  @P4 STG.E.U8 desc[UR16][R158.64], R208 ;  /* 0x000000d09e004986 */ /* 0x000fe2000c101110 */
[----:B0-----:R-:W-:Y:S01]  /*18100*/  IADD3 R106, P2, R207, R171, RZ ;  /* 0x000000abcf6a7210 */ /* 0x001fe20007f5e0ff */
[----:B------:R-:W-:Y:S01]  /*18110*/  ULDC UR5, c[0x0][0x22c] ;  /* 0x00008b0000057ab9 */ /* 0x000fe20000000800 */
[----:B------:R-:W-:-:S02]  /*18120*/  PRMT R105, R86, 0x7772, RZ ;  /* 0x0000777256697816 */ /* 0x000fc400000000ff */
[-C--:B------:R-:W-:Y:S02]  /*18130*/  LEA.HI.X.SX32 R107, R207, R174.reuse, 0x1, P2 ;  /* 0x000000aecf6b7211 */ /* 0x080fe400010f0eff */
[C---:B------:R-:W-:Y:S01]  /*18140*/  ISETP.LT.AND P4, PT, R205.reuse, UR7, !P0 ;  /* 0x00000007cd007c0c */ /* 0x040fe2000c781270 */
[----:B------:R-:W-:Y:S01]  /*18150*/  IMAD R205, R205, UR6, RZ ;  /* 0x00000006cdcd7c24 */ /* 0x000fe2000f8e02ff */
[----:B------:R-:W-:Y:S01]  /*18160*/  IADD3 R104, P6, R204, R171, RZ ;  /* 0x000000abcc687210 */ /* 0x000fe20007fde0ff */
[----:B------:R0:W-:Y:S01]  /*18170*/  @P1 STG.E.U8 desc[UR16][R106.64], R105 ;  /* 0x000000696a001986 */ /* 0x0001e2000c101110 */
[----:B------:R-:W-:Y:S01]  /*18180*/  PRMT R160, R87, 0x7772, RZ ;  /* 0x0000777257a07816 */ /* 0x000fe200000000ff */
[----:B------:R-:W-:Y:S01]  /*18190*/  ULDC UR6, c[0x0][0x22c] ;  /* 0x00008b0000067ab9 */ /* 0x000fe20000000800 */
[C---:B------:R-:W-:Y:S01]  /*181a0*/  ISETP.LT.AND P2, PT, R206.reuse, UR9, !P0 ;  /* 0x00000009ce007c0c */ /* 0x040fe2000c741270 */
[----:B------:R-:W-:Y:S01]  /*181b0*/  IMAD R206, R206, UR4, RZ ;  /* 0x00000004cece7c24 */ /* 0x000fe2000f8e02ff */
[----:B------:R-:W-:Y:S01]  /*181c0*/  ULDC UR4, c[0x0][0x22c] ;  /* 0x00008b0000047ab9 */ /* 0x000fe20000000800 */
[----:B0-----:R-:W-:-:S02]  /*181d0*/  LEA.HI.X.SX32 R105, R204, R174, 0x1, P6 ;  /* 0x000000aecc697211 */ /* 0x001fc400030f0eff */
[CC--:B------:R-:W-:Y:S01]  /*181e0*/  IADD3 R106, P1, R205.reuse, R171.reuse, RZ ;  /* 0x000000abcd6a7210 */ /* 0x0c0fe20007f3e0ff */
[----:B------:R-:W0:Y:S02]  /*181f0*/  LDC R204, c[0x0][0x248] ;  /* 0x00009200ffcc7b82 */ /* 0x000e240000000800 */
[----:B------:R1:W-:Y:S01]  /*18200*/  @P5 STG.E.U8 desc[UR16][R104.64], R160 ;  /* 0x000000a068005986 */ /* 0x0003e2000c101110 */
[-C--:B------:R-:W-:Y:S02]  /*18210*/  LEA.HI.X.SX32 R107, R205, R174.reuse, 0x1, P1 ;  /* 0x000000aecd6b7211 */ /* 0x080fe400008f0eff */
[C---:B------:R-:W-:Y:S02]  /*18220*/  IADD3 R158, P6, R206.reuse, R171, RZ ;  /* 0x000000abce9e7210 */ /* 0x040fe40007fde0ff */
[----:B------:R-:W-:Y:S01]  /*18230*/  ISETP.LT.AND P1, PT, R203, UR4, !P0 ;  /* 0x00000004cb007c0c */ /* 0x000fe2000c721270 */
[----:B------:R3:W-:Y:S01]  /*18240*/  @P4 STG.E.U8 desc[UR16][R106.64], R84 ;  /* 0x000000546a004986 */ /* 0x0007e2000c101110 */
[----:B------:R-:W-:Y:S01]  /*18250*/  ULDC UR4, c[0x0][0x248] ;  /* 0x0000920000047ab9 */ /* 0x000fe20000000800 */
[----:B-1----:R-:W1:Y:S01]  /*18260*/  LDC R105, c[0x0][0x248] ;  /* 0x00009200ff697b82 */ /* 0x002e620000000800 */
[----:B------:R-:W-:-:S02]  /*18270*/  LEA.HI.X.SX32 R159, R206, R174, 0x1, P6 ;  /* 0x000000aece9f7211 */ /* 0x000fc400030f0eff */
[----:B------:R-:W-:Y:S02]  /*18280*/  PRMT R85, R85, 0x7773, RZ ;  /* 0x0000777355557816 */ /* 0x000fe400000000ff */
[C---:B------:R-:W-:Y:S01]  /*18290*/  ISETP.LT.AND P5, PT, R202.reuse, UR5, !P0 ;  /* 0x00000005ca007c0c */ /* 0x040fe2000c7a1270 */
[----:B------:R-:W-:Y:S01]  /*182a0*/  IMAD R202, R202, UR4, RZ ;  /* 0x00000004caca7c24 */ /* 0x000fe2000f8e02ff */
[----:B------:R-:W-:Y:S01]  /*182b0*/  ULDC UR5, c[0x0][0x22c] ;  /* 0x00008b0000057ab9 */ /* 0x000fe20000000800 */
[----:B---3--:R-:W3:Y:S01]  /*182c0*/  LDC R106, c[0x0][0x248] ;  /* 0x00009200ff6a7b82 */ /* 0x008ee20000000800 */
[----:B------:R2:W-:Y:S01]  /*182d0*/  @P2 STG.E.U8 desc[UR16][R158.64], R85 ;  /* 0x000000559e002986 */ /* 0x0005e2000c101110 */
[----:B------:R-:W-:Y:S01]  /*182e0*/  ULDC UR4, c[0x0][0x248] ;  /* 0x0000920000047ab9 */ /* 0x000fe20000000800 */
[----:B------:R-:W-:Y:S02]  /*182f0*/  IADD3 R84, P2, R202, R171, RZ ;  /* 0x000000abca547210 */ /* 0x000fe40007f5e0ff */
[C---:B------:R-:W-:Y:S01]  /*18300*/  ISETP.LT.AND P6, PT, R200.reuse, UR5, !P0 ;  /* 0x00000005c8007c0c */ /* 0x040fe2000c7c1270 */
[----:B------:R-:W-:Y:S01]  /*18310*/  IMAD R200, R200, UR4, RZ ;  /* 0x00000004c8c87c24 */ /* 0x000fe2000f8e02ff */
[----:B------:R-:W-:Y:S01]  /*18320*/  PRMT R104, R86, 0x7773, RZ ;  /* 0x0000777356687816 */ /* 0x000fe200000000ff */
[----:B------:R-:W0:Y:S01]  /*18330*/  LDC R107, c[0x0][0x248] ;  /* 0x00009200ff6b7b82 */ /* 0x000e220000000800 */
[----:B------:R-:W-:Y:S01]  /*18340*/  ULDC UR4, c[0x0][0x22c] ;  /* 0x00008b0000047ab9 */ /* 0x000fe20000000800 */
[----:B------:R-:W-:Y:S01]  /*18350*/  ULDC UR5, c[0x0][0x22c] ;  /* 0x00008b0000057ab9 */ /* 0x000fe20000000800 */
[----:B--2---:R-:W-:-:S02]  /*18360*/  LEA.HI.X.SX32 R85, R202, R174, 0x1, P2 ;  /* 0x000000aeca557211 */ /* 0x004fc400010f0eff */
[----:B------:R-:W-:-:S03]  /*18370*/  IADD3 R86, P4, R200, R171, RZ ;  /* 0x000000abc8567210 */ /* 0x000fc60007f9e0ff */
[----:B------:R-:W2:Y:S01]  /*18380*/  LDC R158, c[0x0][0x248] ;  /* 0x00009200ff9e7b82 */ /* 0x000ea20000000800 */
[----:B------:R1:W-:Y:S02]  /*18390*/  @P5 STG.E.U8 desc[UR16][R84.64], R104 ;  /* 0x0000006854005986 */ /* 0x0003e4000c101110 */
[----:B-1----:R-:W-:-:S05]  /*183a0*/  IMAD R182, R105, 0x20, R182 ;  /* 0x0000002069b67824 */ /* 0x002fca00078e02b6 */
[----:B------:R-:W1:Y:S01]  /*183b0*/  LDC R159, c[0x0][0x248] ;  /* 0x00009200ff9f7b82 */ /* 0x000e620000000800 */
[----:B------:R-:W-:Y:S02]  /*183c0*/  PRMT R84, R87, 0x7773, RZ ;  /* 0x0000777357547816 */ /* 0x000fe400000000ff */
[----:B------:R-:W-:-:S05]  /*183d0*/  LEA.HI.X.SX32 R87, R200, R174, 0x1, P4 ;  /* 0x000000aec8577211 */ /* 0x000fca00020f0eff */
[----:B------:R-:W4:Y:S01]  /*183e0*/  LDC R160, c[0x0][0x248] ;  /* 0x00009200ffa07b82 */ /* 0x000f220000000800 */
[----:B------:R3:W-:Y:S01]  /*183f0*/  @P6 STG.E.U8 desc[UR16][R86.64], R84 ;  /* 0x0000005456006986 */ /* 0x0007e2000c101110 */
[----:B------:R-:W-:Y:S01]  /*18400*/  ISETP.LT.AND P2, PT, R201, UR6, !P0 ;  /* 0x00000006c9007c0c */ /* 0x000fe2000c741270 */
[----:B------:R-:W-:Y:S01]  /*18410*/  ULDC UR6, c[0x0][0x22c] ;  /* 0x00008b0000067ab9 */ /* 0x000fe20000000800 */
[----:B------:R-:W-:Y:S02]  /*18420*/  PRMT R105, R81, 0x7770, RZ ;  /* 0x0000777051697816 */ /* 0x000fe400000000ff */
[-C--:B---3--:R-:W-:Y:S01]  /*18430*/  IADD3 R84, P6, R182, R171.reuse, RZ ;  /* 0x000000abb6547210 */ /* 0x088fe20007fde0ff */
[----:B------:R-:W-:Y:S01]  /*18440*/  IMAD R87, R106, 0x2, R182 ;  /* 0x000000026a577824 */ /* 0x000fe200078e02b6 */
[----:B------:R-:W-:Y:S02]  /*18450*/  PRMT R106, R80, 0x7770, RZ ;  /* 0x00007770506a7816 */ /* 0x000fe400000000ff */
[----:B------:R-:W-:Y:S01]  /*18460*/  LEA.HI.X.SX32 R85, R182, R174, 0x1, P6 ;  /* 0x000000aeb6557211 */ /* 0x000fe200030f0eff */
[----:B0-----:R-:W-:Y:S01]  /*18470*/  IMAD R104, R204, 0x2, R87 ;  /* 0x00000002cc687824 */ /* 0x001fe200078e0257 */
[----:B------:R-:W-:-:S03]  /*18480*/  IADD3 R86, P6, R87, R171, RZ ;  /* 0x000000ab57567210 */ /* 0x000fc60007fde0ff */
[----:B------:R0:W-:Y:S01]  /*18490*/  @P3 STG.E.U8 desc[UR16][R84.64], R106 ;  /* 0x0000006a54003986 */ /* 0x0001e2000c101110 */
[----:B------:R-:W-:Y:S02]  /*184a0*/  LEA.HI.X.SX32 R87, R87, R174, 0x1, P6 ;  /* 0x000000ae57577211 */ /* 0x000fe400030f0eff */
[----:B------:R-:W-:Y:S01]  /*184b0*/  ISETP.LT.AND P5, PT, R198, UR4, !P0 ;  /* 0x00000004c6007c0c */ /* 0x000fe2000c7a1270 */
[----:B------:R-:W-:Y:S02]  /*184c0*/  ULDC UR4, c[0x0][0x22c] ;  /* 0x00008b0000047ab9 */ /* 0x000fe40000000800 */
[----:B------:R2:W-:Y:S01]  /*184d0*/  @P1 STG.E.U8 desc[UR16][R86.64], R105 ;  /* 0x0000006956001986 */ /* 0x0005e2000c101110 */
[----:B0-----:R-:W-:-:S04]  /*184e0*/  IADD3 R84, P6, R104, R171, RZ ;  /* 0x000000ab68547210 */ /* 0x001fc80007fde0ff */
[----:B------:R-:W-:Y:S01]  /*184f0*/  LEA.HI.X.SX32 R85, R104, R174, 0x1, P6 ;  /* 0x000000ae68557211 */ /* 0x000fe200030f0eff */
[----:B--2---:R-:W-:Y:S01]  /*18500*/  IMAD R87, R158, 0x2, R104 ;  /* 0x000000029e577824 */ /* 0x004fe200078e0268 */
[----:B------:R-:W-:Y:S01]  /*18510*/  PRMT R104, R82, 0x7770, RZ ;  /* 0x0000777052687816 */ /* 0x000fe200000000ff */
[----:B------:R-:W0:Y:S03]  /*18520*/  LDC R158, c[0x0][0x248] ;  /* 0x00009200ff9e7b82 */ /* 0x000e260000000800 */
[----:B------:R-:W-:Y:S01]  /*18530*/  IADD3 R86, P6, R87, R171, RZ ;  /* 0x000000ab57567210 */ /* 0x000fe20007fde0ff */
[----:B------:R2:W-:Y:S01]  /*18540*/  @P2 STG.E.U8 desc[UR16][R84.64], R104 ;  /* 0x0000006854002986 */ /* 0x0005e2000c101110 */
[----:B------:R-:W-:Y:S01]  /*18550*/  ISETP.LT.AND P4, PT, R199, UR4, !P0 ;  /* 0x00000004c7007c0c */ /* 0x000fe2000c781270 */
[----:B------:R-:W-:Y:S01]  /*18560*/  ULDC UR4, c[0x0][0x22c] ;  /* 0x00008b0000047ab9 */ /* 0x000fe20000000800 */
[----:B------:R-:W-:-:S02]  /*18570*/  PRMT R105, R83, 0x7770, RZ ;  /* 0x0000777053697816 */ /* 0x000fc400000000ff */
[----:B------:R-:W-:Y:S01]  /*18580*/  ISETP.LT.AND P3, PT, R197, UR4, !P0 ;  /* 0x00000004c5007c0c */ /* 0x000fe2000c761270 */
[----:B------:R-:W-:Y:S01]  /*18590*/  ULDC UR4, c[0x0][0x22c] ;  /* 0x00008b0000047ab9 */ /* 0x000fe20000000800 */
[----:B--2---:R-:W-:Y:S01]  /*185a0*/  IMAD R85, R107, 0x2, R87 ;  /* 0x000000026b557824 */ /* 0x004fe200078e0257 */
[-C--:B------:R-:W-:Y:S01]  /*185b0*/  LEA.HI.X.SX32 R87, R87, R174.reuse, 0x1, P6 ;  /* 0x000000ae57577211 */ /* 0x080fe200030f0eff */
[----:B------:R-:W2:Y:S02]  /*185c0*/  LDC R107, c[0x0][0x248] ;  /* 0x00009200ff6b7b82 */ /* 0x000ea40000000800 */
[----:B-1----:R-:W-:Y:S01]  /*185d0*/  IMAD R104, R159, 0x2, R85 ;  /* 0x000000029f687824 */ /* 0x002fe200078e0255 */
[-C--:B------:R-:W-:Y:S01]  /*185e0*/  IADD3 R84, P2, R85, R171.reuse, RZ ;  /* 0x000000ab55547210 */ /* 0x080fe20007f5e0ff */
[----:B------:R1:W-:Y:S01]  /*185f0*/  @P5 STG.E.U8 desc[UR16][R86.64], R105 ;  /* 0x0000006956005986 */ /* 0x0003e2000c101110 */
[----:B------:R-:W-:Y:S02]  /*18600*/  PRMT R106, R81, 0x7771, RZ ;  /* 0x00007771516a7816 */ /* 0x000fe400000000ff */
[----:B------:R-:W-:Y:S01]  /*18610*/  LEA.HI.X.SX32 R85, R85, R174, 0x1, P2 ;  /* 0x000000ae55557211 */ /* 0x000fe200010f0eff */
[----:B------:R-:W3:Y:S01]  /*18620*/  LDC R159, c[0x0][0x248] ;  /* 0x00009200ff9f7b82 */ /* 0x000ee20000000800 */
[----:B-1----:R-:W-:-:S02]  /*18630*/  IADD3 R86, P5, R104, R171, RZ ;  /* 0x000000ab68567210 */ /* 0x002fc40007fbe0ff */
[----:B------:R-:W-:Y:S02]  /*18640*/  PRMT R105, R80, 0x7771, RZ ;  /* 0x0000777150697816 */ /* 0x000fe400000000ff */
[----:B------:R-:W-:-:S03]  /*18650*/  LEA.HI.X.SX32 R87, R104, R174, 0x1, P5 ;  /* 0x000000ae68577211 */ /* 0x000fc600028f0eff */
[----:B------:R-:W-:Y:S01]  /*18660*/  @P4 STG.E.U8 desc[UR16][R84.64], R105 ;  /* 0x0000006954004986 */ /* 0x000fe2000c101110 */
[----:B------:R-:W-:Y:S01]  /*18670*/  ISETP.LT.AND P1, PT, R196, UR4, !P0 ;  /* 0x00000004c4007c0c */ /* 0x000fe2000c721270 */
[----:B------:R-:W-:Y:S02]  /*18680*/  ULDC UR4, c[0x0][0x22c] ;  /* 0x00008b0000047ab9 */ /* 0x000fe40000000800 */
[----:B------:R1:W-:Y:S01]  /*18690*/  @P3 STG.E.U8 desc[UR16][R86.64], R106 ;  /* 0x0000006a56003986 */ /* 0x0003e2000c101110 */
[----:B------:R-:W-:Y:S01]  /*186a0*/  ISETP.LT.AND P6, PT, R195, UR4, !P0 ;  /* 0x00000004c3007c0c */ /* 0x000fe2000c7c1270 */
[----:B0-----:R-:W-:Y:S01]  /*186b0*/  IMAD R104, R158, 0x2, R104 ;  /* 0x000000029e687824 */ /* 0x001fe200078e0268 */
[----:B------:R-:W-:Y:S01]  /*186c0*/  ULDC UR4, c[0x0][0x22c] ;  /* 0x00008b0000047ab9 */ /* 0x000fe20000000800 */
[----:B------:R-:W0:Y:S01]  /*186d0*/  LDC R158, c[0x0][0x248] ;  /* 0x00009200ff9e7b82 */ /* 0x000e220000000800 */
[----:B------:R-:W-:Y:S01]  /*186e0*/  ISETP.LT.AND P2, PT, R194, UR4, !P0 ;  /* 0x00000004c2007c0c */ /* 0x000fe2000c741270 */
[----:B------:R-:W-:-:S06]  /*186f0*/  ULDC UR4, c[0x0][0x248] ;  /* 0x0000920000047ab9 */ /* 0x000fcc0000000800 */
[----:B-1----:R-:W1:Y:S01]  /*18700*/  LDC R106, c[0x0][0x248] ;  /* 0x00009200ff6a7b82 */ /* 0x002e620000000800 */
[----:B------:R-:W-:Y:S01]  /*18710*/  VIADD R87, R0, 0x2e ;  /* 0x0000002e00577836 */ /* 0x000fe20000000000 */
[----:B------:R-:W-:-:S04]  /*18720*/  IADD3 R84, P3, R104, R171, RZ ;  /* 0x000000ab68547210 */ /* 0x000fc80007f7e0ff */
[C---:B------:R-:W-:Y:S01]  /*18730*/  ISETP.LT.AND P5, PT, R87.reuse, UR5, !P0 ;  /* 0x0000000557007c0c */ /* 0x040fe2000c7a1270 */
[----:B------:R-:W-:Y:S01]  /*18740*/  IMAD R87, R87, UR4, RZ ;  /* 0x0000000457577c24 */ /* 0x000fe2000f8e02ff */
[-C--:B------:R-:W-:Y:S01]  /*18750*/  LEA.HI.X.SX32 R85, R104, R174.reuse, 0x1, P3 ;  /* 0x000000ae68557211 */ /* 0x080fe200018f0eff */
[----:B------:R-:W-:Y:S01]  /*18760*/  ULDC UR4, c[0x0][0x22c] ;  /* 0x00008b0000047ab9 */ /* 0x000fe20000000800 */
[----:B------:R-:W-:Y:S01]  /*18770*/  PRMT R105, R82, 0x7771, RZ ;  /* 0x0000777152697816 */ /* 0x000fe200000000ff */
[----:B------:R-:W-:Y:S01]  /*18780*/  ULDC UR5, c[0x0][0x22c] ;  /* 0x00008b0000057ab9 */ /* 0x000fe20000000800 */
[----:B------:R-:W-:Y:S01]  /*18790*/  IADD3 R86, P3, R87, R171, RZ ;  /* 0x000000ab57567210 */ /* 0x000fe20007f7e0ff */
[----:B--2---:R-:W-:Y:S02]  /*187a0*/  IMAD R104, R107, 0x4, R104 ;  /* 0x000000046b687824 */ /* 0x004fe400078e0268 */
[----:B------:R2:W-:Y:S01]  /*187b0*/  @P1 STG.E.U8 desc[UR16][R84.64], R105 ;  /* 0x0000006954001986 */ /* 0x0005e2000c101110 */
[----:B------:R-:W-:Y:S01]  /*187c0*/  LEA.HI.X.SX32 R87, R87, R174, 0x1, P3 ;  /* 0x000000ae57577211 */ /* 0x000fe200018f0eff */
[----:B------:R-:W0:Y:S01]  /*187d0*/  LDC R107, c[0x0][0x248] ;  /* 0x00009200ff6b7b82 */ /* 0x000e220000000800 */
[----:B--2---:R-:W-:-:S05]  /*187e0*/  PRMT R84, R83, 0x7771, RZ ;  /* 0x0000777153547816 */ /* 0x004fca00000000ff */
[----:B------:R2:W-:Y:S01]  /*187f0*/  @P5 STG.E.U8 desc[UR16][R86.64], R84 ;  /* 0x0000005456005986 */ /* 0x0005e2000c101110 */
[----:B------:R-:W-:Y:S01]  /*18800*/  ISETP.LT.AND P4, PT, R193, UR6, !P0 ;  /* 0x00000006c1007c0c */ /* 0x000fe2000c781270 */
[----:B------:R-:W-:Y:S01]  /*18810*/  ULDC UR6, c[0x0][0x22c] ;  /* 0x00008b0000067ab9 */ /* 0x000fe20000000800 */
[----:B------:R-:W-:Y:S02]  /*18820*/  PRMT R105, R81, 0x7772, RZ ;  /* 0x0000777251697816 */ /* 0x000fe400000000ff */
[-C--:B--2---:R-:W-:Y:S01]  /*18830*/  IADD3 R84, P5, R104, R171.reuse, RZ ;  /* 0x000000ab68547210 */ /* 0x084fe20007fbe0ff */
[----:B-1----:R-:W-:Y:S01]  /*18840*/  IMAD R87, R106, 0x2, R104 ;  /* 0x000000026a577824 */ /* 0x002fe200078e0268 */
[----:B------:R-:W-:Y:S02]  /*18850*/  PRMT R106, R80, 0x7772, RZ ;  /* 0x00007772506a7816 */ /* 0x000fe400000000ff */
[----:B------:R-:W-:Y:S01]  /*18860*/  LEA.HI.X.SX32 R85, R104, R174, 0x1, P5 ;  /* 0x000000ae68557211 */ /* 0x000fe200028f0eff */
[----:B----4-:R-:W-:Y:S01]  /*18870*/  IMAD R104, R160, 0x2, R87 ;  /* 0x00000002a0687824 */ /* 0x010fe200078e0257 */
[----:B------:R-:W-:-:S03]  /*18880*/  IADD3 R86, P5, R87, R171, RZ ;  /* 0x000000ab57567210 */ /* 0x000fc60007fbe0ff */
[----:B------:R1:W-:Y:S01]  /*18890*/  @P6 STG.E.U8 desc[UR16][R84.64], R106 ;  /* 0x0000006a54006986 */ /* 0x0003e2000c101110 */
[-C--:B------:R-:W-:Y:S02]  /*188a0*/  LEA.HI.X.SX32 R87, R87, R174.reuse, 0x1, P5 ;  /* 0x000000ae57577211 */ /* 0x080fe400028f0eff */
[----:B------:R-:W-:Y:S01]  /*188b0*/  ISETP.LT.AND P1, PT, R190, UR4, !P0 ;  /* 0x00000004be007c0c */ /* 0x000fe2000c721270 */
[----:B------:R-:W-:Y:S02]  /*188c0*/  ULDC UR4, c[0x0][0x22c] ;  /* 0x00008b0000047ab9 */ /* 0x000fe40000000800 */
[----:B------:R3:W-:Y:S01]  /*188d0*/  @P2 STG.E.U8 desc[UR16][R86.64], R105 ;  /* 0x0000006956002986 */ /* 0x0007e2000c101110 */
[C---:B-1----:R-:W-:Y:S01]  /*188e0*/  IADD3 R84, P6, R104.reuse, R171, RZ ;  /* 0x000000ab68547210 */ /* 0x042fe20007fde0ff */
[----:B------:R-:W1:Y:S03]  /*188f0*/  LDC R106, c[0x0][0x248] ;  /* 0x00009200ff6a7b82 */ /* 0x000e660000000800 */
[----:B------:R-:W-:Y:S01]  /*18900*/  LEA.HI.X.SX32 R85, R104, R174, 0x1, P6 ;  /* 0x000000ae68557211 */ /* 0x000fe200030f0eff */
[----:B---3--:R-:W-:Y:S01]  /*18910*/  IMAD R87, R159, 0x2, R104 ;  /* 0x000000029f577824 */ /* 0x008fe200078e0268 */
[----:B------:R-:W-:-:S04]  /*18920*/  PRMT R104, R82, 0x7772, RZ ;  /* 0x0000777252687816 */ /* 0x000fc800000000ff */
[-C--:B------:R-:W-:Y:S01]  /*18930*/  IADD3 R86, P6, R87, R171.reuse, RZ ;  /* 0x000000ab57567210 */ /* 0x080fe20007fde0ff */
[----:B------:R0:W-:Y:S01]  /*18940*/  @P4 STG.E.U8 desc[UR16][R84.64], R104 ;  /* 0x0000006854004986 */ /* 0x0001e2000c101110 */
[----:B------:R-:W-:Y:S01]  /*18950*/  ISETP.LT.AND P3, PT, R191, UR4, !P0 ;  /* 0x00000004bf007c0c */ /* 0x000fe2000c761270 */
[----:B------:R-:W-:Y:S01]  /*18960*/  ULDC UR4, c[0x0][0x22c] ;  /* 0x00008b0000047ab9 */ /* 0x000fe20000000800 */
[----:B------:R-:W-:Y:S02]  /*18970*/  PRMT R105, R83, 0x7772, RZ ;  /* 0x0000777253697816 */ /* 0x000fe400000000ff */
[----:B------:R-:W-:Y:S01]  /*18980*/  ISETP.LT.AND P5, PT, R187, UR4, !P0 ;  /* 0x00000004bb007c0c */ /* 0x000fe2000c7a1270 */
[----:B------:R-:W-:Y:S01]  /*18990*/  ULDC UR4, c[0x0][0x22c] ;  /* 0x00008b0000047ab9 */ /* 0x000fe20000000800 */
[----:B0-----:R-:W-:Y:S01]  /*189a0*/  IMAD R85, R107, 0x2, R87 ;  /* 0x000000026b557824 */ /* 0x001fe200078e0257 */
[----:B------:R-:W-:Y:S01]  /*189b0*/  LEA.HI.X.SX32 R87, R87, R174, 0x1, P6 ;  /* 0x000000ae57577211 */ /* 0x000fe200030f0eff */
[----:B------:R-:W0:Y:S02]  /*189c0*/  LDC R107, c[0x0][0x248] ;  /* 0x00009200ff6b7b82 */ /* 0x000e240000000800 */
[----:B------:R-:W-:Y:S01]  /*189d0*/  IMAD R104, R158, 0x2, R85 ;  /* 0x000000029e687824 */ /* 0x000fe200078e0255 */
[----:B------:R-:W-:Y:S01]  /*189e0*/  IADD3 R84, P6, R85, R171, RZ ;  /* 0x000000ab55547210 */ /* 0x000fe20007fde0ff */
[----:B------:R2:W-:Y:S01]  /*189f0*/  @P1 STG.E.U8 desc[UR16][R86.64], R105 ;  /* 0x0000006956001986 */ /* 0x0005e2000c101110 */
[----:B------:R-:W-:-:S02]  /*18a00*/  PRMT R80, R80, 0x7773, RZ ;  /* 0x0000777350507816 */ /* 0x000fc400000000ff */
[-C--:B------:R-:W-:Y:S02]  /*18a10*/  LEA.HI.X.SX32 R85, R85, R174.reuse, 0x1, P6 ;  /* 0x000000ae55557211 */ /* 0x080fe400030f0eff */
[----:B------:R-:W-:Y:S02]  /*18a20*/  PRMT R81, R81, 0x7773, RZ ;  /* 0x0000777351517816 */ /* 0x000fe400000000ff */
[CC--:B--2---:R-:W-:Y:S01]  /*18a30*/  IADD3 R86, P1, R104.reuse, R171.reuse, RZ ;  /* 0x000000ab68567210 */ /* 0x0c4fe20007f3e0ff */
[----:B------:R-:W2:Y:S03]  /*18a40*/  LDC R105, c[0x0][0x248] ;  /* 0x00009200ff697b82 */ /* 0x000ea60000000800 */
[----:B------:R-:W-:Y:S01]  /*18a50*/  LEA.HI.X.SX32 R87, R104, R174, 0x1, P1 ;  /* 0x000000ae68577211 */ /* 0x000fe200008f0eff */
[----:B------:R-:W-:Y:S04]  /*18a60*/  @P3 STG.E.U8 desc[UR16][R84.64], R80 ;  /* 0x0000005054003986 */ /* 0x000fe8000c101110 */
[----:B------:R3:W-:Y:S01]  /*18a70*/  @P5 STG.E.U8 desc[UR16][R86.64], R81 ;  /* 0x0000005156005986 */ /* 0x0007e2000c101110 */
[----:B------:R-:W-:Y:S01]  /*18a80*/  ISETP.LT.AND P2, PT, R185, UR4, !P0 ;  /* 0x00000004b9007c0c */ /* 0x000fe2000c741270 */
[----:B------:R-:W-:Y:S01]  /*18a90*/  ULDC UR4, c[0x0][0x22c] ;  /* 0x00008b0000047ab9 */ /* 0x000fe20000000800 */
[----:B-1----:R-:W-:Y:S01]  /*18aa0*/  IMAD R104, R106, 0x2, R104 ;  /* 0x000000026a687824 */ /* 0x002fe200078e0268 */
[----:B------:R-:W-:Y:S01]  /*18ab0*/  ISETP.LT.AND P4, PT, R183, UR4, !P0 ;  /* 0x00000004b7007c0c */ /* 0x000fe2000c781270 */
[----:B------:R-:W-:Y:S01]  /*18ac0*/  ULDC UR4, c[0x0][0x22c] ;  /* 0x00008b0000047ab9 */ /* 0x000fe20000000800 */
[----:B------:R-:W1:Y:S08]  /*18ad0*/  LDC R106, c[0x0][0x248] ;  /* 0x00009200ff6a7b82 */ /* 0x000e700000000800 */
[----:B---3--:R-:W3:Y:S01]  /*18ae0*/  LDC R87, c[0x0][0x248] ;  /* 0x00009200ff577b82 */ /* 0x008ee20000000800 */
[----:B------:R-:W-:Y:S01]  /*18af0*/  VIADD R84, R0, 0x3e ;  /* 0x0000003e00547836 */ /* 0x000fe20000000000 */
[----:B------:R-:W-:Y:S01]  /*18b00*/  ISETP.LT.AND P1, PT, R178, UR4, !P0 ;  /* 0x00000004b2007c0c */ /* 0x000fe2000c721270 */
[----:B------:R-:W-:Y:S01]  /*18b10*/  ULDC UR4, c[0x0][0x248] ;  /* 0x0000920000047ab9 */ /* 0x000fe20000000800 */
[----:B------:R-:W-:-:S02]  /*18b20*/  IADD3 R80, P3, R104, R171, RZ ;  /* 0x000000ab68507210 */ /* 0x000fc40007f7e0ff */
[C---:B------:R-:W-:Y:S01]  /*18b30*/  ISETP.LT.AND P6, PT, R84.reuse, UR5, !P0 ;  /* 0x0000000554007c0c */ /* 0x040fe2000c7c1270 */
[----:B------:R-:W-:Y:S01]  /*18b40*/  IMAD R84, R84, UR4, RZ ;  /* 0x0000000454547c24 */ /* 0x000fe2000f8e02ff */
[-C--:B------:R-:W-:Y:S01]  /*18b50*/  LEA.HI.X.SX32 R81, R104, R174.reuse, 0x1, P3 ;  /* 0x000000ae68517211 */ /* 0x080fe200018f0eff */
[----:B------:R-:W-:Y:S01]  /*18b60*/  ULDC UR4, c[0x0][0x22c] ;  /* 0x00008b0000047ab9 */ /* 0x000fe20000000800 */
[----:B------:R-:W-:Y:S01]  /*18b70*/  PRMT R85, R82, 0x7773, RZ ;  /* 0x0000777352557816 */ /* 0x000fe200000000ff */
[----:B------:R-:W-:Y:S01]  /*18b80*/  ULDC UR5, c[0x0][0x22c] ;  /* 0x00008b0000057ab9 */ /* 0x000fe20000000800 */
[C---:B------:R-:W-:Y:S02]  /*18b90*/  IADD3 R82, P3, R84.reuse, R171, RZ ;  /* 0x000000ab54527210 */ /* 0x040fe40007f7e0ff */
[----:B------:R-:W-:Y:S02]  /*18ba0*/  PRMT R86, R83, 0x7773, RZ ;  /* 0x0000777353567816 */ /* 0x000fe400000000ff */
[----:B------:R-:W-:Y:S01]  /*18bb0*/  LEA.HI.X.SX32 R83, R84, R174, 0x1, P3 ;  /* 0x000000ae54537211 */ /* 0x000fe200018f0eff */
[----:B------:R2:W-:Y:S01]  /*18bc0*/  @P2 STG.E.U8 desc[UR16][R80.64], R85 ;  /* 0x0000005550002986 */ /* 0x0005e2000c101110 */
[----:B---3--:R-:W-:-:S02]  /*18bd0*/  IMAD R104, R87, 0x4, R104 ;  /* 0x0000000457687824 */ /* 0x008fc400078e0268 */
[----:B------:R-:W3:Y:S01]  /*18be0*/  LDC R87, c[0x0][0x248] ;  /* 0x00009200ff577b82 */ /* 0x000ee20000000800 */
[----:B------:R4:W-:Y:S01]  /*18bf0*/  @P6 STG.E.U8 desc[UR16][R82.64], R86 ;  /* 0x0000005652006986 */ /* 0x0009e2000c101110 */
[----:B--2---:R-:W-:Y:S01]  /*18c00*/  IMAD R81, R105, 0x2, R104 ;  /* 0x0000000269517824 */ /* 0x004fe200078e0268 */
[----:B------:R-:W-:Y:S01]  /*18c10*/  ISETP.LT.AND P5, PT, R176, UR6, !P0 ;  /* 0x00000006b0007c0c */ /* 0x000fe2000c7a1270 */
[----:B------:R-:W-:Y:S02]  /*18c20*/  ULDC UR6, c[0x0][0x22c] ;  /* 0x00008b0000067ab9 */ /* 0x000fe40000000800 */
[----:B0-----:R-:W-:Y:S02]  /*18c30*/  IMAD R85, R107, 0x2, R81 ;  /* 0x000000026b557824 */ /* 0x001fe400078e0251 */
[----:B------:R-:W0:Y:S01]  /*18c40*/  LDC R105, c[0x0][0x248] ;  /* 0x00009200ff697b82 */ /* 0x000e220000000800 */
[----:B----4-:R-:W-:Y:S02]  /*18c50*/  IADD3 R82, P6, R104, R171, RZ ;  /* 0x000000ab68527210 */ /* 0x010fe40007fde0ff */
[----:B------:R-:W-:-:S02]  /*18c60*/  PRMT R86, R76, 0x7770, RZ ;  /* 0x000077704c567816 */ /* 0x000fc400000000ff */
[-C--:B------:R-:W-:Y:S02]  /*18c70*/  LEA.HI.X.SX32 R83, R104, R174.reuse, 0x1, P6 ;  /* 0x000000ae68537211 */ /* 0x080fe400030f0eff */
[----:B------:R-:W-:Y:S02]  /*18c80*/  IADD3 R80, P6, R81, R171, RZ ;  /* 0x000000ab51507210 */ /* 0x000fe40007fde0ff */
[----:B------:R-:W-:Y:S01]  /*18c90*/  PRMT R84, R77, 0x7770, RZ ;  /* 0x000077704d547816 */ /* 0x000fe200000000ff */
[----:B------:R2:W-:Y:S01]  /*18ca0*/  @P4 STG.E.U8 desc[UR16][R82.64], R86 ;  /* 0x0000005652004986 */ /* 0x0005e2000c101110 */
[----:B------:R-:W-:-:S05]  /*18cb0*/  LEA.HI.X.SX32 R81, R81, R174, 0x1, P6 ;  /* 0x000000ae51517211 */ /* 0x000fca00030f0eff */
[----:B------:R4:W-:Y:S01]  /*18cc0*/  @P1 STG.E.U8 desc[UR16][R80.64], R84 ;  /* 0x0000005450001986 */ /* 0x0009e2000c101110 */
[C---:B--2---:R-:W-:Y:S01]  /*18cd0*/  IADD3 R82, P6, R85.reuse, R171, RZ ;  /* 0x000000ab55527210 */ /* 0x044fe20007fde0ff */
[----:B------:R-:W2:Y:S03]  /*18ce0*/  LDC R86, c[0x0][0x248] ;  /* 0x00009200ff567b82 */ /* 0x000ea60000000800 */
[----:B------:R-:W-:Y:S02]  /*18cf0*/  LEA.HI.X.SX32 R83, R85, R174, 0x1, P6 ;  /* 0x000000ae55537211 */ /* 0x000fe400030f0eff */
[----:B----4-:R-:W-:Y:S01]  /*18d00*/  PRMT R84, R78, 0x7770, RZ ;  /* 0x000077704e547816 */ /* 0x010fe200000000ff */
[----:B-1----:R-:W-:Y:S01]  /*18d10*/  IMAD R81, R106, 0x2, R85 ;  /* 0x000000026a517824 */ /* 0x002fe200078e0255 */
[----:B------:R-:W-:Y:S01]  /*18d20*/  ISETP.LT.AND P2, PT, R173, UR4, !P0 ;  /* 0x00000004ad007c0c */ /* 0x000fe2000c741270 */
[----:B------:R-:W-:-:S02]  /*18d30*/  ULDC UR4, c[0x0][0x22c] ;  /* 0x00008b0000047ab9 */ /* 0x000fc40000000800 */
[----:B------:R3:W-:Y:S01]  /*18d40*/  @P5 STG.E.U8 desc[UR16][R82.64], R84 ;  /* 0x0000005452005986 */ /* 0x0007e2000c101110 */
[----:B------:R-:W-:Y:S02]  /*18d50*/  IADD3 R80, P6, R81, R171, RZ ;  /* 0x000000ab51507210 */ /* 0x000fe40007fde0ff */
[----:B------:R-:W-:Y:S01]  /*18d60*/  ISETP.LT.AND P3, PT, R172, UR5, !P0 ;  /* 0x00000005ac007c0c */ /* 0x000fe2000c761270 */
[----:B------:R-:W-:Y:S01]  /*18d70*/  ULDC UR5, c[0x0][0x22c] ;  /* 0x00008b0000057ab9 */ /* 0x000fe20000000800 */
[----:B---3--:R-:W-:Y:S01]  /*18d80*/  IMAD R83, R87, 0x2, R81 ;  /* 0x0000000257537824 */ /* 0x008fe200078e0251 */
[----:B------:R-:W-:-:S04]  /*18d90*/  LEA.HI.X.SX32 R81, R81, R174, 0x1, P6 ;  /* 0x000000ae51517211 */ /* 0x000fc800030f0eff */
[----:B------:R-:W-:Y:S01]  /*18da0*/  IADD3 R82, P6, R83, R171, RZ ;  /* 0x000000ab53527210 */ /* 0x000fe20007fde0ff */
[----:B0-----:R-:W-:Y:S01]  /*18db0*/  IMAD R84, R105, 0x2, R83 ;  /* 0x0000000269547824 */ /* 0x001fe200078e0253 */
[----:B------:R-:W-:Y:S02]  /*18dc0*/  PRMT R85, R79, 0x7770, RZ ;  /* 0x000077704f557816 */ /* 0x000fe400000000ff */
[----:B------:R-:W-:Y:S02]  /*18dd0*/  LEA.HI.X.SX32 R83, R83, R174, 0x1, P6 ;  /* 0x000000ae53537211 */ /* 0x000fe400030f0eff */
[----:B------:R-:W-:Y:S02]  /*18de0*/  PRMT R105, R76, 0x7771, RZ ;  /* 0x000077714c697816 */ /* 0x000fe400000000ff */
[----:B------:R-:W-:Y:S01]  /*18df0*/  ISETP.LT.AND P4, PT, R170, UR4, !P0 ;  /* 0x00000004aa007c0c */ /* 0x000fe2000c781270 */
[----:B------:R0:W-:Y:S01]  /*18e00*/  @P2 STG.E.U8 desc[UR16][R80.64], R85 ;  /* 0x0000005550002986 */ /* 0x0001e2000c101110 */
[----:B------:R-:W-:-:S03]  /*18e10*/  ULDC UR4, c[0x0][0x22c] ;  /* 0x00008b0000047ab9 */ /* 0x000fc60000000800 */
[----:B------:R1:W-:Y:S01]  /*18e20*/  @P3 STG.E.U8 desc[UR16][R82.64], R105 ;  /* 0x0000006952003986 */ /* 0x0003e2000c101110 */
[----:B------:R-:W-:Y:S01]  /*18e30*/  PRMT R87, R77, 0x7771, RZ ;  /* 0x000077714d577816 */ /* 0x000fe200000000ff */
[----:B--2---:R-:W-:Y:S01]  /*18e40*/  IMAD R86, R86, 0x2, R84 ;  /* 0x0000000256567824 */ /* 0x004fe200078e0254 */
[C---:B0-----:R-:W-:Y:S01]  /*18e50*/  IADD3 R80, P2, R84.reuse, R171, RZ ;  /* 0x000000ab54507210 */ /* 0x041fe20007f5e0ff */
[----:B-1----:R-:W0:Y:S03]  /*18e60*/  LDC R83, c[0x0][0x248] ;  /* 0x00009200ff537b82 */ /* 0x002e260000000800 */
[----:B------:R-:W-:Y:S02]  /*18e70*/  LEA.HI.X.SX32 R81, R84, R174, 0x1, P2 ;  /* 0x000000ae54517211 */ /* 0x000fe400010f0eff */
[----:B------:R-:W-:Y:S01]  /*18e80*/  ISETP.LT.AND P1, PT, R168, UR4, !P0 ;  /* 0x00000004a8007c0c */ /* 0x000fe2000c721270 */
[----:B------:R-:W-:Y:S01]  /*18e90*/  ULDC UR4, c[0x0][0x22c] ;  /* 0x00008b0000047ab9 */ /* 0x000fe20000000800 */
[----:B------:R-:W-:Y:S01]  /*18ea0*/  VIADD R85, R0, 0x4e ;  /* 0x0000004e00557836 */ /* 0x000fe20000000000 */
[----:B------:R-:W1:Y:S01]  /*18eb0*/  LDC R82, c[0x0][0x248] ;  /* 0x00009200ff527b82 */ /* 0x000e620000000800 */
[----:B------:R-:W-:Y:S01]  /*18ec0*/  ISETP.LT.AND P5, PT, R166, UR4, !P0 ;  /* 0x00000004a6007c0c */ /* 0x000fe2000c7a1270 */
[----:B------:R2:W-:Y:S01]  /*18ed0*/  @P4 STG.E.U8 desc[UR16][R80.64], R87 ;  /* 0x0000005750004986 */ /* 0x0005e2000c101110 */
[----:B------:R-:W-:-:S02]  /*18ee0*/  ULDC UR4, c[0x0][0x22c] ;  /* 0x00008b0000047ab9 */ /* 0x000fc40000000800 */
[----:B------:R-:W-:Y:S01]  /*18ef0*/  ISETP.LT.AND P2, PT, R165, UR4, !P0 ;  /* 0x00000004a5007c0c */ /* 0x000fe2000c741270 */
[----:B------:R-:W-:Y:S01]  /*18f00*/  ULDC UR4, c[0x0][0x248] ;  /* 0x0000920000047ab9 */ /* 0x000fe20000000800 */
[C---:B------:R-:W-:Y:S01]  /*18f10*/  ISETP.LT.AND P6, PT, R85.reuse, UR5, !P0 ;  /* 0x0000000555007c0c */ /* 0x040fe2000c7c1270 */
[----:B------:R-:W-:Y:S01]  /*18f20*/  IMAD R85, R85, UR4, RZ ;  /* 0x0000000455557c24 */ /* 0x000fe2000f8e02ff */
[----:B------:R-:W-:Y:S01]  /*18f30*/  PRMT R105, R78, 0x7771, RZ ;  /* 0x000077714e697816 */ /* 0x000fe200000000ff */
[----:B------:R-:W3:Y:S01]  /*18f40*/  LDC R84, c[0x0][0x248] ;  /* 0x00009200ff547b82 */ /* 0x000ee20000000800 */
[----:B------:R-:W-:Y:S01]  /*18f50*/  PRMT R159, R79, 0x7771, RZ ;  /* 0x000077714f9f7816 */ /* 0x000fe200000000ff */
[----:B------:R-:W-:Y:S01]  /*18f60*/  ULDC UR4, c[0x0][0x22c] ;  /* 0x00008b0000047ab9 */ /* 0x000fe20000000800 */
[----:B--2---:R-:W-:Y:S01]  /*18f70*/  IADD3 R80, P3, R86, R171, RZ ;  /* 0x000000ab56507210 */ /* 0x004fe20007f7e0ff */
[----:B------:R-:W-:-:S04]  /*18f80*/  ULDC UR5, c[0x0][0x22c] ;  /* 0x00008b0000057ab9 */ /* 0x000fc80000000800 */
[----:B------:R-:W2:Y:S01]  /*18f90*/  LDC R87, c[0x0][0x248] ;  /* 0x00009200ff577b82 */ /* 0x000ea20000000800 */
[----:B------:R-:W-:-:S05]  /*18fa0*/  LEA.HI.X.SX32 R81, R86, R174, 0x1, P3 ;  /* 0x000000ae56517211 */ /* 0x000fca00018f0eff */
[----:B------:R4:W-:Y:S01]  /*18fb0*/  @P1 STG.E.U8 desc[UR16][R80.64], R105 ;  /* 0x0000006950001986 */ /* 0x0009e2000c101110 */
[----:B0-----:R-:W-:Y:S02]  /*18fc0*/  IMAD R83, R83, 0x4, R86 ;  /* 0x0000000453537824 */ /* 0x001fe400078e0256 */
[----:B------:R-:W0:Y:S01]  /*18fd0*/  LDC R86, c[0x0][0x248] ;  /* 0x00009200ff567b82 */ /* 0x000e220000000800 */
[----:B----4-:R-:W-:-:S04]  /*18fe0*/  IADD3 R80, P1, R85, R171, RZ ;  /* 0x000000ab55507210 */ /* 0x010fc80007f3e0ff */
[----:B------:R-:W-:-:S03]  /*18ff0*/  LEA.HI.X.SX32 R81, R85, R174, 0x1, P1 ;  /* 0x000000ae55517211 */ /* 0x000fc600008f0eff */
[----:B------:R-:W4:Y:S01]  /*19000*/  LDC R85, c[0x0][0x248] ;  /* 0x00009200ff557b82 */ /* 0x000f220000000800 */
[----:B-1----:R-:W-:Y:S01]  /*19010*/  IMAD R104, R82, 0x2, R83 ;  /* 0x0000000252687824 */ /* 0x002fe200078e0253 */
[----:B------:R1:W-:Y:S03]  /*19020*/  @P6 STG.E.U8 desc[UR16][R80.64], R159 ;  /* 0x0000009f50006986 */ /* 0x0003e6000c101110 */
[----:B--2---:R-:W-:Y:S01]  /*19030*/  IMAD R87, R87, 0x2, R104 ;  /* 0x0000000257577824 */ /* 0x004fe200078e0268 */
[----:B------:R-:W-:Y:S02]  /*19040*/  PRMT R107, R76, 0x7772, RZ ;  /* 0x000077724c6b7816 */ /* 0x000fe400000000ff */
[----:B-1----:R-:W-:-:S04]  /*19050*/  IADD3 R80, P6, R83, R171, RZ ;  /* 0x000000ab53507210 */ /* 0x002fc80007fde0ff */
[----:B------:R-:W-:Y:S02]  /*19060*/  LEA.HI.X.SX32 R81, R83, R174, 0x1, P6 ;  /* 0x000000ae53517211 */ /* 0x000fe400030f0eff */
[----:B------:R-:W-:-:S04]  /*19070*/  IADD3 R82, P6, R104, R171, RZ ;  /* 0x000000ab68527210 */ /* 0x000fc80007fde0ff */
[----:B------:R-:W-:Y:S01]  /*19080*/  LEA.HI.X.SX32 R83, R104, R174, 0x1, P6 ;  /* 0x000000ae68537211 */ /* 0x000fe200030f0eff */
[----:B---3--:R-:W-:Y:S02]  /*19090*/  IMAD R104, R84, 0x2, R87 ;  /* 0x0000000254687824 */ /* 0x008fe400078e0257 */
[----:B------:R-:W1:Y:S01]  /*190a0*/  LDC R84, c[0x0][0x248] ;  /* 0x00009200ff547b82 */ /* 0x000e620000000800 */
[----:B------:R-:W-:Y:S01]  /*190b0*/  PRMT R105, R77, 0x7772, RZ ;  /* 0x000077724d697816 */ /* 0x000fe200000000ff */
[----:B------:R2:W-:Y:S01]  /*190c0*/  @P5 STG.E.U8 desc[UR16][R80.64], R107 ;  /* 0x0000006b50005986 */ /* 0x0005e2000c101110 */
[----:B------:R-:W-:Y:S02]  /*190d0*/  ISETP.LT.AND P4, PT, R163, UR6, !P0 ;  /* 0x00000006a3007c0c */ /* 0x000fe4000c781270 */
[----:B------:R-:W-:Y:S01]  /*190e0*/  ISETP.LT.AND P1, PT, R164, UR4, !P0 ;  /* 0x00000004a4007c0c */ /* 0x000fe2000c721270 */
[----:B------:R3:W-:Y:S01]  /*190f0*/  @P2 STG.E.U8 desc[UR16][R82.64], R105 ;  /* 0x0000006952002986 */ /* 0x0007e2000c101110 */
[----:B------:R-:W-:Y:S01]  /*19100*/  ULDC UR4, c[0x0][0x22c] ;  /* 0x00008b0000047ab9 */ /* 0x000fe20000000800 */
[----:B----4-:R-:W-:Y:S01]  /*19110*/  IMAD R85, R85, 0x2, R104 ;  /* 0x0000000255557824 */ /* 0x010fe200078e0268 */
[----:B--2---:R-:W-:Y:S01]  /*19120*/  IADD3 R80, P6, R87, R171, RZ ;  /* 0x000000ab57507210 */ /* 0x004fe20007fde0ff */
[----:B------:R-:W-:-:S03]  /*19130*/  ULDC UR6, c[0x0][0x22c] ;  /* 0x00008b0000067ab9 */ /* 0x000fc60000000800 */
[-C--:B------:R-:W-:Y:S02]  /*19140*/  LEA.HI.X.SX32 R81, R87, R174.reuse, 0x1, P6 ;  /* 0x000000ae57517211 */ /* 0x080fe400030f0eff */
[----:B---3--:R-:W-:Y:S02]  /*19150*/  IADD3 R82, P6, R104, R171, RZ ;  /* 0x000000ab68527210 */ /* 0x008fe40007fde0ff */
[----:B------:R-:W-:Y:S01]  /*19160*/  ISETP.LT.AND P5, PT, R157, UR4, !P0 ;  /* 0x000000049d007c0c */ /* 0x000fe2000c7a1270 */
[----:B0-----:R-:W-:Y:S01]  /*19170*/  IMAD R87, R86, 0x2, R85 ;  /* 0x0000000256577824 */ /* 0x001fe200078e0255 */
[----:B------:R-:W-:Y:S01]  /*19180*/  PRMT R157, R78, 0x7772, RZ ;  /* 0x000077724e9d7816 */ /* 0x000fe200000000ff */
[----:B------:R-:W0:Y:S01]  /*19190*/  LDC R86, c[0x0][0x248] ;  /* 0x00009200ff567b82 */ /* 0x000e220000000800 */
[----:B------:R-:W-:Y:S01]  /*191a0*/  LEA.HI.X.SX32 R83, R104, R174, 0x1, P6 ;  /* 0x000000ae68537211 */ /* 0x000fe200030f0eff */
[----:B------:R-:W-:Y:S01]  /*191b0*/  ULDC UR4, c[0x0][0x22c] ;  /* 0x00008b0000047ab9 */ /* 0x000fe20000000800 */
[----:B------:R-:W-:-:S02]  /*191c0*/  PRMT R107, R79, 0x7772, RZ ;  /* 0x000077724f6b7816 */ /* 0x000fc400000000ff */
[----:B------:R-:W-:Y:S01]  /*191d0*/  ISETP.LT.AND P3, PT, R162, UR5, !P0 ;  /* 0x00000005a2007c0c */ /* 0x000fe2000c761270 */
[----:B------:R2:W-:Y:S01]  /*191e0*/  @P4 STG.E.U8 desc[UR16][R80.64], R157 ;  /* 0x0000009d50004986 */ /* 0x0005e2000c101110 */
[----:B------:R-:W-:Y:S01]  /*191f0*/  ISETP.LT.AND P2, PT, R155, UR4, !P0 ;  /* 0x000000049b007c0c */ /* 0x000fe2000c741270 */
[----:B------:R-:W3:Y:S01]  /*19200*/  LDC R104, c[0x0][0x248] ;  /* 0x00009200ff687b82 */ /* 0x000ee20000000800 */
[----:B------:R-:W-:Y:S01]  /*19210*/  ULDC UR4, c[0x0][0x22c] ;  /* 0x00008b0000047ab9 */ /* 0x000fe20000000800 */
[----:B------:R4:W-:Y:S01]  /*19220*/  @P1 STG.E.U8 desc[UR16][R82.64], R107 ;  /* 0x0000006b52001986 */ /* 0x0009e2000c101110 */
[----:B------:R-:W-:Y:S01]  /*19230*/  ISETP.LT.AND P4, PT, R154, UR4, !P0 ;  /* 0x000000049a007c0c */ /* 0x000fe2000c781270 */
[----:B------:R-:W-:Y:S01]  /*19240*/  ULDC UR4, c[0x0][0x22c] ;  /* 0x00008b0000047ab9 */ /* 0x000fe20000000800 */
[----:B------:R-:W-:Y:S01]  /*19250*/  PRMT R105, R76, 0x7773, RZ ;  /* 0x000077734c697816 */ /* 0x000fe200000000ff */
[----:B------:R-:W-:Y:S01]  /*19260*/  ULDC UR5, c[0x0][0x22c] ;  /* 0x00008b0000057ab9 */ /* 0x000fe20000000800 */
[----:B--2---:R-:W-:-:S02]  /*19270*/  IADD3 R80, P6, R85, R171, RZ ;  /* 0x000000ab55507210 */ /* 0x004fc40007fde0ff */
[-C--:B----4-:R-:W-:Y:S01]  /*19280*/  IADD3 R82, P1, R87, R171.reuse, RZ ;  /* 0x000000ab57527210 */ /* 0x090fe20007f3e0ff */
[----:B------:R-:W2:Y:S01]  /*19290*/  LDC R107, c[0x0][0x248] ;  /* 0x00009200ff6b7b82 */ /* 0x000ea20000000800 */
[-C--:B------:R-:W-:Y:S02]  /*192a0*/  LEA.HI.X.SX32 R81, R85, R174.reuse, 0x1, P6 ;  /* 0x000000ae55517211 */ /* 0x080fe400030f0eff */
[----:B------:R-:W-:Y:S01]  /*192b0*/  LEA.HI.X.SX32 R83, R87, R174, 0x1, P1 ;  /* 0x000000ae57537211 */ /* 0x000fe200008f0eff */
[----:B-1----:R-:W-:Y:S01]  /*192c0*/  IMAD R87, R84, 0x2, R87 ;  /* 0x0000000254577824 */ /* 0x002fe200078e0257 */
[----:B------:R-:W-:Y:S01]  /*192d0*/  PRMT R85, R77, 0x7773, RZ ;  /* 0x000077734d557816 */ /* 0x000fe200000000ff */
[----:B------:R-:W-:Y:S01]  /*192e0*/  VIADD R77, R0, 0x5e ;  /* 0x0000005e004d7836 */ /* 0x000fe20000000000 */
[----:B------:R-:W-:Y:S01]  /*192f0*/  ISETP.LT.AND P1, PT, R156, UR4, !P0 ;  /* 0x000000049c007c0c */ /* 0x000fe2000c721270 */
[----:B------:R-:W1:Y:S01]  /*19300*/  LDC R84, c[0x0][0x248] ;  /* 0x00009200ff547b82 */ /* 0x000e620000000800 */
[----:B------:R-:W-:Y:S01]  /*19310*/  ULDC UR4, c[0x0][0x248] ;  /* 0x0000920000047ab9 */ /* 0x000fe20000000800 */
[----:B------:R4:W-:Y:S01]  /*19320*/  @P3 STG.E.U8 desc[UR16][R80.64], R105 ;  /* 0x0000006950003986 */ /* 0x0009e2000c101110 */
[----:B------:R-:W-:-:S02]  /*19330*/  IADD3 R76, P3, R87, R171, RZ ;  /* 0x000000ab574c7210 */ /* 0x000fc40007f7e0ff */
[C---:B------:R-:W-:Y:S01]  /*19340*/  ISETP.LT.AND P6, PT, R77.reuse, UR5, !P0 ;  /* 0x000000054d007c0c */ /* 0x040fe2000c7c1270 */
[----:B------:R0:W-:Y:S01]  /*19350*/  @P5 STG.E.U8 desc[UR16][R82.64], R85 ;  /* 0x0000005552005986 */ /* 0x0001e2000c101110 */
[----:B------:R-:W-:Y:S01]  /*19360*/  ULDC UR5, c[0x0][0x22c] ;  /* 0x00008b0000057ab9 */ /* 0x000fe20000000800 */
[----:B----4-:R-:W-:Y:S01]  /*19370*/  IMAD R81, R77, UR4, RZ ;  /* 0x000000044d517c24 */ /* 0x010fe2000f8e02ff */
[----:B------:R-:W4:Y:S01]  /*19380*/  LDC R80, c[0x0][0x248] ;  /* 0x00009200ff507b82 */ /* 0x000f220000000800 */
[-C--:B------:R-:W-:Y:S02]  /*19390*/  LEA.HI.X.SX32 R77, R87, R174.reuse, 0x1, P3 ;  /* 0x000000ae574d7211 */ /* 0x080fe400018f0eff */
[----:B0-----:R-:W-:Y:S01]  /*193a0*/  PRMT R83, R78, 0x7773, RZ ;  /* 0x000077734e537816 */ /* 0x001fe200000000ff */
[----:B------:R-:W-:Y:S01]  /*193b0*/  ULDC UR4, c[0x0][0x22c] ;  /* 0x00008b0000047ab9 */ /* 0x000fe20000000800 */
[----:B------:R-:W-:Y:S02]  /*193c0*/  IADD3 R78, P3, R81, R171, RZ ;  /* 0x000000ab514e7210 */ /* 0x000fe40007f7e0ff */
[----:B------:R-:W-:Y:S01]  /*193d0*/  PRMT R85, R79, 0x7773, RZ ;  /* 0x000077734f557816 */ /* 0x000fe200000000ff */
[----:B------:R-:W-:Y:S01]  /*193e0*/  IMAD R87, R86, 0x4, R87 ;  /* 0x0000000456577824 */ /* 0x000fe200078e0257 */
[----:B------:R-:W-:Y:S01]  /*193f0*/  LEA.HI.X.SX32 R79, R81, R174, 0x1, P3 ;  /* 0x000000ae514f7211 */ /* 0x000fe200018f0eff */
[----:B------:R-:W0:Y:S01]  /*19400*/  LDC R82, c[0x0][0x248] ;  /* 0x00009200ff527b82 */ /* 0x000e220000000800 */
[----:B------:R1:W-:Y:S01]  /*19410*/  @P2 STG.E.U8 desc[UR16][R76.64], R83 ;  /* 0x000000534c002986 */ /* 0x0003e2000c101110 */
[----:B---3--:R-:W-:-:S03]  /*19420*/  IMAD R81, R104, 0x2, R87 ;  /* 0x0000000268517824 */ /* 0x008fc600078e0257 */
[----:B------:R3:W-:Y:S01]  /*19430*/  @P6 STG.E.U8 desc[UR16][R78.64], R85 ;  /* 0x000000554e006986 */ /* 0x0007e2000c101110 */
[----:B------:R-:W-:Y:S02]  /*19440*/  PRMT R105, R72, 0x7770, RZ ;  /* 0x0000777048697816 */ /* 0x000fe400000000ff */
[----:B------:R-:W-:Y:S01]  /*19450*/  ISETP.LT.AND P3, PT, R151, UR5, !P0 ;  /* 0x0000000597007c0c */ /* 0x000fe2000c761270 */
[----:B------:R-:W0:Y:S01]  /*19460*/  LDC R86, c[0x0][0x248] ;  /* 0x00009200ff567b82 */ /* 0x000e220000000800 */
[----:B------:R-:W-:Y:S01]  /*19470*/  ISETP.LT.AND P5, PT, R153, UR6, !P0 ;  /* 0x0000000699007c0c */ /* 0x000fe2000c7a1270 */
[----:B------:R-:W-:Y:S01]  /*19480*/  ULDC UR5, c[0x0][0x22c] ;  /* 0x00008b0000057ab9 */ /* 0x000fe20000000800 */
[----:B------:R-:W-:Y:S01]  /*19490*/  ISETP.LT.AND P2, PT, R152, UR4, !P0 ;  /* 0x0000000498007c0c */ /* 0x000fe2000c741270 */
[----:B-1----:R-:W-:Y:S01]  /*194a0*/  IMAD R83, R84, 0x2, R81 ;  /* 0x0000000254537824 */ /* 0x002fe200078e0251 */
[C---:B------:R-:W-:Y:S01]  /*194b0*/  IADD3 R76, P6, R87.reuse, R171, RZ ;  /* 0x000000ab574c7210 */ /* 0x040fe20007fde0ff */
[----:B------:R-:W-:Y:S01]  /*194c0*/  ULDC UR4, c[0x0][0x22c] ;  /* 0x00008b0000047ab9 */ /* 0x000fe20000000800 */
[----:B------:R-:W-:Y:S01]  /*194d0*/  ULDC UR6, c[0x0][0x22c] ;  /* 0x00008b0000067ab9 */ /* 0x000fe20000000800 */
[----:B------:R-:W1:Y:S01]  /*194e0*/  LDC R151, c[0x0][0x248] ;  /* 0x00009200ff977b82 */ /* 0x000e620000000800 */
[----:B------:R-:W-:-:S02]  /*194f0*/  LEA.HI.X.SX32 R77, R87, R174, 0x1, P6 ;  /* 0x000000ae574d7211 */ /* 0x000fc400030f0eff */
[-C--:B---3--:R-:W-:Y:S01]  /*19500*/  IADD3 R78, P6, R81, R171.reuse, RZ ;  /* 0x000000ab514e7210 */ /* 0x088fe20007fde0ff */
[----:B----4-:R-:W-:Y:S01]  /*19510*/  IMAD R80, R80, 0x2, R83 ;  /* 0x0000000250507824 */ /* 0x010fe200078e0253 */
[----:B------:R-:W-:Y:S01]  /*19520*/  PRMT R87, R73, 0x7770, RZ ;  /* 0x0000777049577816 */ /* 0x000fe200000000ff */
[----:B------:R3:W-:Y:S01]  /*19530*/  @P4 STG.E.U8 desc[UR16][R76.64], R105 ;  /* 0x000000694c004986 */ /* 0x0007e2000c101110 */
[----:B------:R-:W-:Y:S01]  /*19540*/  LEA.HI.X.SX32 R79, R81, R174, 0x1, P6 ;  /* 0x000000ae514f7211 */ /* 0x000fe200030f0eff */
[----:B--2---:R-:W-:Y:S01]  /*19550*/  IMAD R81, R107, 0x2, R80 ;  /* 0x000000026b517824 */ /* 0x004fe200078e0250 */
[----:B------:R-:W-:Y:S01]  /*19560*/  ISETP.LT.AND P4, PT, R150, UR4, !P0 ;  /* 0x0000000496007c0c */ /* 0x000fe2000c781270 */
[----:B------:R-:W-:Y:S01]  /*19570*/  ULDC UR4, c[0x0][0x22c] ;  /* 0x00008b0000047ab9 */ /* 0x000fe20000000800 */
[----:B------:R-:W-:Y:S01]  /*19580*/  PRMT R85, R72, 0x7771, RZ ;  /* 0x0000777148557816 */ /* 0x000fe200000000ff */
[----:B------:R2:W-:Y:S01]  /*19590*/  @P1 STG.E.U8 desc[UR16][R78.64], R87 ;  /* 0x000000574e001986 */ /* 0x0005e2000c101110 */
[----:B------:R-:W4:Y:S01]  /*195a0*/  LDC R84, c[0x0][0x248] ;  /* 0x00009200ff547b82 */ /* 0x000f220000000800 */
[----:B---3--:R-:W-:-:S07]  /*195b0*/  IADD3 R76, P6, R83, R171, RZ ;  /* 0x000000ab534c7210 */ /* 0x008fce0007fde0ff */
[----:B------:R-:W3:Y:S01]  /*195c0*/  LDC R105, c[0x0][0x248] ;  /* 0x00009200ff697b82 */ /* 0x000ee20000000800 */
[-C--:B------:R-:W-:Y:S02]  /*195d0*/  LEA.HI.X.SX32 R77, R83, R174.reuse, 0x1, P6 ;  /* 0x000000ae534d7211 */ /* 0x080fe400030f0eff */
[-C--:B--2---:R-:W-:Y:S02]  /*195e0*/  IADD3 R78, P6, R80, R171.reuse, RZ ;  /* 0x000000ab504e7210 */ /* 0x084fe40007fde0ff */
[----:B------:R-:W-:Y:S02]  /*195f0*/  PRMT R83, R74, 0x7770, RZ ;  /* 0x000077704a537816 */ /* 0x000fe400000000ff */
[----:B------:R-:W-:Y:S01]  /*19600*/  LEA.HI.X.SX32 R79, R80, R174, 0x1, P6 ;  /* 0x000000ae504f7211 */ /* 0x000fe200030f0eff */
[----:B0-----:R-:W-:Y:S01]  /*19610*/  IMAD R80, R82, 0x2, R81 ;  /* 0x0000000252507824 */ /* 0x001fe200078e0251 */
[----:B------:R-:W0:Y:S01]  /*19620*/  LDC R107, c[0x0][0x248] ;  /* 0x00009200ff6b7b82 */ /* 0x000e220000000800 */
[----:B------:R-:W-:Y:S01]  /*19630*/  PRMT R87, R75, 0x7770, RZ ;  /* 0x000077704b577816 */ /* 0x000fe200000000ff */
[----:B------:R2:W-:Y:S06]  /*19640*/  @P5 STG.E.U8 desc[UR16][R76.64], R83 ;  /* 0x000000534c005986 */ /* 0x0005ec000c101110 */
[----:B------:R-:W4:Y:S01]  /*19650*/  LDC R82, c[0x0][0x248] ;  /* 0x00009200ff527b82 */ /* 0x000f220000000800 */
[----:B------:R1:W-:Y:S01]  /*19660*/  @P2 STG.E.U8 desc[UR16][R78.64], R87 ;  /* 0x000000574e002986 */ /* 0x0003e2000c101110 */
[----:B--2---:R-:W-:-:S02]  /*19670*/  IADD3 R76, P6, R81, R171, RZ ;  /* 0x000000ab514c7210 */ /* 0x004fc40007fde0ff */
[----:B------:R-:W-:Y:S01]  /*19680*/  ISETP.LT.AND P1, PT, R148, UR4, !P0 ;  /* 0x0000000494007c0c */ /* 0x000fe2000c721270 */
[----:B------:R-:W-:Y:S01]  /*19690*/  ULDC UR4, c[0x0][0x22c] ;  /* 0x00008b0000047ab9 */ /* 0x000fe20000000800 */
[-C--:B------:R-:W-:Y:S01]  /*196a0*/  LEA.HI.X.SX32 R77, R81, R174.reuse, 0x1, P6 ;  /* 0x000000ae514d7211 */ /* 0x080fe200030f0eff */
[----:B-1----:R-:W-:Y:S01]  /*196b0*/  IMAD R81, R151, 0x2, R80 ;  /* 0x0000000297517824 */ /* 0x002fe200078e0250 */
[C---:B------:R-:W-:Y:S02]  /*196c0*/  IADD3 R78, P2, R80.reuse, R171, RZ ;  /* 0x000000ab504e7210 */ /* 0x040fe40007f5e0ff */
[----:B------:R-:W-:Y:S01]  /*196d0*/  PRMT R83, R73, 0x7771, RZ ;  /* 0x0000777149537816 */ /* 0x000fe200000000ff */
[----:B------:R1:W-:Y:S01]  /*196e0*/  @P3 STG.E.U8 desc[UR16][R76.64], R85 ;  /* 0x000000554c003986 */ /* 0x0003e2000c101110 */
[----:B------:R-:W-:Y:S01]  /*196f0*/  LEA.HI.X.SX32 R79, R80, R174, 0x1, P2 ;  /* 0x000000ae504f7211 */ /* 0x000fe200010f0eff */
[----:B------:R-:W-:Y:S01]  /*19700*/  VIADD R80, R0, 0x6e ;  /* 0x0000006e00507836 */ /* 0x000fe20000000000 */
[----:B------:R-:W-:Y:S01]  /*19710*/  ISETP.LT.AND P5, PT, R144, UR4, !P0 ;  /* 0x0000000490007c0c */ /* 0x000fe2000c7a1270 */
[----:B------:R-:W-:-:S02]  /*19720*/  ULDC UR4, c[0x0][0x22c] ;  /* 0x00008b0000047ab9 */ /* 0x000fc40000000800 */
[----:B------:R-:W-:Y:S01]  /*19730*/  ISETP.LT.AND P2, PT, R149, UR4, !P0 ;  /* 0x0000000495007c0c */ /* 0x000fe2000c741270 */
[----:B------:R2:W-:Y:S01]  /*19740*/  @P4 STG.E.U8 desc[UR16][R78.64], R83 ;  /* 0x000000534e004986 */ /* 0x0005e2000c101110 */
[----:B------:R-:W-:Y:S01]  /*19750*/  ULDC UR4, c[0x0][0x248] ;  /* 0x0000920000047ab9 */ /* 0x000fe20000000800 */
[CC--:B-1----:R-:W-:Y:S02]  /*19760*/  IADD3 R76, P3, R81.reuse, R171.reuse, RZ ;  /* 0x000000ab514c7210 */ /* 0x0c2fe40007f7e0ff */
[C---:B------:R-:W-:Y:S01]  /*19770*/  ISETP.LT.AND P6, PT, R80.reuse, UR5, !P0 ;  /* 0x0000000550007c0c */ /* 0x040fe2000c7c1270 */
[----:B------:R-:W-:Y:S01]  /*19780*/  IMAD R80, R80, UR4, RZ ;  /* 0x0000000450507c24 */ /* 0x000fe2000f8e02ff */
[----:B------:R-:W-:Y:S02]  /*19790*/  LEA.HI.X.SX32 R77, R81, R174, 0x1, P3 ;  /* 0x000000ae514d7211 */ /* 0x000fe400018f0eff */
[----:B--2---:R-:W-:Y:S01]  /*197a0*/  PRMT R79, R74, 0x7771, RZ ;  /* 0x000077714a4f7816 */ /* 0x004fe200000000ff */
[----:B----4-:R-:W-:Y:S01]  /*197b0*/  IMAD R81, R82, 0x4, R81 ;  /* 0x0000000452517824 */ /* 0x010fe200078e0251 */
[----:B------:R-:W-:Y:S01]  /*197c0*/  PRMT R83, R75, 0x7771, RZ ;  /* 0x000077714b537816 */ /* 0x000fe200000000ff */
[----:B------:R-:W1:Y:S01]  /*197d0*/  LDC R82, c[0x0][0x248] ;  /* 0x00009200ff527b82 */ /* 0x000e620000000800 */
[----:B------:R-:W-:Y:S01]  /*197e0*/  PRMT R87, R72, 0x7772, RZ ;  /* 0x0000777248577816 */ /* 0x000fe200000000ff */
[----:B------:R2:W-:Y:S01]  /*197f0*/  @P1 STG.E.U8 desc[UR16][R76.64], R79 ;  /* 0x0000004f4c001986 */ /* 0x0005e2000c101110 */
[----:B------:R-:W-:Y:S01]  /*19800*/  ISETP.LT.AND P4, PT, R146, UR6, !P0 ;  /* 0x0000000692007c0c */ /* 0x000fe2000c781270 */
[----:B------:R-:W-:Y:S01]  /*19810*/  ULDC UR4, c[0x0][0x22c] ;  /* 0x00008b0000047ab9 */ /* 0x000fe20000000800 */
[----:B------:R-:W-:Y:S01]  /*19820*/  PRMT R85, R73, 0x7772, RZ ;  /* 0x0000777249557816 */ /* 0x000fe200000000ff */
[----:B------:R-:W-:Y:S01]  /*19830*/  ULDC UR5, c[0x0][0x22c] ;  /* 0x00008b0000057ab9 */ /* 0x000fe20000000800 */
[----:B------:R-:W-:Y:S01]  /*19840*/  ULDC UR6, c[0x0][0x22c] ;  /* 0x00008b0000067ab9 */ /* 0x000fe20000000800 */
[----:B--2---:R-:W-:-:S04]  /*19850*/  IADD3 R76, P1, R80, R171, RZ ;  /* 0x000000ab504c7210 */ /* 0x004fc80007f3e0ff */
[----:B------:R-:W-:Y:S01]  /*19860*/  LEA.HI.X.SX32 R77, R80, R174, 0x1, P1 ;  /* 0x000000ae504d7211 */ /* 0x000fe200008f0eff */
[----:B------:R-:W-:Y:S02]  /*19870*/  IMAD R79, R84, 0x2, R81 ;  /* 0x00000002544f7824 */ /* 0x000fe400078e0251 */
[----:B------:R-:W2:Y:S02]  /*19880*/  LDC R84, c[0x0][0x248] ;  /* 0x00009200ff547b82 */ /* 0x000ea40000000800 */
[----:B------:R4:W-:Y:S01]  /*19890*/  @P6 STG.E.U8 desc[UR16][R76.64], R83 ;  /* 0x000000534c006986 */ /* 0x0009e2000c101110 */
[----:B------:R-:W-:Y:S01]  /*198a0*/  IMAD R80, R86, 0x2, R79 ;  /* 0x0000000256507824 */ /* 0x000fe200078e024f */
[----:B----4-:R-:W-:-:S04]  /*198b0*/  IADD3 R76, P6, R81, R171, RZ ;  /* 0x000000ab514c7210 */ /* 0x010fc80007fde0ff */
[-C--:B------:R-:W-:Y:S02]  /*198c0*/  LEA.HI.X.SX32 R77, R81, R174.reuse, 0x1, P6 ;  /* 0x000000ae514d7211 */ /* 0x080fe400030f0eff */
[----:B------:R-:W-:Y:S01]  /*198d0*/  IADD3 R78, P6, R79, R171, RZ ;  /* 0x000000ab4f4e7210 */ /* 0x000fe20007fde0ff */
[----:B---3--:R-:W-:Y:S02]  /*198e0*/  IMAD R81, R105, 0x2, R80 ;  /* 0x0000000269517824 */ /* 0x008fe400078e0250 */
[----:B------:R3:W-:Y:S01]  /*198f0*/  @P5 STG.E.U8 desc[UR16][R76.64], R87 ;  /* 0x000000574c005986 */ /* 0x0007e2000c101110 */
[----:B------:R-:W-:Y:S02]  /*19900*/  LEA.HI.X.SX32 R79, R79, R174, 0x1, P6 ;  /* 0x000000ae4f4f7211 */ /* 0x000fe400030f0eff */
[----:B------:R-:W-:-:S03]  /*19910*/  PRMT R83, R74, 0x7772, RZ ;  /* 0x000077724a537816 */ /* 0x000fc600000000ff */
[----:B------:R4:W-:Y:S01]  /*19920*/  @P2 STG.E.U8 desc[UR16][R78.64], R85 ;  /* 0x000000554e002986 */ /* 0x0009e2000c101110 */
[----:B---3--:R-:W-:-:S04]  /*19930*/  IADD3 R76, P6, R80, R171, RZ ;  /* 0x000000ab504c7210 */ /* 0x008fc80007fde0ff */
[-C--:B------:R-:W-:Y:S01]  /*19940*/  LEA.HI.X.SX32 R77, R80, R174.reuse, 0x1, P6 ;  /* 0x000000ae504d7211 */ /* 0x080fe200030f0eff */
[----:B-1----:R-:W-:Y:S01]  /*19950*/  IMAD R80, R82, 0x2, R81 ;  /* 0x0000000252507824 */ /* 0x002fe200078e0251 */
[-C--:B----4-:R-:W-:Y:S01]  /*19960*/  IADD3 R78, P6, R81, R171.reuse, RZ ;  /* 0x000000ab514e7210 */ /* 0x090fe20007fde0ff */
[----:B------:R-:W1:Y:S01]  /*19970*/  LDC R82, c[0x0][0x248] ;  /* 0x00009200ff527b82 */ /* 0x000e620000000800 */
[----:B------:R-:W-:Y:S01]  /*19980*/  ISETP.LT.AND P1, PT, R147, UR4, !P0 ;  /* 0x0000000493007c0c */ /* 0x000fe2000c721270 */
[----:B------:R3:W-:Y:S01]  /*19990*/  @P4 STG.E.U8 desc[UR16][R76.64], R83 ;  /* 0x000000534c004986 */ /* 0x0007e2000c101110 */
[----:B------:R-:W-:Y:S01]  /*199a0*/  LEA.HI.X.SX32 R79, R81, R174, 0x1, P6 ;  /* 0x000000ae514f7211 */ /* 0x000fe200030f0eff */
[----:B0-----:R-:W-:Y:S01]  /*199b0*/  IMAD R81, R107, 0x2, R80 ;  /* 0x000000026b517824 */ /* 0x001fe200078e0250 */
[----:B------:R-:W-:Y:S01]  /*199c0*/  PRMT R87, R75, 0x7772, RZ ;  /* 0x000077724b577816 */ /* 0x000fe200000000ff */
[----:B------:R-:W-:Y:S01]  /*199d0*/  ULDC UR4, c[0x0][0x22c] ;  /* 0x00008b0000047ab9 */ /* 0x000fe20000000800 */
[----:B------:R-:W-:Y:S01]  /*199e0*/  ISETP.LT.AND P3, PT, R145, UR5, !P0 ;  /* 0x0000000591007c0c */ /* 0x000fe2000c761270 */
[----:B------:R-:W-:Y:S01]  /*199f0*/  ULDC UR5, c[0x0][0x22c] ;  /* 0x00008b0000057ab9 */ /* 0x000fe20000000800 */
[----:B---3--:R-:W-:-:S04]  /*19a00*/  IADD3 R76, P6, R80, R171, RZ ;  /* 0x000000ab504c7210 */ /* 0x008fc80007fde0ff */
[----:B------:R-:W-:Y:S02]  /*19a10*/  LEA.HI.X.SX32 R77, R80, R174, 0x1, P6 ;  /* 0x000000ae504d7211 */ /* 0x000fe400030f0eff */
[----:B------:R-:W0:Y:S01]  /*19a20*/  LDC R80, c[0x0][0x248] ;  /* 0x00009200ff507b82 */ /* 0x000e220000000800 */
[----:B------:R-:W-:Y:S01]  /*19a30*/  ISETP.LT.AND P5, PT, R143, UR4, !P0 ;  /* 0x000000048f007c0c */ /* 0x000fe2000c7a1270 */
[----:B------:R-:W-:Y:S01]  /*19a40*/  ULDC UR4, c[0x0][0x22c] ;  /* 0x00008b0000047ab9 */ /* 0x000fe20000000800 */
[----:B------:R3:W-:Y:S01]  /*19a50*/  @P1 STG.E.U8 desc[UR16][R78.64], R87 ;  /* 0x000000574e001986 */ /* 0x0007e2000c101110 */
[----:B------:R-:W-:Y:S01]  /*19a60*/  ISETP.LT.AND P2, PT, R141, UR4, !P0 ;  /* 0x000000048d007c0c */ /* 0x000fe2000c741270 */
[----:B------:R-:W-:Y:S01]  /*19a70*/  ULDC UR4, c[0x0][0x22c] ;  /* 0x00008b0000047ab9 */ /* 0x000fe20000000800 */
[----:B------:R-:W-:Y:S02]  /*19a80*/  PRMT R85, R72, 0x7773, RZ ;  /* 0x0000777348557816 */ /* 0x000fe400000000ff */
[----:B------:R-:W-:Y:S01]  /*19a90*/  ISETP.LT.AND P4, PT, R140, UR4, !P0 ;  /* 0x000000048c007c0c */ /* 0x000fe2000c781270 */
[----:B------:R-:W-:Y:S01]  /*19aa0*/  ULDC UR4, c[0x0][0x22c] ;  /* 0x00008b0000047ab9 */ /* 0x000fe20000000800 */
[----:B------:R-:W-:-:S02]  /*19ab0*/  PRMT R83, R73, 0x7773, RZ ;  /* 0x0000777349537816 */ /* 0x000fc400000000ff */
[CC--:B---3--:R-:W-:Y:S01]  /*19ac0*/  IADD3 R78, P1, R81.reuse, R171.reuse, RZ ;  /* 0x000000ab514e7210 */ /* 0x0c8fe20007f3e0ff */
[----:B------:R-:W3:Y:S01]  /*19ad0*/  LDC R87, c[0x0][0x248] ;  /* 0x00009200ff577b82 */ /* 0x000ee20000000800 */
[----:B------:R-:W-:Y:S02]  /*19ae0*/  VIADD R73, R0, 0x7e ;  /* 0x0000007e00497836 */ /* 0x000fe40000000000 */
[----:B------:R-:W-:Y:S01]  /*19af0*/  LEA.HI.X.SX32 R79, R81, R174, 0x1, P1 ;  /* 0x000000ae514f7211 */ /* 0x000fe200008f0eff */
[----:B--2---:R-:W-:Y:S01]  /*19b00*/  IMAD R81, R84, 0x2, R81 ;  /* 0x0000000254517824 */ /* 0x004fe200078e0251 */
[----:B------:R-:W-:Y:S01]  /*19b10*/  ISETP.LT.AND P1, PT, R142, UR4, !P0 ;  /* 0x000000048e007c0c */ /* 0x000fe2000c721270 */
[----:B------:R-:W-:Y:S01]  /*19b20*/  ULDC UR4, c[0x0][0x248] ;  /* 0x0000920000047ab9 */ /* 0x000fe20000000800 */
[----:B------:R2:W-:Y:S01]  /*19b30*/  @P3 STG.E.U8 desc[UR16][R76.64], R85 ;  /* 0x000000554c003986 */ /* 0x0005e2000c101110 */
[----:B------:R-:W-:Y:S01]  /*19b40*/  ISETP.LT.AND P6, PT, R73, UR5, !P0 ;  /* 0x0000000549007c0c */ /* 0x000fe2000c7c1270 */
[----:B------:R-:W-:Y:S01]  /*19b50*/  ULDC UR5, c[0x0][0x22c] ;  /* 0x00008b0000057ab9 */ /* 0x000fe20000000800 */
[----:B------:R-:W-:Y:S01]  /*19b60*/  IADD3 R72, P3, R81, R171, RZ ;  /* 0x000000ab51487210 */ /* 0x000fe20007f7e0ff */
[----:B------:R4:W-:Y:S01]  /*19b70*/  @P5 STG.E.U8 desc[UR16][R78.64], R83 ;  /* 0x000000534e005986 */ /* 0x0009e2000c101110 */
[----:B--2---:R-:W-:-:S02]  /*19b80*/  IMAD R76, R73, UR4, RZ ;  /* 0x00000004494c7c24 */ /* 0x004fc4000f8e02ff */
[----:B------:R-:W-:Y:S01]  /*19b90*/  LEA.HI.X.SX32 R73, R81, R174, 0x1, P3 ;  /* 0x000000ae51497211 */ /* 0x000fe200018f0eff */
[----:B------:R-:W2:Y:S01]  /*19ba0*/  LDC R85, c[0x0][0x248] ;  /* 0x00009200ff557b82 */ /* 0x000ea20000000800 */
[----:B------:R-:W-:Y:S01]  /*19bb0*/  PRMT R77, R74, 0x7773, RZ ;  /* 0x000077734a4d7816 */ /* 0x000fe200000000ff */
[----:B------:R-:W-:Y:S01]  /*19bc0*/  ULDC UR4, c[0x0][0x22c] ;  /* 0x00008b0000047ab9 */ /* 0x000fe20000000800 */
[----:B------:R-:W-:-:S05]  /*19bd0*/  IADD3 R74, P3, R76, R171, RZ ;  /* 0x000000ab4c4a7210 */ /* 0x000fca0007f7e0ff */
[----:B----4-:R-:W4:Y:S01]  /*19be0*/  LDC R78, c[0x0][0x248] ;  /* 0x00009200ff4e7b82 */ /* 0x010f220000000800 */
[----:B------:R-:W-:Y:S01]  /*19bf0*/  PRMT R79, R75, 0x7773, RZ ;  /* 0x000077734b4f7816 */ /* 0x000fe200000000ff */
[----:B0-----:R-:W-:Y:S01]  /*19c00*/  IMAD R81, R80, 0x4, R81 ;  /* 0x0000000450517824 */ /* 0x001fe200078e0251 */
[----:B------:R-:W-:Y:S01]  /*19c10*/  LEA.HI.X.SX32 R75, R76, R174, 0x1, P3 ;  /* 0x000000ae4c4b7211 */ /* 0x000fe200018f0eff */
[----:B------:R0:W-:Y:S02]  /*19c20*/  @P2 STG.E.U8 desc[UR16][R72.64], R77 ;  /* 0x0000004d48002986 */ /* 0x0001e4000c101110 */
[----:B-1----:R-:W-:Y:S02]  /*19c30*/  IMAD R76, R82, 0x2, R81 ;  /* 0x00000002524c7824 */ /* 0x002fe400078e0251 */
[----:B------:R-:W1:Y:S01]  /*19c40*/  LDC R80, c[0x0][0x248] ;  /* 0x00009200ff507b82 */ /* 0x000e620000000800 */
[----:B------:R3:W-:Y:S01]  /*19c50*/  @P6 STG.E.U8 desc[UR16][R74.64], R79 ;  /* 0x0000004f4a006986 */ /* 0x0007e2000c101110 */
[----:B------:R-:W-:-:S02]  /*19c60*/  PRMT R83, R68, 0x7770, RZ ;  /* 0x0000777044537816 */ /* 0x000fc400000000ff */
[-C--:B0-----:R-:W-:Y:S01]  /*19c70*/  IADD3 R72, P6, R81, R171.reuse, RZ ;  /* 0x000000ab51487210 */ /* 0x081fe20007fde0ff */
[----:B---3--:R-:W-:Y:S01]  /*19c80*/  IMAD R77, R87, 0x2, R76 ;  /* 0x00000002574d7824 */ /* 0x008fe200078e024c */
[----:B------:R-:W-:Y:S02]  /*19c90*/  ISETP.LT.AND P5, PT, R139, UR6, !P0 ;  /* 0x000000068b007c0c */ /* 0x000fe4000c7a1270 */
[----:B------:R-:W0:Y:S01]  /*19ca0*/  LDC R87, c[0x0][0x248] ;  /* 0x00009200ff577b82 */ /* 0x000e220000000800 */
[-C--:B------:R-:W-:Y:S01]  /*19cb0*/  LEA.HI.X.SX32 R73, R81, R174.reuse, 0x1, P6 ;  /* 0x000000ae51497211 */ /* 0x080fe200030f0eff */
[----:B------:R-:W-:Y:S01]  /*19cc0*/  ULDC UR6, c[0x0][0x22c] ;  /* 0x00008b0000067ab9 */ /* 0x000fe20000000800 */
[CC--:B------:R-:W-:Y:S02]  /*19cd0*/  IADD3 R74, P6, R76.reuse, R171.reuse, RZ ;  /* 0x000000ab4c4a7210 */ /* 0x0c0fe40007fde0ff */
[----:B------:R-:W-:Y:S01]  /*19ce0*/  PRMT R81, R69, 0x7770, RZ ;  /* 0x0000777045517816 */ /* 0x000fe200000000ff */
[----:B------:R3:W-:Y:S01]  /*19cf0*/  @P4 STG.E.U8 desc[UR16][R72.64], R83 ;  /* 0x0000005348004986 */ /* 0x0007e2000c101110 */
[----:B------:R-:W-:Y:S01]  /*19d00*/  LEA.HI.X.SX32 R75, R76, R174, 0x1, P6 ;  /* 0x000000ae4c4b7211 */ /* 0x000fe200030f0eff */
[----:B----4-:R-:W-:Y:S01]  /*19d10*/  IMAD R76, R78, 0x2, R77 ;  /* 0x000000024e4c7824 */ /* 0x010fe200078e024d */
[----:B------:R-:W-:Y:S01]  /*19d20*/  ISETP.LT.AND P2, PT, R138, UR4, !P0 ;  /* 0x000000048a007c0c */ /* 0x000fe2000c741270 */
[----:B------:R-:W4:Y:S01]  /*19d30*/  LDC R78, c[0x0][0x248] ;  /* 0x00009200ff4e7b82 */ /* 0x000f220000000800 */
[----:B------:R-:W-:Y:S01]  /*19d40*/  PRMT R79, R70, 0x7770, RZ ;  /* 0x00007770464f7816 */ /* 0x000fe200000000ff */
[----:B------:R1:W-:Y:S01]  /*19d50*/  @P1 STG.E.U8 desc[UR16][R74.64], R81 ;  /* 0x000000514a001986 */ /* 0x0003e2000c101110 */
[----:B------:R-:W-:Y:S01]  /*19d60*/  ISETP.LT.AND P3, PT, R137, UR5, !P0 ;  /* 0x0000000589007c0c */ /* 0x000fe2000c761270 */
[----:B------:R-:W-:Y:S01]  /*19d70*/  ULDC UR4, c[0x0][0x22c] ;  /* 0x00008b0000047ab9 */ /* 0x000fe20000000800 */
[----:B------:R-:W-:Y:S01]  /*19d80*/  ULDC UR5, c[0x0][0x22c] ;  /* 0x00008b0000057ab9 */ /* 0x000fe20000000800 */
[----:B---3--:R-:W-:-:S02]  /*19d90*/  IADD3 R72, P6, R77, R171, RZ ;  /* 0x000000ab4d487210 */ /* 0x008fc40007fde0ff */
[----:B------:R-:W3:Y:S02]  /*19da0*/  LDC R82, c[0x0][0x248] ;  /* 0x00009200ff527b82 */ /* 0x000ee40000000800 */
[-C--:B------:R-:W-:Y:S01]  /*19db0*/  LEA.HI.X.SX32 R73, R77, R174.reuse, 0x1, P6 ;  /* 0x000000ae4d497211 */ /* 0x080fe200030f0eff */
[----:B--2---:R-:W-:Y:S01]  /*19dc0*/  IMAD R77, R85, 0x2, R76 ;  /* 0x00000002554d7824 */ /* 0x004fe200078e024c */
[CC--:B-1----:R-:W-:Y:S02]  /*19dd0*/  IADD3 R74, P6, R76.reuse, R171.reuse, RZ ;  /* 0x000000ab4c4a7210 */ /* 0x0c2fe40007fde0ff */
[----:B------:R-:W-:Y:S01]  /*19de0*/  PRMT R83, R71, 0x7770, RZ ;  /* 0x0000777047537816 */ /* 0x000fe200000000ff */
[----:B------:R1:W-:Y:S01]  /*19df0*/  @P5 STG.E.U8 desc[UR16][R72.64], R79 ;  /* 0x0000004f48005986 */ /* 0x0003e2000c101110 */
[----:B------:R-:W-:Y:S01]  /*19e00*/  LEA.HI.X.SX32 R75, R76, R174, 0x1, P6 ;  /* 0x000000ae4c4b7211 */ /* 0x000fe200030f0eff */
[----:B------:R-:W-:Y:S01]  /*19e10*/  IMAD R76, R80, 0x2, R77 ;  /* 0x00000002504c7824 */ /* 0x000fe200078e024d */
[----:B------:R-:W-:Y:S01]  /*19e20*/  ISETP.LT.AND P4, PT, R136, UR4, !P0 ;  /* 0x0000000488007c0c */ /* 0x000fe2000c781270 */
[----:B------:R-:W-:Y:S01]  /*19e30*/  ULDC UR4, c[0x0][0x22c] ;  /* 0x00008b0000047ab9 */ /* 0x000fe20000000800 */
[----:B------:R-:W-:Y:S01]  /*19e40*/  PRMT R81, R68, 0x7771, RZ ;  /* 0x0000777144517816 */ /* 0x000fe200000000ff */
[----:B------:R2:W-:Y:S01]  /*19e50*/  @P2 STG.E.U8 desc[UR16][R74.64], R83 ;  /* 0x000000534a002986 */ /* 0x0005e2000c101110 */
[----:B------:R-:W3:Y:S01]  /*19e60*/  LDC R85, c[0x0][0x248] ;  /* 0x00009200ff557b82 */ /* 0x000ee20000000800 */
[----:B-1----:R-:W-:-:S02]  /*19e70*/  IADD3 R72, P6, R77, R171, RZ ;  /* 0x000000ab4d487210 */ /* 0x002fc40007fde0ff */
[----:B------:R-:W-:-:S05]  /*19e80*/  ISETP.LT.AND P1, PT, R134, UR4, !P0 ;  /* 0x0000000486007c0c */ /* 0x000fca000c721270 */
[----:B------:R-:W1:Y:S01]  /*19e90*/  LDC R80, c[0x0][0x248] ;  /* 0x00009200ff507b82 */ /* 0x000e620000000800 */
[-C--:B------:R-:W-:Y:S01]  /*19ea0*/  LEA.HI.X.SX32 R73, R77, R174.reuse, 0x1, P6 ;  /* 0x000000ae4d497211 */ /* 0x080fe200030f0eff */
[----:B0-----:R-:W-:Y:S01]  /*19eb0*/  IMAD R77, R87, 0x2, R76 ;  /* 0x00000002574d7824 */ /* 0x001fe200078e024c */
[CC--:B--2---:R-:W-:Y:S01]  /*19ec0*/  IADD3 R74, P2, R76.reuse, R171.reuse, RZ ;  /* 0x000000ab4c4a7210 */ /* 0x0c4fe20007f5e0ff */
[----:B------:R-:W-:Y:S01]  /*19ed0*/  ULDC UR4, c[0x0][0x22c] ;  /* 0x00008b0000047ab9 */ /* 0x000fe20000000800 */
[----:B------:R-:W-:Y:S01]  /*19ee0*/  PRMT R79, R69, 0x7771, RZ ;  /* 0x00007771454f7816 */ /* 0x000fe200000000ff */
[----:B------:R0:W-:Y:S01]  /*19ef0*/  @P3 STG.E.U8 desc[UR16][R72.64], R81 ;  /* 0x0000005148003986 */ /* 0x0001e2000c101110 */
[----:B------:R-:W-:Y:S01]  /*19f00*/  LEA.HI.X.SX32 R75, R76, R174, 0x1, P2 ;  /* 0x000000ae4c4b7211 */ /* 0x000fe200010f0eff */
[----:B------:R-:W-:Y:S01]  /*19f10*/  VIADD R76, R0, 0x8e ;  /* 0x0000008e004c7836 */ /* 0x000fe20000000000 */
[----:B------:R-:W-:Y:S01]  /*19f20*/  ISETP.LT.AND P5, PT, R130, UR4, !P0 ;  /* 0x0000000482007c0c */ /* 0x000fe2000c7a1270 */
[----:B------:R-:W-:Y:S01]  /*19f30*/  ULDC UR4, c[0x0][0x22c] ;  /* 0x00008b0000047ab9 */ /* 0x000fe20000000800 */
[----:B------:R-:W2:Y:S01]  /*19f40*/  LDC R87, c[0x0][0x248] ;  /* 0x00009200ff577b82 */ /* 0x000ea20000000800 */
[----:B------:R-:W-:Y:S01]  /*19f50*/  ISETP.LT.AND P2, PT, R135, UR4, !P0 ;  /* 0x0000000487007c0c */ /* 0x000fe2000c741270 */
[----:B------:R4:W-:Y:S01]  /*19f60*/  @P4 STG.E.U8 desc[UR16][R74.64], R79 ;  /* 0x0000004f4a004986 */ /* 0x0009e2000c101110 */
[----:B------:R-:W-:Y:S01]  /*19f70*/  ULDC UR4, c[0x0][0x248] ;  /* 0x0000920000047ab9 */ /* 0x000fe20000000800 */
[----:B0-----:R-:W-:-:S02]  /*19f80*/  IADD3 R72, P3, R77, R171, RZ ;  /* 0x000000ab4d487210 */ /* 0x001fc40007f7e0ff */
[C---:B------:R-:W-:Y:S01]  /*19f90*/  ISETP.LT.AND P6, PT, R76.reuse, UR5, !P0 ;  /* 0x000000054c007c0c */ /* 0x040fe2000c7c1270 */
[----:B------:R-:W-:Y:S01]  /*19fa0*/  IMAD R76, R76, UR4, RZ ;  /* 0x000000044c4c7c24 */ /* 0x000fe2000f8e02ff */
[----:B------:R-:W-:Y:S02]  /*19fb0*/  LEA.HI.X.SX32 R73, R77, R174, 0x1, P3 ;  /* 0x000000ae4d497211 */ /* 0x000fe400018f0eff */
[----:B----4-:R-:W-:Y:S01]  /*19fc0*/  PRMT R75, R70, 0x7771, RZ ;  /* 0x00007771464b7816 */ /* 0x010fe200000000ff */
[----:B------:R-:W-:Y:S01]  /*19fd0*/  IMAD R77, R78, 0x4, R77 ;  /* 0x000000044e4d7824 */ /* 0x000fe200078e024d */
[----:B------:R-:W-:Y:S01]  /*19fe0*/  PRMT R79, R71, 0x7771, RZ ;  /* 0x00007771474f7816 */ /* 0x000fe200000000ff */
[----:B------:R-:W0:Y:S01]  /*19ff0*/  LDC R78, c[0x0][0x248] ;  /* 0x00009200ff4e7b82 */ /* 0x000e220000000800 */
[----:B------:R-:W-:Y:S01]  /*1a000*/  PRMT R83, R68, 0x7772, RZ ;  /* 0x0000777244537816 */ /* 0x000fe200000000ff */
[----:B------:R4:W-:Y:S01]  /*1a010*/  @P1 STG.E.U8 desc[UR16][R72.64], R75 ;  /* 0x0000004b48001986 */ /* 0x0009e2000c101110 */
[----:B------:R-:W-:Y:S01]  /*1a020*/  ISETP.LT.AND P4, PT, R132, UR6, !P0 ;  /* 0x0000000684007c0c */ /* 0x000fe2000c781270 */
[----:B------:R-:W-:Y:S01]  /*1a030*/  ULDC UR4, c[0x0][0x22c] ;  /* 0x00008b0000047ab9 */ /* 0x000fe20000000800 */
[----:B------:R-:W-:Y:S01]  /*1a040*/  PRMT R81, R69, 0x7772, RZ ;  /* 0x0000777245517816 */ /* 0x000fe200000000ff */
[----:B------:R-:W-:Y:S01]  /*1a050*/  ULDC UR5, c[0x0][0x22c] ;  /* 0x00008b0000057ab9 */ /* 0x000fe20000000800 */
[----:B------:R-:W-:Y:S01]  /*1a060*/  ULDC UR6, c[0x0][0x22c] ;  /* 0x00008b0000067ab9 */ /* 0x000fe20000000800 */
[----:B----4-:R-:W-:-:S04]  /*1a070*/  IADD3 R72, P1, R76, R171, RZ ;  /* 0x000000ab4c487210 */ /* 0x010fc80007f3e0ff */
[----:B------:R-:W-:Y:S01]  /*1a080*/  LEA.HI.X.SX32 R73, R76, R174, 0x1, P1 ;  /* 0x000000ae4c497211 */ /* 0x000fe200008f0eff */
[----:B-1----:R-:W-:Y:S02]  /*1a090*/  IMAD R75, R80, 0x2, R77 ;  /* 0x00000002504b7824 */ /* 0x002fe400078e024d */
[----:B------:R-:W1:Y:S02]  /*1a0a0*/  LDC R80, c[0x0][0x248] ;  /* 0x00009200ff507b82 */ /* 0x000e640000000800 */
[----:B------:R4:W-:Y:S01]  /*1a0b0*/  @P6 STG.E.U8 desc[UR16][R72.64], R79 ;  /* 0x0000004f48006986 */ /* 0x0009e2000c101110 */
[----:B---3--:R-:W-:Y:S01]  /*1a0c0*/  IMAD R76, R82, 0x2, R75 ;  /* 0x00000002524c7824 */ /* 0x008fe200078e024b */
[----:B----4-:R-:W-:-:S04]  /*1a0d0*/  IADD3 R72, P6, R77, R171, RZ ;  /* 0x000000ab4d487210 */ /* 0x010fc80007fde0ff */
[-C--:B------:R-:W-:Y:S02]  /*1a0e0*/  LEA.HI.X.SX32 R73, R77, R174.reuse, 0x1, P6 ;  /* 0x000000ae4d497211 */ /* 0x080fe400030f0eff */
[----:B------:R-:W-:Y:S01]  /*1a0f0*/  IADD3 R74, P6, R75, R171, RZ ;  /* 0x000000ab4b4a7210 */ /* 0x000fe20007fde0ff */
[----:B------:R-:W-:Y:S02]  /*1a100*/  IMAD R77, R85, 0x2, R76 ;  /* 0x00000002554d7824 */ /* 0x000fe400078e024c */
[----:B------:R3:W-:Y:S01]  /*1a110*/  @P5 STG.E.U8 desc[UR16][R72.64], R83 ;  /* 0x0000005348005986 */ /* 0x0007e2000c101110 */
[----:B------:R-:W-:Y:S02]  /*1a120*/  LEA.HI.X.SX32 R75, R75, R174, 0x1, P6 ;  /* 0x000000ae4b4b7211 */ /* 0x000fe400030f0eff */
[----:B------:R-:W-:-:S03]  /*1a130*/  PRMT R79, R70, 0x7772, RZ ;  /* 0x00007772464f7816 */ /* 0x000fc600000000ff */
[----:B------:R4:W-:Y:S01]  /*1a140*/  @P2 STG.E.U8 desc[UR16][R74.64], R81 ;  /* 0x000000514a002986 */ /* 0x0009e2000c101110 */
[----:B---3--:R-:W-:-:S04]  /*1a150*/  IADD3 R72, P6, R76, R171, RZ ;  /* 0x000000ab4c487210 */ /* 0x008fc80007fde0ff */
[-C--:B------:R-:W-:Y:S01]  /*1a160*/  LEA.HI.X.SX32 R73, R76, R174.reuse, 0x1, P6 ;  /* 0x000000ae4c497211 */ /* 0x080fe200030f0eff */
[----:B0-----:R-:W-:Y:S01]  /*1a170*/  IMAD R76, R78, 0x2, R77 ;  /* 0x000000024e4c7824 */ /* 0x001fe200078e024d */
[-C--:B----4-:R-:W-:Y:S01]  /*1a180*/  IADD3 R74, P6, R77, R171.reuse, RZ ;  /* 0x000000ab4d4a7210 */ /* 0x090fe20007fde0ff */
[----:B------:R-:W0:Y:S01]  /*1a190*/  LDC R78, c[0x0][0x248] ;  /* 0x00009200ff4e7b82 */ /* 0x000e220000000800 */
[----:B------:R-:W-:Y:S01]  /*1a1a0*/  ISETP.LT.AND P1, PT, R133, UR4, !P0 ;  /* 0x0000000485007c0c */ /* 0x000fe2000c721270 */
[----:B------:R3:W-:Y:S01]  /*1a1b0*/  @P4 STG.E.U8 desc[UR16][R72.64], R79 ;  /* 0x0000004f48004986 */ /* 0x0007e2000c101110 */
[----:B------:R-:W-:Y:S01]  /*1a1c0*/  LEA.HI.X.SX32 R75, R77, R174, 0x1, P6 ;  /* 0x000000ae4d4b7211 */ /* 0x000fe200030f0eff */
[----:B--2---:R-:W-:Y:S01]  /*1a1d0*/  IMAD R77, R87, 0x2, R76 ;  /* 0x00000002574d7824 */ /* 0x004fe200078e024c */
[----:B------:R-:W-:Y:S01]  /*1a1e0*/  PRMT R83, R71, 0x7772, RZ ;  /* 0x0000777247537816 */ /* 0x000fe200000000ff */
[----:B------:R-:W-:Y:S01]  /*1a1f0*/  ULDC UR4, c[0x0][0x22c] ;  /* 0x00008b0000047ab9 */ /* 0x000fe20000000800 */
[----:B------:R-:W-:Y:S01]  /*1a200*/  ISETP.LT.AND P3, PT, R131, UR5, !P0 ;  /* 0x0000000583007c0c */ /* 0x000fe2000c761270 */
[----:B------:R-:W-:Y:S01]  /*1a210*/  ULDC UR5, c[0x0][0x22c] ;  /* 0x00008b0000057ab9 */ /* 0x000fe20000000800 */
[----:B---3--:R-:W-:-:S04]  /*1a220*/  IADD3 R72, P6, R76, R171, RZ ;  /* 0x000000ab4c487210 */ /* 0x008fc80007fde0ff */
[----:B------:R-:W-:Y:S02]  /*1a230*/  LEA.HI.X.SX32 R73, R76, R174, 0x1, P6 ;  /* 0x000000ae4c497211 */ /* 0x000fe400030f0eff */
[----:B------:R-:W2:Y:S01]  /*1a240*/  LDC R76, c[0x0][0x248] ;  /* 0x00009200ff4c7b82 */ /* 0x000ea20000000800 */
        /* <DEDUP_REMOVED lines=13> */
[----:B-1----:R-:W-:Y:S01]  /*1a320*/  IMAD R77, R80, 0x2, R77 ;  /* 0x00000002504d7824 */ /* 0x002fe200078e024d */
[----:B------:R-:W-:Y:S01]  /*1a330*/  ISETP.LT.AND P1, PT, R128, UR4, !P0 ;  /* 0x0000000480007c0c */ /* 0x000fe2000c721270 */
[----:B------:R-:W-:Y:S01]  /*1a340*/  ULDC UR4, c[0x0][0x248] ;  /* 0x0000920000047ab9 */ /* 0x000fe20000000800 */
[----:B------:R1:W-:Y:S01]  /*1a350*/  @P3 STG.E.U8 desc[UR16][R72.64], R81 ;  /* 0x0000005148003986 */ /* 0x0003e2000c101110 */
[----:B------:R-:W-:Y:S01]  /*1a360*/  ISETP.LT.AND P6, PT, R69, UR5, !P0 ;  /* 0x0000000545007c0c */ /* 0x000fe2000c7c1270 */
[----:B------:R-:W-:Y:S01]  /*1a370*/  ULDC UR5, c[0x0][0x22c] ;  /* 0x00008b0000057ab9 */ /* 0x000fe20000000800 */
[----:B------:R-:W-:Y:S01]  /*1a380*/  IADD3 R68, P3, R77, R171, RZ ;  /* 0x000000ab4d447210 */ /* 0x000fe20007f7e0ff */
[----:B------:R4:W-:Y:S01]  /*1a390*/  @P5 STG.E.U8 desc[UR16][R74.64], R79 ;  /* 0x0000004f4a005986 */ /* 0x0009e2000c101110 */
[----:B-1----:R-:W-:-:S02]  /*1a3a0*/  IMAD R72, R69, UR4, RZ ;  /* 0x0000000445487c24 */ /* 0x002fc4000f8e02ff */
[----:B------:R-:W-:Y:S01]  /*1a3b0*/  LEA.HI.X.SX32 R69, R77, R174, 0x1, P3 ;  /* 0x000000ae4d457211 */ /* 0x000fe200018f0eff */
[----:B------:R-:W1:Y:S01]  /*1a3c0*/  LDC R81, c[0x0][0x248] ;  /* 0x00009200ff517b82 */ /* 0x000e620000000800 */
[----:B------:R-:W-:Y:S01]  /*1a3d0*/  PRMT R73, R70, 0x7773, RZ ;  /* 0x0000777346497816 */ /* 0x000fe200000000ff */
[----:B------:R-:W-:Y:S01]  /*1a3e0*/  ULDC UR4, c[0x0][0x22c] ;  /* 0x00008b0000047ab9 */ /* 0x000fe20000000800 */
[----:B------:R-:W-:-:S05]  /*1a3f0*/  IADD3 R70, P3, R72, R171, RZ ;  /* 0x000000ab48467210 */ /* 0x000fca0007f7e0ff */
[----:B----4-:R-:W4:Y:S01]  /*1a400*/  LDC R74, c[0x0][0x248] ;  /* 0x00009200ff4a7b82 */ /* 0x010f220000000800 */
[----:B------:R-:W-:Y:S01]  /*1a410*/  PRMT R75, R71, 0x7773, RZ ;  /* 0x00007773474b7816 */ /* 0x000fe200000000ff */
[----:B--2---:R-:W-:Y:S01]  /*1a420*/  IMAD R77, R76, 0x4, R77 ;  /* 0x000000044c4d7824 */ /* 0x004fe200078e024d */
[----:B------:R-:W-:Y:S01]  /*1a430*/  LEA.HI.X.SX32 R71, R72, R174, 0x1, P3 ;  /* 0x000000ae48477211 */ /* 0x000fe200018f0eff */
[----:B------:R2:W-:Y:S02]  /*1a440*/  @P2 STG.E.U8 desc[UR16][R68.64], R73 ;  /* 0x0000004944002986 */ /* 0x0005e4000c101110 */
[----:B0-----:R-:W-:Y:S02]  /*1a450*/  IMAD R72, R78, 0x2, R77 ;  /* 0x000000024e487824 */ /* 0x001fe400078e024d */
[----:B------:R-:W0:Y:S01]  /*1a460*/  LDC R76, c[0x0][0x248] ;  /* 0x00009200ff4c7b82 */ /* 0x000e220000000800 */
[----:B------:R3:W-:Y:S01]  /*1a470*/  @P6 STG.E.U8 desc[UR16][R70.64], R75 ;  /* 0x0000004b46006986 */ /* 0x0007e2000c101110 */
[----:B------:R-:W-:-:S02]  /*1a480*/  PRMT R79, R64, 0x7770, RZ ;  /* 0x00007770404f7816 */ /* 0x000fc400000000ff */
[-C--:B--2---:R-:W-:Y:S01]  /*1a490*/  IADD3 R68, P6, R77, R171.reuse, RZ ;  /* 0x000000ab4d447210 */ /* 0x084fe20007fde0ff */
[----:B---3--:R-:W-:Y:S01]  /*1a4a0*/  IMAD R73, R83, 0x2, R72 ;  /* 0x0000000253497824 */ /* 0x008fe200078e0248 */
[----:B------:R-:W-:Y:S02]  /*1a4b0*/  ISETP.LT.AND P5, PT, R125, UR6, !P0 ;  /* 0x000000067d007c0c */ /* 0x000fe4000c7a1270 */
[----:B------:R-:W2:Y:S01]  /*1a4c0*/  LDC R83, c[0x0][0x248] ;  /* 0x00009200ff537b82 */ /* 0x000ea20000000800 */
        /* <DEDUP_REMOVED lines=17> */
[----:B-1----:R-:W-:Y:S01]  /*1a5e0*/  IMAD R73, R81, 0x2, R72 ;  /* 0x0000000251497824 */ /* 0x002fe200078e0248 */
[CC--:B0-----:R-:W-:Y:S02]  /*1a5f0*/  IADD3 R70, P6, R72.reuse, R171.reuse, RZ ;  /* 0x000000ab48467210 */ /* 0x0c1fe40007fde0ff */
        /* <DEDUP_REMOVED lines=9> */
[----:B0-----:R-:W-:-:S02]  /*1a690*/  IADD3 R68, P6, R73, R171, RZ ;  /* 0x000000ab49447210 */ /* 0x001fc40007fde0ff */
[----:B------:R-:W-:-:S05]  /*1a6a0*/  ISETP.LT.AND P1, PT, R120, UR4, !P0 ;  /* 0x0000000478007c0c */ /* 0x000fca000c721270 */
[----:B------:R-:W0:Y:S01]  /*1a6b0*/  LDC R76, c[0x0][0x248] ;  /* 0x00009200ff4c7b82 */ /* 0x000e220000000800 */
[-C--:B------:R-:W-:Y:S01]  /*1a6c0*/  LEA.HI.X.SX32 R69, R73, R174.reuse, 0x1, P6 ;  /* 0x000000ae49457211 */ /* 0x080fe200030f0eff */
[----:B--2---:R-:W-:Y:S01]  /*1a6d0*/  IMAD R73, R83, 0x2, R72 ;  /* 0x0000000253497824 */ /* 0x004fe200078e0248 */
[CC--:B-1----:R-:W-:Y:S01]  /*1a6e0*/  IADD3 R70, P2, R72.reuse, R171.reuse, RZ ;  /* 0x000000ab48467210 */ /* 0x0c2fe20007f5e0ff */
        /* <DEDUP_REMOVED lines=11> */
[----:B-1----:R-:W-:-:S02]  /*1a7a0*/  IADD3 R68, P3, R73, R171, RZ ;  /* 0x000000ab49447210 */ /* 0x002fc40007f7e0ff */
[C---:B------:R-:W-:Y:S01]  /*1a7b0*/  ISETP.LT.AND P6, PT, R72.reuse, UR5, !P0 ;  /* 0x0000000548007c0c */ /* 0x040fe2000c7c1270 */
[----:B------:R-:W-:Y:S01]  /*1a7c0*/  IMAD R72, R72, UR4, RZ ;  /* 0x0000000448487c24 */ /* 0x000fe2000f8e02ff */
[----:B------:R-:W-:Y:S02]  /*1a7d0*/  LEA.HI.X.SX32 R69, R73, R174, 0x1, P3 ;  /* 0x000000ae49457211 */ /* 0x000fe400018f0eff */
[----:B----4-:R-:W-:Y:S01]  /*1a7e0*/  PRMT R71, R66, 0x7771, RZ ;  /* 0x0000777142477816 */ /* 0x010fe200000000ff */
[----:B------:R-:W-:Y:S01]  /*1a7f0*/  IMAD R73, R74, 0x4, R73 ;  /* 0x000000044a497824 */ /* 0x000fe200078e0249 */
        /* <DEDUP_REMOVED lines=11> */
[----:B0-----:R-:W-:Y:S02]  /*1a8b0*/  IMAD R71, R76, 0x2, R73 ;  /* 0x000000024c477824 */ /* 0x001fe400078e0249 */
[----:B------:R-:W0:Y:S02]  /*1a8c0*/  LDC R76, c[0x0][0x248] ;  /* 0x00009200ff4c7b82 */ /* 0x000e240000000800 */
[----:B------:R4:W-:Y:S01]  /*1a8d0*/  @P6 STG.E.U8 desc[UR16][R68.64], R75 ;  /* 0x0000004b44006986 */ /* 0x0009e2000c101110 */
[----:B---3--:R-:W-:Y:S01]  /*1a8e0*/  IMAD R72, R78, 0x2, R71 ;  /* 0x000000024e487824 */ /* 0x008fe200078e0247 */
[----:B----4-:R-:W-:-:S04]  /*1a8f0*/  IADD3 R68, P6, R73, R171, RZ ;  /* 0x000000ab49447210 */ /* 0x010fc80007fde0ff */
[-C--:B------:R-:W-:Y:S02]  /*1a900*/  LEA.HI.X.SX32 R69, R73, R174.reuse, 0x1, P6 ;  /* 0x000000ae49457211 */ /* 0x080fe400030f0eff */
[-C--:B------:R-:W-:Y:S01]  /*1a910*/  IADD3 R70, P6, R71, R171.reuse, RZ ;  /* 0x000000ab47467210 */ /* 0x080fe20007fde0ff */
[----:B------:R-:W-:Y:S02]  /*1a920*/  IMAD R73, R81, 0x2, R72 ;  /* 0x0000000251497824 */ /* 0x000fe400078e0248 */
[----:B------:R3:W-:Y:S01]  /*1a930*/  @P5 STG.E.U8 desc[UR16][R68.64], R79 ;  /* 0x0000004f44005986 */ /* 0x0007e2000c101110 */
[----:B------:R-:W-:Y:S02]  /*1a940*/  LEA.HI.X.SX32 R71, R71, R174, 0x1, P6 ;  /* 0x000000ae47477211 */ /* 0x000fe400030f0eff */
[----:B------:R-:W-:Y:S01]  /*1a950*/  ISETP.LT.AND P1, PT, R119, UR4, !P0 ;  /* 0x0000000477007c0c */ /* 0x000fe2000c721270 */
[----:B------:R-:W-:Y:S01]  /*1a960*/  ULDC UR4, c[0x0][0x22c] ;  /* 0x00008b0000047ab9 */ /* 0x000fe20000000800 */
[----:B------:R-:W-:Y:S01]  /*1a970*/  PRMT R75, R66, 0x7772, RZ ;  /* 0x00007772424b7816 */ /* 0x000fe200000000ff */
[----:B------:R4:W-:Y:S01]  /*1a980*/  @P2 STG.E.U8 desc[UR16][R70.64], R77 ;  /* 0x0000004d46002986 */ /* 0x0009e2000c101110 */
[----:B---3--:R-:W-:-:S04]  /*1a990*/  IADD3 R68, P6, R72, R171, RZ ;  /* 0x000000ab48447210 */ /* 0x008fc80007fde0ff */
[-C--:B------:R-:W-:Y:S01]  /*1a9a0*/  LEA.HI.X.SX32 R69, R72, R174.reuse, 0x1, P6 ;  /* 0x000000ae48457211 */ /* 0x080fe200030f0eff */
[----:B-1----:R-:W-:Y:S01]  /*1a9b0*/  IMAD R72, R74, 0x2, R73 ;  /* 0x000000024a487824 */ /* 0x002fe200078e0249 */
[C---:B----4-:R-:W-:Y:S01]  /*1a9c0*/  IADD3 R70, P6, R73.reuse, R171, RZ ;  /* 0x000000ab49467210 */ /* 0x050fe20007fde0ff */
[----:B------:R-:W1:Y:S02]  /*1a9d0*/  LDC R74, c[0x0][0x248] ;  /* 0x00009200ff4a7b82 */ /* 0x000e640000000800 */
[----:B------:R3:W-:Y:S01]  /*1a9e0*/  @P4 STG.E.U8 desc[UR16][R68.64], R75 ;  /* 0x0000004b44004986 */ /* 0x0007e2000c101110 */
[----:B------:R-:W-:Y:S01]  /*1a9f0*/  LEA.HI.X.SX32 R71, R73, R174, 0x1, P6 ;  /* 0x000000ae49477211 */ /* 0x000fe200030f0eff */
[----:B--2---:R-:W-:Y:S01]  /*1aa00*/  IMAD R73, R83, 0x2, R72 ;  /* 0x0000000253497824 */ /* 0x004fe200078e0248 */
[----:B------:R-:W-:Y:S02]  /*1aa10*/  PRMT R79, R67, 0x7772, RZ ;  /* 0x00007772434f7816 */ /* 0x000fe400000000ff */
[----:B------:R-:W-:Y:S01]  /*1aa20*/  ISETP.LT.AND P3, PT, R117, UR5, !P0 ;  /* 0x0000000575007c0c */ /* 0x000fe2000c761270 */
[----:B------:R-:W-:Y:S01]  /*1aa30*/  ULDC UR5, c[0x0][0x22c] ;  /* 0x00008b0000057ab9 */ /* 0x000fe20000000800 */
[----:B------:R-:W-:-:S02]  /*1aa40*/  ISETP.LT.AND P5, PT, R115, UR4, !P0 ;  /* 0x0000000473007c0c */ /* 0x000fc4000c7a1270 */
[-C--:B---3--:R-:W-:Y:S01]  /*1aa50*/  IADD3 R68, P6, R72, R171.reuse, RZ ;  /* 0x000000ab48447210 */ /* 0x088fe20007fde0ff */
[----:B------:R2:W-:Y:S01]  /*1aa60*/  @P1 STG.E.U8 desc[UR16][R70.64], R79 ;  /* 0x0000004f46001986 */ /* 0x0005e2000c101110 */
[----:B------:R-:W-:Y:S01]  /*1aa70*/  PRMT R77, R64, 0x7773, RZ ;  /* 0x00007773404d7816 */ /* 0x000fe200000000ff */
[----:B------:R-:W-:Y:S01]  /*1aa80*/  ULDC UR4, c[0x0][0x22c] ;  /* 0x00008b0000047ab9 */ /* 0x000fe20000000800 */
[----:B------:R-:W-:Y:S02]  /*1aa90*/  LEA.HI.X.SX32 R69, R72, R174, 0x1, P6 ;  /* 0x000000ae48457211 */ /* 0x000fe400030f0eff */
[----:B------:R-:W3:Y:S01]  /*1aaa0*/  LDC R72, c[0x0][0x248] ;  /* 0x00009200ff487b82 */ /* 0x000ee20000000800 */
[----:B------:R-:W-:Y:S02]  /*1aab0*/  PRMT R75, R65, 0x7773, RZ ;  /* 0x00007773414b7816 */ /* 0x000fe400000000ff */
[----:B--2---:R-:W-:-:S05]  /*1aac0*/  IADD3 R70, P1, R73, R171, RZ ;  /* 0x000000ab49467210 */ /* 0x004fca0007f3e0ff */
[----:B------:R-:W2:Y:S01]  /*1aad0*/  LDC R79, c[0x0][0x248] ;  /* 0x00009200ff4f7b82 */ /* 0x000ea20000000800 */
[----:B------:R-:W-:Y:S01]  /*1aae0*/  ISETP.LT.AND P2, PT, R113, UR4, !P0 ;  /* 0x0000000471007c0c */ /* 0x000fe2000c741270 */
[----:B------:R-:W-:Y:S01]  /*1aaf0*/  ULDC UR4, c[0x0][0x22c] ;  /* 0x00008b0000047ab9 */ /* 0x000fe20000000800 */
[----:B------:R-:W-:Y:S01]  /*1ab00*/  LEA.HI.X.SX32 R71, R73, R174, 0x1, P1 ;  /* 0x000000ae49477211 */ /* 0x000fe200008f0eff */
[----:B0-----:R-:W-:Y:S01]  /*1ab10*/  IMAD R73, R76, 0x2, R73 ;  /* 0x000000024c497824 */ /* 0x001fe200078e0249 */
[----:B------:R0:W-:Y:S03]  /*1ab20*/  @P3 STG.E.U8 desc[UR16][R68.64], R77 ;  /* 0x0000004d44003986 */ /* 0x0001e6000c101110 */
[----:B------:R-:W4:Y:S01]  /*1ab30*/  LDC R76, c[0x0][0x248] ;  /* 0x00009200ff4c7b82 */ /* 0x000f220000000800 */
[----:B------:R-:W-:Y:S01]  /*1ab40*/  ISETP.LT.AND P4, PT, R112, UR4, !P0 ;  /* 0x0000000470007c0c */ /* 0x000fe2000c781270 */
[----:B------:R1:W-:Y:S01]  /*1ab50*/  @P5 STG.E.U8 desc[UR16][R70.64], R75 ;  /* 0x0000004b46005986 */ /* 0x0003e2000c101110 */
[----:B------:R-:W-:Y:S01]  /*1ab60*/  ULDC UR4, c[0x0][0x22c] ;  /* 0x00008b0000047ab9 */ /* 0x000fe20000000800 */
[----:B------:R-:W-:Y:S01]  /*1ab70*/  VIADD R65, R0, 0xbe ;  /* 0x000000be00417836 */ /* 0x000fe20000000000 */
[----:B------:R-:W-:Y:S01]  /*1ab80*/  ISETP.LT.AND P1, PT, R114, UR4, !P0 ;  /* 0x0000000472007c0c */ /* 0x000fe2000c721270 */
[----:B------:R-:W-:Y:S01]  /*1ab90*/  ULDC UR4, c[0x0][0x248] ;  /* 0x0000920000047ab9 */ /* 0x000fe20000000800 */
[----:B------:R-:W-:Y:S01]  /*1aba0*/  IADD3 R64, P3, R73, R171, RZ ;  /* 0x000000ab49407210 */ /* 0x000fe20007f7e0ff */
[C---:B0-----:R-:W-:Y:S01]  /*1abb0*/  IMAD R68, R65.reuse, UR4, RZ ;  /* 0x0000000441447c24 */ /* 0x041fe2000f8e02ff */
[----:B------:R-:W0:Y:S01]  /*1abc0*/  LDC R77, c[0x0][0x248] ;  /* 0x00009200ff4d7b82 */ /* 0x000e220000000800 */
[----:B------:R-:W-:Y:S01]  /*1abd0*/  ISETP.LT.AND P6, PT, R65, UR5, !P0 ;  /* 0x0000000541007c0c */ /* 0x000fe2000c7c1270 */
[----:B------:R-:W-:-:S06]  /*1abe0*/  ULDC UR5, c[0x0][0x22c] ;  /* 0x00008b0000057ab9 */ /* 0x000fcc0000000800 */
[----:B-1----:R-:W1:Y:S01]  /*1abf0*/  LDC R75, c[0x0][0x248] ;  /* 0x00009200ff4b7b82 */ /* 0x002e620000000800 */
[-C--:B------:R-:W-:Y:S02]  /*1ac00*/  LEA.HI.X.SX32 R65, R73, R174.reuse, 0x1, P3 ;  /* 0x000000ae49417211 */ /* 0x080fe400018f0eff */
[----:B------:R-:W-:Y:S01]  /*1ac10*/  PRMT R71, R66, 0x7773, RZ ;  /* 0x0000777342477816 */ /* 0x000fe200000000ff */
[----:B------:R-:W-:Y:S01]  /*1ac20*/  ULDC UR4, c[0x0][0x22c] ;  /* 0x00008b0000047ab9 */ /* 0x000fe20000000800 */
[-C--:B------:R-:W-:Y:S01]  /*1ac30*/  IADD3 R66, P3, R68, R171.reuse, RZ ;  /* 0x000000ab44427210 */ /* 0x080fe20007f7e0ff */
[----:B---3--:R-:W-:Y:S01]  /*1ac40*/  IMAD R73, R72, 0x4, R73 ;  /* 0x0000000448497824 */ /* 0x008fe200078e0249 */
[----:B------:R-:W-:Y:S02]  /*1ac50*/  PRMT R69, R67, 0x7773, RZ ;  /* 0x0000777343457816 */ /* 0x000fe400000000ff */
[-C--:B------:R-:W-:Y:S02]  /*1ac60*/  LEA.HI.X.SX32 R67, R68, R174.reuse, 0x1, P3 ;  /* 0x000000ae44437211 */ /* 0x080fe400018f0eff */
[----:B------:R-:W-:Y:S01]  /*1ac70*/  ISETP.LT.AND P3, PT, R45, UR5, !P0 ;  /* 0x000000052d007c0c */ /* 0x000fe2000c761270 */
[----:B------:R-:W-:Y:S01]  /*1ac80*/  IMAD R45, R74, 0x2, R73 ;  /* 0x000000024a2d7824 */ /* 0x000fe200078e0249 */
[----:B------:R3:W-:Y:S01]  /*1ac90*/  @P2 STG.E.U8 desc[UR16][R64.64], R71 ;  /* 0x0000004740002986 */ /* 0x0007e2000c101110 */
[----:B------:R-:W-:Y:S01]  /*1aca0*/  ISETP.LT.AND P2, PT, R46, UR4, !P0 ;  /* 0x000000042e007c0c */ /* 0x000fe2000c741270 */
[----:B------:R-:W-:Y:S01]  /*1acb0*/  ULDC UR4, c[0x0][0x22c] ;  /* 0x00008b0000047ab9 */ /* 0x000fe20000000800 */
[----:B----4-:R-:W-:Y:S01]  /*1acc0*/  IMAD R68, R76, 0x2, R45 ;  /* 0x000000024c447824 */ /* 0x010fe200078e022d */
[----:B------:R1:W-:Y:S01]  /*1acd0*/  @P6 STG.E.U8 desc[UR16][R66.64], R69 ;  /* 0x0000004542006986 */ /* 0x0003e2000c101110 */
[----:B------:R-:W-:Y:S01]  /*1ace0*/  IADD3 R46, P6, R73, R171, RZ ;  /* 0x000000ab492e7210 */ /* 0x000fe20007fde0ff */
[----:B------:R-:W-:Y:S01]  /*1acf0*/  ULDC UR5, c[0x0][0x22c] ;  /* 0x00008b0000057ab9 */ /* 0x000fe20000000800 */
[----:B------:R-:W-:Y:S01]  /*1ad00*/  ISETP.LT.AND P5, PT, R47, UR6, !P0 ;  /* 0x000000062f007c0c */ /* 0x000fe2000c7a1270 */
[----:B------:R-:W-:Y:S01]  /*1ad10*/  ULDC UR6, c[0x0][0x22c] ;  /* 0x00008b0000067ab9 */ /* 0x000fe20000000800 */
[----:B------:R-:W-:-:S02]  /*1ad20*/  LEA.HI.X.SX32 R47, R73, R174, 0x1, P6 ;  /* 0x000000ae492f7211 */ /* 0x000fc400030f0eff */
[----:B------:R-:W-:Y:S02]  /*1ad30*/  PRMT R73, R60, 0x7770, RZ ;  /* 0x000077703c497816 */ /* 0x000fe400000000ff */
[----:B---3--:R-:W-:Y:S01]  /*1ad40*/  IADD3 R64, P6, R45, R171, RZ ;  /* 0x000000ab2d407210 */ /* 0x008fe20007fde0ff */
[----:B-1----:R-:W-:Y:S02]  /*1ad50*/  IMAD R66, R75, 0x2, R68 ;  /* 0x000000024b427824 */ /* 0x002fe400078e0244 */
[----:B------:R-:W1:Y:S01]  /*1ad60*/  LDC R75, c[0x0][0x248] ;  /* 0x00009200ff4b7b82 */ /* 0x000e620000000800 */
[----:B------:R3:W-:Y:S01]  /*1ad70*/  @P4 STG.E.U8 desc[UR16][R46.64], R73 ;  /* 0x000000492e004986 */ /* 0x0007e2000c101110 */
[----:B------:R-:W-:Y:S02]  /*1ad80*/  LEA.HI.X.SX32 R65, R45, R174, 0x1, P6 ;  /* 0x000000ae2d417211 */ /* 0x000fe400030f0eff */
[----:B------:R-:W-:Y:S01]  /*1ad90*/  ISETP.LT.AND P4, PT, R44, UR4, !P0 ;  /* 0x000000042c007c0c */ /* 0x000fe2000c781270 */
[----:B------:R-:W-:Y:S01]  /*1ada0*/  ULDC UR4, c[0x0][0x22c] ;  /* 0x00008b0000047ab9 */ /* 0x000fe20000000800 */
[----:B------:R-:W-:-:S02]  /*1adb0*/  PRMT R71, R61, 0x7770, RZ ;  /* 0x000077703d477816 */ /* 0x000fc400000000ff */
[-C--:B------:R-:W-:Y:S02]  /*1adc0*/  IADD3 R44, P6, R68, R171.reuse, RZ ;  /* 0x000000ab442c7210 */ /* 0x080fe40007fde0ff */
[----:B------:R-:W-:Y:S01]  /*1add0*/  PRMT R67, R62, 0x7770, RZ ;  /* 0x000077703e437816 */ /* 0x000fe200000000ff */
[----:B------:R4:W-:Y:S01]  /*1ade0*/  @P1 STG.E.U8 desc[UR16][R64.64], R71 ;  /* 0x0000004740001986 */ /* 0x0009e2000c101110 */
[----:B------:R-:W-:Y:S02]  /*1adf0*/  LEA.HI.X.SX32 R45, R68, R174, 0x1, P6 ;  /* 0x000000ae442d7211 */ /* 0x000fe400030f0eff */
[----:B------:R-:W-:Y:S01]  /*1ae00*/  ISETP.LT.AND P1, PT, R42, UR4, !P0 ;  /* 0x000000042a007c0c */ /* 0x000fe2000c721270 */
[----:B0-----:R-:W-:Y:S01]  /*1ae10*/  IMAD R42, R77, 0x2, R66 ;  /* 0x000000024d2a7824 */ /* 0x001fe200078e0242 */
[----:B---3--:R-:W-:Y:S01]  /*1ae20*/  IADD3 R46, P6, R66, R171, RZ ;  /* 0x000000ab422e7210 */ /* 0x008fe20007fde0ff */
[----:B------:R-:W-:Y:S01]  /*1ae30*/  ULDC UR4, c[0x0][0x22c] ;  /* 0x00008b0000047ab9 */ /* 0x000fe20000000800 */
[----:B------:R0:W-:Y:S01]  /*1ae40*/  @P5 STG.E.U8 desc[UR16][R44.64], R67 ;  /* 0x000000432c005986 */ /* 0x0001e2000c101110 */
[----:B------:R-:W-:-:S02]  /*1ae50*/  PRMT R69, R63, 0x7770, RZ ;  /* 0x000077703f457816 */ /* 0x000fc400000000ff */
[----:B------:R-:W-:Y:S02]  /*1ae60*/  LEA.HI.X.SX32 R47, R66, R174, 0x1, P6 ;  /* 0x000000ae422f7211 */ /* 0x000fe400030f0eff */
[----:B------:R-:W-:Y:S01]  /*1ae70*/  ISETP.LT.AND P5, PT, R38, UR4, !P0 ;  /* 0x0000000426007c0c */ /* 0x000fe2000c7a1270 */
[----:B--2---:R-:W-:Y:S01]  /*1ae80*/  IMAD R38, R79, 0x2, R42 ;  /* 0x000000024f267824 */ /* 0x004fe200078e022a */
[----:B----4-:R-:W2:Y:S01]  /*1ae90*/  LDC R71, c[0x0][0x248] ;  /* 0x00009200ff477b82 */ /* 0x010ea20000000800 */
[----:B------:R3:W-:Y:S01]  /*1aea0*/  @P2 STG.E.U8 desc[UR16][R46.64], R69 ;  /* 0x000000452e002986 */ /* 0x0007e2000c101110 */
[----:B------:R-:W-:Y:S01]  /*1aeb0*/  ULDC UR4, c[0x0][0x22c] ;  /* 0x00008b0000047ab9 */ /* 0x000fe20000000800 */
[----:B0-----:R-:W-:Y:S01]  /*1aec0*/  IADD3 R44, P6, R42, R171, RZ ;  /* 0x000000ab2a2c7210 */ /* 0x001fe20007fde0ff */
[----:B-1----:R-:W-:Y:S01]  /*1aed0*/  IMAD R64, R75, 0x2, R38 ;  /* 0x000000024b407824 */ /* 0x002fe200078e0226 */
[----:B------:R-:W-:-:S03]  /*1aee0*/  PRMT R67, R60, 0x7771, RZ ;  /* 0x000077713c437816 */ /* 0x000fc600000000ff */
[----:B------:R-:W0:Y:S01]  /*1aef0*/  LDC R66, c[0x0][0x248] ;  /* 0x00009200ff427b82 */ /* 0x000e220000000800 */
[----:B------:R-:W-:Y:S02]  /*1af00*/  LEA.HI.X.SX32 R45, R42, R174, 0x1, P6 ;  /* 0x000000ae2a2d7211 */ /* 0x000fe400030f0eff */
[----:B---3--:R-:W-:-:S03]  /*1af10*/  IADD3 R46, P2, R38, R171, RZ ;  /* 0x000000ab262e7210 */ /* 0x008fc60007f5e0ff */
[----:B------:R1:W-:Y:S02]  /*1af20*/  @P3 STG.E.U8 desc[UR16][R44.64], R67 ;  /* 0x000000432c003986 */ /* 0x0003e4000c101110 */
[----:B------:R-:W3:Y:S01]  /*1af30*/  LDC R69, c[0x0][0x248] ;  /* 0x00009200ff457b82 */ /* 0x000ee20000000800 */
[-C--:B------:R-:W-:Y:S01]  /*1af40*/  LEA.HI.X.SX32 R47, R38, R174.reuse, 0x1, P2 ;  /* 0x000000ae262f7211 */ /* 0x080fe200010f0eff */
[----:B------:R-:W-:Y:S01]  /*1af50*/  VIADD R38, R0, 0xce ;  /* 0x000000ce00267836 */ /* 0x000fe20000000000 */
[----:B------:R-:W-:Y:S02]  /*1af60*/  IADD3 R42, P3, R64, R171, RZ ;  /* 0x000000ab402a7210 */ /* 0x000fe40007f7e0ff */
[----:B------:R-:W-:Y:S01]  /*1af70*/  ISETP.LT.AND P2, PT, R43, UR4, !P0 ;  /* 0x000000042b007c0c */ /* 0x000fe2000c741270 */
[----:B------:R-:W-:Y:S01]  /*1af80*/  ULDC UR4, c[0x0][0x248] ;  /* 0x0000920000047ab9 */ /* 0x000fe20000000800 */
[----:B------:R-:W-:Y:S01]  /*1af90*/  PRMT R65, R61, 0x7771, RZ ;  /* 0x000077713d417816 */ /* 0x000fe200000000ff */
[----:B-1----:R-:W1:Y:S01]  /*1afa0*/  LDC R44, c[0x0][0x248] ;  /* 0x00009200ff2c7b82 */ /* 0x002e620000000800 */
[C---:B------:R-:W-:Y:S01]  /*1afb0*/  ISETP.LT.AND P6, PT, R38.reuse, UR5, !P0 ;  /* 0x0000000526007c0c */ /* 0x040fe2000c7c1270 */
[----:B------:R-:W-:Y:S01]  /*1afc0*/  IMAD R38, R38, UR4, RZ ;  /* 0x0000000426267c24 */ /* 0x000fe2000f8e02ff */
[----:B------:R-:W-:-:S02]  /*1afd0*/  LEA.HI.X.SX32 R43, R64, R174, 0x1, P3 ;  /* 0x000000ae402b7211 */ /* 0x000fc400018f0eff */
[----:B------:R-:W-:Y:S01]  /*1afe0*/  PRMT R45, R62, 0x7771, RZ ;  /* 0x000077713e2d7816 */ /* 0x000fe200000000ff */
[----:B------:R4:W-:Y:S01]  /*1aff0*/  @P4 STG.E.U8 desc[UR16][R46.64], R65 ;  /* 0x000000412e004986 */ /* 0x0009e2000c101110 */
[----:B------:R-:W-:Y:S01]  /*1b000*/  ULDC UR4, c[0x0][0x22c] ;  /* 0x00008b0000047ab9 */ /* 0x000fe20000000800 */
[----:B------:R-:W0:Y:S01]  /*1b010*/  LDC R67, c[0x0][0x248] ;  /* 0x00009200ff437b82 */ /* 0x000e220000000800 */
[----:B------:R-:W-:Y:S01]  /*1b020*/  ULDC UR5, c[0x0][0x22c] ;  /* 0x00008b0000057ab9 */ /* 0x000fe20000000800 */
[----:B------:R4:W-:Y:S01]  /*1b030*/  @P1 STG.E.U8 desc[UR16][R42.64], R45 ;  /* 0x0000002d2a001986 */ /* 0x0009e2000c101110 */
[----:B--2---:R-:W-:Y:S01]  /*1b040*/  IMAD R64, R71, 0x4, R64 ;  /* 0x0000000447407824 */ /* 0x004fe200078e0240 */
[----:B----4-:R-:W-:-:S04]  /*1b050*/  PRMT R65, R63, 0x7771, RZ ;  /* 0x000077713f417816 */ /* 0x010fc800000000ff */
[----:B------:R-:W2:Y:S01]  /*1b060*/  LDC R46, c[0x0][0x248] ;  /* 0x00009200ff2e7b82 */ /* 0x000ea20000000800 */
[----:B------:R-:W-:-:S04]  /*1b070*/  IADD3 R42, P1, R38, R171, RZ ;  /* 0x000000ab262a7210 */ /* 0x000fc80007f3e0ff */
[-C--:B------:R-:W-:Y:S02]  /*1b080*/  LEA.HI.X.SX32 R43, R38, R174.reuse, 0x1, P1 ;  /* 0x000000ae262b7211 */ /* 0x080fe400008f0eff */
[----:B------:R-:W-:Y:S01]  /*1b090*/  ISETP.LT.AND P1, PT, R41, UR4, !P0 ;  /* 0x0000000429007c0c */ /* 0x000fe2000c721270 */
[----:B---3--:R-:W-:Y:S01]  /*1b0a0*/  IMAD R41, R69, 0x2, R64 ;  /* 0x0000000245297824 */ /* 0x008fe200078e0240 */
[----:B------:R-:W-:Y:S01]  /*1b0b0*/  ISETP.LT.AND P3, PT, R39, UR5, !P0 ;  /* 0x0000000527007c0c */ /* 0x000fe2000c761270 */
[----:B------:R3:W-:Y:S01]  /*1b0c0*/  @P6 STG.E.U8 desc[UR16][R42.64], R65 ;  /* 0x000000412a006986 */ /* 0x0007e2000c101110 */
[-C--:B------:R-:W-:Y:S02]  /*1b0d0*/  IADD3 R38, P6, R64, R171.reuse, RZ ;  /* 0x000000ab40267210 */ /* 0x080fe40007fde0ff */
[----:B------:R-:W-:Y:S01]  /*1b0e0*/  PRMT R47, R60, 0x7772, RZ ;  /* 0x000077723c2f7816 */ /* 0x000fe200000000ff */
[----:B-1----:R-:W-:Y:S01]  /*1b0f0*/  IMAD R44, R44, 0x2, R41 ;  /* 0x000000022c2c7824 */ /* 0x002fe200078e0229 */
[-C--:B------:R-:W-:Y:S01]  /*1b100*/  LEA.HI.X.SX32 R39, R64, R174.reuse, 0x1, P6 ;  /* 0x000000ae40277211 */ /* 0x080fe200030f0eff */
[----:B------:R-:W-:Y:S01]  /*1b110*/  ULDC UR4, c[0x0][0x22c] ;  /* 0x00008b0000047ab9 */ /* 0x000fe20000000800 */
[----:B------:R-:W-:Y:S01]  /*1b120*/  ISETP.LT.AND P4, PT, R40, UR6, !P0 ;  /* 0x0000000628007c0c */ /* 0x000fe2000c781270 */
[----:B------:R-:W-:Y:S01]  /*1b130*/  ULDC UR5, c[0x0][0x22c] ;  /* 0x00008b0000057ab9 */ /* 0x000fe20000000800 */
[----:B------:R-:W-:Y:S01]  /*1b140*/  IADD3 R40, P6, R41, R171, RZ ;  /* 0x000000ab29287210 */ /* 0x000fe20007fde0ff */
[----:B---3--:R-:W1:Y:S01]  /*1b150*/  LDC R42, c[0x0][0x248] ;  /* 0x00009200ff2a7b82 */ /* 0x008e620000000800 */
[----:B------:R3:W-:Y:S01]  /*1b160*/  @P5 STG.E.U8 desc[UR16][R38.64], R47 ;  /* 0x0000002f26005986 */ /* 0x0007e2000c101110 */
[----:B------:R-:W-:Y:S01]  /*1b170*/  PRMT R45, R61, 0x7772, RZ ;  /* 0x000077723d2d7816 */ /* 0x000fe200000000ff */
[----:B------:R-:W-:Y:S01]  /*1b180*/  ULDC UR6, c[0x0][0x22c] ;  /* 0x00008b0000067ab9 */ /* 0x000fe20000000800 */
[----:B------:R-:W-:-:S02]  /*1b190*/  LEA.HI.X.SX32 R41, R41, R174, 0x1, P6 ;  /* 0x000000ae29297211 */ /* 0x000fc400030f0eff */
[----:B------:R-:W-:Y:S01]  /*1b1a0*/  ISETP.LT.AND P5, PT, R37, UR4, !P0 ;  /* 0x0000000425007c0c */ /* 0x000fe2000c7a1270 */
[----:B0-----:R-:W-:Y:S01]  /*1b1b0*/  IMAD R37, R67, 0x2, R44 ;  /* 0x0000000243257824 */ /* 0x001fe200078e022c */
[----:B------:R-:W-:Y:S01]  /*1b1c0*/  ULDC UR4, c[0x0][0x22c] ;  /* 0x00008b0000047ab9 */ /* 0x000fe20000000800 */
[----:B------:R0:W-:Y:S01]  /*1b1d0*/  @P2 STG.E.U8 desc[UR16][R40.64], R45 ;  /* 0x0000002d28002986 */ /* 0x0001e2000c101110 */
[----:B---3--:R-:W-:Y:S01]  /*1b1e0*/  IADD3 R38, P6, R44, R171, RZ ;  /* 0x000000ab2c267210 */ /* 0x008fe20007fde0ff */
[----:B------:R-:W3:Y:S01]  /*1b1f0*/  LDC R47, c[0x0][0x248] ;  /* 0x00009200ff2f7b82 */ /* 0x000ee20000000800 */
[----:B------:R-:W-:Y:S02]  /*1b200*/  PRMT R43, R62, 0x7772, RZ ;  /* 0x000077723e2b7816 */ /* 0x000fe400000000ff */
[----:B------:R-:W-:Y:S02]  /*1b210*/  LEA.HI.X.SX32 R39, R44, R174, 0x1, P6 ;  /* 0x000000ae2c277211 */ /* 0x000fe400030f0eff */
[----:B------:R-:W-:-:S02]  /*1b220*/  ISETP.LT.AND P2, PT, R35, UR4, !P0 ;  /* 0x0000000423007c0c */ /* 0x000fc4000c741270 */
[-C--:B0-----:R-:W-:Y:S01]  /*1b230*/  IADD3 R40, P6, R37, R171.reuse, RZ ;  /* 0x000000ab25287210 */ /* 0x081fe20007fde0ff */
[----:B--2---:R-:W-:Y:S01]  /*1b240*/  IMAD R35, R46, 0x2, R37 ;  /* 0x000000022e237824 */ /* 0x004fe200078e0225 */
[----:B------:R-:W-:Y:S01]  /*1b250*/  PRMT R45, R63, 0x7772, RZ ;  /* 0x000077723f2d7816 */ /* 0x000fe200000000ff */
[----:B------:R-:W-:Y:S01]  /*1b260*/  ULDC UR4, c[0x0][0x22c] ;  /* 0x00008b0000047ab9 */ /* 0x000fe20000000800 */
[----:B------:R-:W-:Y:S01]  /*1b270*/  LEA.HI.X.SX32 R41, R37, R174, 0x1, P6 ;  /* 0x000000ae25297211 */ /* 0x000fe200030f0eff */
[----:B------:R0:W-:Y:S01]  /*1b280*/  @P4 STG.E.U8 desc[UR16][R38.64], R43 ;  /* 0x0000002b26004986 */ /* 0x0001e2000c101110 */
[----:B------:R-:W-:Y:S01]  /*1b290*/  ISETP.LT.AND P4, PT, R34, UR4, !P0 ;  /* 0x0000000422007c0c */ /* 0x000fe2000c781270 */
[----:B------:R-:W-:Y:S01]  /*1b2a0*/  IMAD R37, R66, 0x2, R35 ;  /* 0x0000000242257824 */ /* 0x000fe200078e0223 */
[----:B------:R-:W-:Y:S01]  /*1b2b0*/  IADD3 R34, P6, R35, R171, RZ ;  /* 0x000000ab23227210 */ /* 0x000fe20007fde0ff */
[----:B------:R2:W-:Y:S01]  /*1b2c0*/  @P1 STG.E.U8 desc[UR16][R40.64], R45 ;  /* 0x0000002d28001986 */ /* 0x0005e2000c101110 */
[----:B------:R-:W-:-:S02]  /*1b2d0*/  ULDC UR4, c[0x0][0x22c] ;  /* 0x00008b0000047ab9 */ /* 0x000fc40000000800 */
[-C--:B------:R-:W-:Y:S02]  /*1b2e0*/  LEA.HI.X.SX32 R35, R35, R174.reuse, 0x1, P6 ;  /* 0x000000ae23237211 */ /* 0x080fe400030f0eff */
[----:B0-----:R-:W-:Y:S01]  /*1b2f0*/  PRMT R43, R60, 0x7773, RZ ;  /* 0x000077733c2b7816 */ /* 0x001fe200000000ff */
[----:B--2---:R-:W0:Y:S01]  /*1b300*/  LDC R41, c[0x0][0x248] ;  /* 0x00009200ff297b82 */ /* 0x004e220000000800 */
[C---:B------:R-:W-:Y:S01]  /*1b310*/  IADD3 R38, P1, R37.reuse, R171, RZ ;  /* 0x000000ab25267210 */ /* 0x040fe20007f3e0ff */
[----:B-1----:R-:W-:Y:S02]  /*1b320*/  IMAD R40, R42, 0x2, R37 ;  /* 0x000000022a287824 */ /* 0x002fe400078e0225 */
[----:B------:R1:W-:Y:S01]  /*1b330*/  @P3 STG.E.U8 desc[UR16][R34.64], R43 ;  /* 0x0000002b22003986 */ /* 0x0003e2000c101110 */
[----:B------:R-:W-:-:S03]  /*1b340*/  LEA.HI.X.SX32 R39, R37, R174, 0x1, P1 ;  /* 0x000000ae25277211 */ /* 0x000fc600008f0eff */
[----:B------:R-:W2:Y:S01]  /*1b350*/  LDC R42, c[0x0][0x248] ;  /* 0x00009200ff2a7b82 */ /* 0x000ea20000000800 */
[----:B------:R-:W-:Y:S01]  /*1b360*/  ISETP.LT.AND P1, PT, R36, UR4, !P0 ;  /* 0x0000000424007c0c */ /* 0x000fe2000c721270 */
[----:B------:R-:W-:Y:S01]  /*1b370*/  VIADD R36, R0, 0xde ;  /* 0x000000de00247836 */ /* 0x000fe20000000000 */
[----:B------:R-:W-:-:S05]  /*1b380*/  ULDC UR4, c[0x0][0x248] ;  /* 0x0000920000047ab9 */ /* 0x000fca0000000800 */
[----:B-1----:R-:W1:Y:S01]  /*1b390*/  LDC R43, c[0x0][0x248] ;  /* 0x00009200ff2b7b82 */ /* 0x002e620000000800 */
[-C--:B------:R-:W-:Y:S01]  /*1b3a0*/  IADD3 R34, P3, R40, R171.reuse, RZ ;  /* 0x000000ab28227210 */ /* 0x080fe20007f7e0ff */
[C---:B------:R-:W-:Y:S01]  /*1b3b0*/  IMAD R37, R36.reuse, UR4, RZ ;  /* 0x0000000424257c24 */ /* 0x040fe2000f8e02ff */
[----:B------:R-:W-:Y:S01]  /*1b3c0*/  ISETP.LT.AND P6, PT, R36, UR5, !P0 ;  /* 0x0000000524007c0c */ /* 0x000fe2000c7c1270 */
[----:B------:R-:W-:Y:S01]  /*1b3d0*/  ULDC UR5, c[0x0][0x22c] ;  /* 0x00008b0000057ab9 */ /* 0x000fe20000000800 */
[----:B------:R-:W-:Y:S01]  /*1b3e0*/  PRMT R61, R61, 0x7773, RZ ;  /* 0x000077733d3d7816 */ /* 0x000fe200000000ff */
[----:B------:R-:W-:Y:S01]  /*1b3f0*/  ULDC UR4, c[0x0][0x22c] ;  /* 0x00008b0000047ab9 */ /* 0x000fe20000000800 */
[----:B------:R-:W-:Y:S01]  /*1b400*/  LEA.HI.X.SX32 R35, R40, R174, 0x1, P3 ;  /* 0x000000ae28237211 */ /* 0x000fe200018f0eff */
[----:B------:R-:W4:Y:S01]  /*1b410*/  LDC R45, c[0x0][0x248] ;  /* 0x00009200ff2d7b82 */ /* 0x000f220000000800 */
[----:B------:R-:W-:Y:S01]  /*1b420*/  IADD3 R36, P3, R37, R171, RZ ;  /* 0x000000ab25247210 */ /* 0x000fe20007f7e0ff */
[----:B---3--:R-:W-:Y:S01]  /*1b430*/  IMAD R40, R47, 0x4, R40 ;  /* 0x000000042f287824 */ /* 0x008fe200078e0228 */
[----:B------:R3:W-:Y:S01]  /*1b440*/  @P5 STG.E.U8 desc[UR16][R38.64], R61 ;  /* 0x0000003d26005986 */ /* 0x0007e2000c101110 */
[----:B------:R-:W-:-:S02]  /*1b450*/  PRMT R63, R63, 0x7773, RZ ;  /* 0x000077733f3f7816 */ /* 0x000fc400000000ff */
[----:B------:R-:W-:Y:S02]  /*1b460*/  LEA.HI.X.SX32 R37, R37, R174, 0x1, P3 ;  /* 0x000000ae25257211 */ /* 0x000fe400018f0eff */
[----:B------:R-:W-:Y:S01]  /*1b470*/  ISETP.LT.AND P3, PT, R31, UR5, !P0 ;  /* 0x000000051f007c0c */ /* 0x000fe2000c761270 */
[----:B0-----:R-:W-:Y:S01]  /*1b480*/  IMAD R31, R41, 0x2, R40 ;  /* 0x00000002291f7824 */ /* 0x001fe200078e0228 */
[----:B------:R-:W0:Y:S01]  /*1b490*/  LDC R47, c[0x0][0x248] ;  /* 0x00009200ff2f7b82 */ /* 0x000e220000000800 */
[----:B---3--:R-:W-:Y:S02]  /*1b4a0*/  PRMT R39, R62, 0x7773, RZ ;  /* 0x000077733e277816 */ /* 0x008fe400000000ff */
[----:B--2---:R-:W-:Y:S01]  /*1b4b0*/  IMAD R38, R42, 0x2, R31 ;  /* 0x000000022a267824 */ /* 0x004fe200078e021f */
[----:B------:R-:W-:Y:S01]  /*1b4c0*/  ISETP.LT.AND P5, PT, R33, UR6, !P0 ;  /* 0x0000000621007c0c */ /* 0x000fe2000c7a1270 */
[----:B------:R-:W-:Y:S01]  /*1b4d0*/  ULDC UR5, c[0x0][0x22c] ;  /* 0x00008b0000057ab9 */ /* 0x000fe20000000800 */
[----:B------:R-:W-:Y:S01]  /*1b4e0*/  PRMT R41, R56, 0x7770, RZ ;  /* 0x0000777038297816 */ /* 0x000fe200000000ff */
[----:B------:R2:W-:Y:S01]  /*1b4f0*/  @P2 STG.E.U8 desc[UR16][R34.64], R39 ;  /* 0x0000002722002986 */ /* 0x0005e2000c101110 */
[----:B------:R-:W-:Y:S01]  /*1b500*/  ISETP.LT.AND P2, PT, R32, UR4, !P0 ;  /* 0x0000000420007c0c */ /* 0x000fe2000c741270 */
[----:B------:R-:W-:Y:S01]  /*1b510*/  ULDC UR4, c[0x0][0x22c] ;  /* 0x00008b0000047ab9 */ /* 0x000fe20000000800 */
[----:B------:R-:W-:Y:S01]  /*1b520*/  ULDC UR6, c[0x0][0x22c] ;  /* 0x00008b0000067ab9 */ /* 0x000fe20000000800 */
[----:B------:R1:W-:Y:S01]  /*1b530*/  @P6 STG.E.U8 desc[UR16][R36.64], R63 ;  /* 0x0000003f24006986 */ /* 0x0003e2000c101110 */
[----:B------:R-:W-:-:S04]  /*1b540*/  IADD3 R32, P6, R40, R171, RZ ;  /* 0x000000ab28207210 */ /* 0x000fc80007fde0ff */
[-C--:B------:R-:W-:Y:S02]  /*1b550*/  LEA.HI.X.SX32 R33, R40, R174.reuse, 0x1, P6 ;  /* 0x000000ae28217211 */ /* 0x080fe400030f0eff */
[----:B--2---:R-:W-:Y:S01]  /*1b560*/  IADD3 R34, P6, R31, R171, RZ ;  /* 0x000000ab1f227210 */ /* 0x004fe20007fde0ff */
        /* <DEDUP_REMOVED lines=10> */
[-C--:B------:R-:W-:Y:S01]  /*1b610*/  LEA.HI.X.SX32 R31, R38, R174.reuse, 0x1, P6 ;  /* 0x000000ae261f7211 */ /* 0x080fe200030f0eff */
[----:B--2---:R-:W2:Y:S01]  /*1b620*/  LDC R41, c[0x0][0x248] ;  /* 0x00009200ff297b82 */ /* 0x004ea20000000800 */
[----:B------:R-:W-:Y:S01]  /*1b630*/  ISETP.LT.AND P1, PT, R28, UR4, !P0 ;  /* 0x000000041c007c0c */ /* 0x000fe2000c721270 */
[----:B----4-:R-:W-:Y:S01]  /*1b640*/  IMAD R28, R45, 0x2, R36 ;  /* 0x000000022d1c7824 */ /* 0x010fe200078e0224 */
[-C--:B------:R-:W-:Y:S01]  /*1b650*/  IADD3 R32, P6, R36, R171.reuse, RZ ;  /* 0x000000ab24207210 */ /* 0x080fe20007fde0ff */
[----:B------:R-:W-:Y:S01]  /*1b660*/  ULDC UR4, c[0x0][0x22c] ;  /* 0x00008b0000047ab9 */ /* 0x000fe20000000800 */
[----:B------:R4:W-:Y:S01]  /*1b670*/  @P5 STG.E.U8 desc[UR16][R30.64], R37 ;  /* 0x000000251e005986 */ /* 0x0009e2000c101110 */
[----:B------:R-:W-:Y:S01]  /*1b680*/  ISETP.LT.AND P5, PT, R24, UR4, !P0 ;  /* 0x0000000418007c0c */ /* 0x000fe2000c7a1270 */
[----:B0-----:R-:W-:Y:S01]  /*1b690*/  IMAD R24, R47, 0x2, R28 ;  /* 0x000000022f187824 */ /* 0x001fe200078e021c */
[----:B------:R-:W-:Y:S01]  /*1b6a0*/  LEA.HI.X.SX32 R33, R36, R174, 0x1, P6 ;  /* 0x000000ae24217211 */ /* 0x000fe200030f0eff */
[----:B------:R-:W-:Y:S01]  /*1b6b0*/  ULDC UR4, c[0x0][0x22c] ;  /* 0x00008b0000047ab9 */ /* 0x000fe20000000800 */
[----:B---3--:R-:W-:Y:S01]  /*1b6c0*/  PRMT R39, R59, 0x7770, RZ ;  /* 0x000077703b277816 */ /* 0x008fe200000000ff */
[----:B-1----:R-:W-:Y:S01]  /*1b6d0*/  IMAD R34, R43, 0x2, R24 ;  /* 0x000000022b227824 */ /* 0x002fe200078e0218 */
[----:B------:R-:W-:Y:S01]  /*1b6e0*/  PRMT R35, R57, 0x7771, RZ ;  /* 0x0000777139237816 */ /* 0x000fe200000000ff */
[----:B------:R-:W0:Y:S01]  /*1b6f0*/  LDC R36, c[0x0][0x248] ;  /* 0x00009200ff247b82 */ /* 0x000e220000000800 */
[----:B----4-:R-:W-:Y:S01]  /*1b700*/  IADD3 R30, P6, R28, R171, RZ ;  /* 0x000000ab1c1e7210 */ /* 0x010fe20007fde0ff */
[----:B------:R1:W-:Y:S01]  /*1b710*/  @P2 STG.E.U8 desc[UR16][R32.64], R39 ;  /* 0x0000002720002986 */ /* 0x0003e2000c101110 */
[----:B------:R-:W-:-:S02]  /*1b720*/  PRMT R37, R56, 0x7771, RZ ;  /* 0x0000777138257816 */ /* 0x000fc400000000ff */
[-C--:B------:R-:W-:Y:S02]  /*1b730*/  LEA.HI.X.SX32 R31, R28, R174.reuse, 0x1, P6 ;  /* 0x000000ae1c1f7211 */ /* 0x080fe400030f0eff */
[CC--:B-1----:R-:W-:Y:S01]  /*1b740*/  IADD3 R32, P2, R24.reuse, R171.reuse, RZ ;  /* 0x000000ab18207210 */ /* 0x0c2fe20007f5e0ff */
[----:B------:R-:W1:Y:S02]  /*1b750*/  LDC R39, c[0x0][0x248] ;  /* 0x00009200ff277b82 */ /* 0x000e640000000800 */
[----:B------:R3:W-:Y:S01]  /*1b760*/  @P3 STG.E.U8 desc[UR16][R30.64], R37 ;  /* 0x000000251e003986 */ /* 0x0007e2000c101110 */
[-C--:B------:R-:W-:Y:S01]  /*1b770*/  LEA.HI.X.SX32 R33, R24, R174.reuse, 0x1, P2 ;  /* 0x000000ae18217211 */ /* 0x080fe200010f0eff */
[----:B------:R-:W-:Y:S01]  /*1b780*/  VIADD R24, R0, 0xee ;  /* 0x000000ee00187836 */ /* 0x000fe20000000000 */
[----:B------:R-:W-:Y:S02]  /*1b790*/  IADD3 R28, P3, R34, R171, RZ ;  /* 0x000000ab221c7210 */ /* 0x000fe40007f7e0ff */
[----:B------:R-:W-:Y:S01]  /*1b7a0*/  ISETP.LT.AND P2, PT, R29, UR4, !P0 ;  /* 0x000000041d007c0c */ /* 0x000fe2000c741270 */
[----:B------:R-:W-:Y:S01]  /*1b7b0*/  ULDC UR4, c[0x0][0x248] ;  /* 0x0000920000047ab9 */ /* 0x000fe20000000800 */
[C---:B------:R-:W-:Y:S01]  /*1b7c0*/  ISETP.LT.AND P6, PT, R24.reuse, UR5, !P0 ;  /* 0x0000000518007c0c */ /* 0x040fe2000c7c1270 */
[----:B------:R-:W-:Y:S01]  /*1b7d0*/  IMAD R24, R24, UR4, RZ ;  /* 0x0000000418187c24 */ /* 0x000fe2000f8e02ff */
[----:B------:R-:W-:Y:S01]  /*1b7e0*/  LEA.HI.X.SX32 R29, R34, R174, 0x1, P3 ;  /* 0x000000ae221d7211 */ /* 0x000fe200018f0eff */
[----:B---3--:R-:W3:Y:S01]  /*1b7f0*/  LDC R30, c[0x0][0x248] ;  /* 0x00009200ff1e7b82 */ /* 0x008ee20000000800 */
[----:B------:R-:W-:Y:S01]  /*1b800*/  PRMT R31, R58, 0x7771, RZ ;  /* 0x000077713a1f7816 */ /* 0x000fe200000000ff */
[----:B------:R4:W-:Y:S01]  /*1b810*/  @P4 STG.E.U8 desc[UR16][R32.64], R35 ;  /* 0x0000002320004986 */ /* 0x0009e2000c101110 */
[----:B------:R-:W-:Y:S01]  /*1b820*/  ULDC UR4, c[0x0][0x22c] ;  /* 0x00008b0000047ab9 */ /* 0x000fe20000000800 */
[----:B------:R-:W-:-:S02]  /*1b830*/  ULDC UR5, c[0x0][0x22c] ;  /* 0x00008b0000057ab9 */ /* 0x000fc40000000800 */
[----:B------:R0:W-:Y:S02]  /*1b840*/  @P1 STG.E.U8 desc[UR16][R28.64], R31 ;  /* 0x0000001f1c001986 */ /* 0x0001e4000c101110 */
[----:B------:R-:W3:Y:S01]  /*1b850*/  LDC R37, c[0x0][0x248] ;  /* 0x00009200ff257b82 */ /* 0x000ee20000000800 */
[----:B--2---:R-:W-:Y:S01]  /*1b860*/  IMAD R34, R41, 0x4, R34 ;  /* 0x0000000429227824 */ /* 0x004fe200078e0222 */
[----:B----4-:R-:W-:-:S06]  /*1b870*/  PRMT R35, R59, 0x7771, RZ ;  /* 0x000077713b237816 */ /* 0x010fcc00000000ff */
[----:B------:R-:W2:Y:S01]  /*1b880*/  LDC R32, c[0x0][0x248] ;  /* 0x00009200ff207b82 */ /* 0x000ea20000000800 */
[----:B0-----:R-:W-:-:S04]  /*1b890*/  IADD3 R28, P1, R24, R171, RZ ;  /* 0x000000ab181c7210 */ /* 0x001fc80007f3e0ff */
[-C--:B------:R-:W-:Y:S02]  /*1b8a0*/  LEA.HI.X.SX32 R29, R24, R174.reuse, 0x1, P1 ;  /* 0x000000ae181d7211 */ /* 0x080fe400008f0eff */
[----:B------:R-:W-:Y:S01]  /*1b8b0*/  ISETP.LT.AND P1, PT, R27, UR4, !P0 ;  /* 0x000000041b007c0c */ /* 0x000fe2000c721270 */
[----:B-1----:R-:W-:Y:S01]  /*1b8c0*/  IMAD R27, R39, 0x2, R34 ;  /* 0x00000002271b7824 */ /* 0x002fe200078e0222 */
[----:B------:R-:W-:Y:S01]  /*1b8d0*/  ISETP.LT.AND P3, PT, R25, UR5, !P0 ;  /* 0x0000000519007c0c */ /* 0x000fe2000c761270 */
[----:B------:R0:W-:Y:S01]  /*1b8e0*/  @P6 STG.E.U8 desc[UR16][R28.64], R35 ;  /* 0x000000231c006986 */ /* 0x0001e2000c101110 */
[-C--:B------:R-:W-:Y:S02]  /*1b8f0*/  IADD3 R24, P6, R34, R171.reuse, RZ ;  /* 0x000000ab22187210 */ /* 0x080fe40007fde0ff */
[----:B------:R-:W-:Y:S01]  /*1b900*/  PRMT R33, R56, 0x7772, RZ ;  /* 0x0000777238217816 */ /* 0x000fe200000000ff */
[----:B---3--:R-:W-:Y:S01]  /*1b910*/  IMAD R30, R30, 0x2, R27 ;  /* 0x000000021e1e7824 */ /* 0x008fe200078e021b */
[-C--:B------:R-:W-:Y:S01]  /*1b920*/  LEA.HI.X.SX32 R25, R34, R174.reuse, 0x1, P6 ;  /* 0x000000ae22197211 */ /* 0x080fe200030f0eff */
[----:B------:R-:W-:Y:S01]  /*1b930*/  ULDC UR4, c[0x0][0x22c] ;  /* 0x00008b0000047ab9 */ /* 0x000fe20000000800 */
[----:B------:R-:W-:Y:S01]  /*1b940*/  ISETP.LT.AND P4, PT, R26, UR6, !P0 ;  /* 0x000000061a007c0c */ /* 0x000fe2000c781270 */
[----:B------:R-:W-:Y:S01]  /*1b950*/  ULDC UR5, c[0x0][0x22c] ;  /* 0x00008b0000057ab9 */ /* 0x000fe20000000800 */
[----:B------:R-:W-:Y:S01]  /*1b960*/  IADD3 R26, P6, R27, R171, RZ ;  /* 0x000000ab1b1a7210 */ /* 0x000fe20007fde0ff */
[----:B0-----:R-:W0:Y:S01]  /*1b970*/  LDC R28, c[0x0][0x248] ;  /* 0x00009200ff1c7b82 */ /* 0x001e220000000800 */
[----:B------:R1:W-:Y:S01]  /*1b980*/  @P5 STG.E.U8 desc[UR16][R24.64], R33 ;  /* 0x0000002118005986 */ /* 0x0003e2000c101110 */
[----:B------:R-:W-:Y:S01]  /*1b990*/  PRMT R31, R57, 0x7772, RZ ;  /* 0x00007772391f7816 */ /* 0x000fe200000000ff */
[----:B------:R-:W-:Y:S01]  /*1b9a0*/  ULDC UR6, c[0x0][0x22c] ;  /* 0x00008b0000067ab9 */ /* 0x000fe20000000800 */
[----:B------:R-:W-:-:S02]  /*1b9b0*/  LEA.HI.X.SX32 R27, R27, R174, 0x1, P6 ;  /* 0x000000ae1b1b7211 */ /* 0x000fc400030f0eff */
[----:B------:R-:W-:Y:S01]  /*1b9c0*/  ISETP.LT.AND P5, PT, R23, UR4, !P0 ;  /* 0x0000000417007c0c */ /* 0x000fe2000c7a1270 */
[----:B------:R-:W-:Y:S01]  /*1b9d0*/  IMAD R23, R37, 0x2, R30 ;  /* 0x0000000225177824 */ /* 0x000fe200078e021e */
[----:B------:R-:W-:Y:S01]  /*1b9e0*/  ULDC UR4, c[0x0][0x22c] ;  /* 0x00008b0000047ab9 */ /* 0x000fe20000000800 */
[----:B------:R3:W-:Y:S01]  /*1b9f0*/  @P2 STG.E.U8 desc[UR16][R26.64], R31 ;  /* 0x0000001f1a002986 */ /* 0x0007e2000c101110 */
[CC--:B-1----:R-:W-:Y:S01]  /*1ba00*/  IADD3 R24, P6, R30.reuse, R171.reuse, RZ ;  /* 0x000000ab1e187210 */ /* 0x0c2fe20007fde0ff */
[----:B------:R-:W1:Y:S03]  /*1ba10*/  LDC R33, c[0x0][0x248] ;  /* 0x00009200ff217b82 */ /* 0x000e660000000800 */
[----:B------:R-:W-:Y:S02]  /*1ba20*/  LEA.HI.X.SX32 R25, R30, R174, 0x1, P6 ;  /* 0x000000ae1e197211 */ /* 0x000fe400030f0eff */
[----:B---3--:R-:W-:-:S03]  /*1ba30*/  IADD3 R26, P6, R23, R171, RZ ;  /* 0x000000ab171a7210 */ /* 0x008fc60007fde0ff */
[----:B------:R-:W3:Y:S01]  /*1ba40*/  LDC R30, c[0x0][0x248] ;  /* 0x00009200ff1e7b82 */ /* 0x000ee20000000800 */
[----:B------:R-:W-:Y:S02]  /*1ba50*/  PRMT R29, R58, 0x7772, RZ ;  /* 0x000077723a1d7816 */ /* 0x000fe400000000ff */
[----:B------:R-:W-:Y:S01]  /*1ba60*/  ISETP.LT.AND P2, PT, R21, UR4, !P0 ;  /* 0x0000000415007c0c */ /* 0x000fe2000c741270 */
[----:B--2---:R-:W-:Y:S01]  /*1ba70*/  IMAD R21, R32, 0x2, R23 ;  /* 0x0000000220157824 */ /* 0x004fe200078e0217 */
[----:B------:R-:W-:Y:S02]  /*1ba80*/  LEA.HI.X.SX32 R27, R23, R174, 0x1, P6 ;  /* 0x000000ae171b7211 */ /* 0x000fe400030f0eff */
[----:B------:R-:W-:Y:S01]  /*1ba90*/  PRMT R31, R59, 0x7772, RZ ;  /* 0x000077723b1f7816 */ /* 0x000fe200000000ff */
[----:B------:R2:W-:Y:S01]  /*1baa0*/  @P4 STG.E.U8 desc[UR16][R24.64], R29 ;  /* 0x0000001d18004986 */ /* 0x0005e2000c101110 */
[----:B------:R-:W-:Y:S01]  /*1bab0*/  IMAD R23, R36, 0x2, R21 ;  /* 0x0000000224177824 */ /* 0x000fe200078e0215 */
[----:B------:R-:W-:-:S02]  /*1bac0*/  ULDC UR4, c[0x0][0x22c] ;  /* 0x00008b0000047ab9 */ /* 0x000fc40000000800 */
[----:B------:R4:W-:Y:S01]  /*1bad0*/  @P1 STG.E.U8 desc[UR16][R26.64], R31 ;  /* 0x0000001f1a001986 */ /* 0x0009e2000c101110 */
[----:B------:R-:W-:Y:S01]  /*1bae0*/  ISETP.LT.AND P4, PT, R20, UR4, !P0 ;  /* 0x0000000414007c0c */ /* 0x000fe2000c781270 */
[----:B------:R-:W-:Y:S01]  /*1baf0*/  ULDC UR4, c[0x0][0x22c] ;  /* 0x00008b0000047ab9 */ /* 0x000fe20000000800 */
[-C--:B------:R-:W-:Y:S02]  /*1bb00*/  IADD3 R20, P6, R21, R171.reuse, RZ ;  /* 0x000000ab15147210 */ /* 0x080fe40007fde0ff */
[----:B--2---:R-:W-:Y:S01]  /*1bb10*/  IADD3 R24, P1, R23, R171, RZ ;  /* 0x000000ab17187210 */ /* 0x004fe20007f3e0ff */
[----:B----4-:R-:W2:Y:S01]  /*1bb20*/  LDC R27, c[0x0][0x248] ;  /* 0x00009200ff1b7b82 */ /* 0x010ea20000000800 */
[----:B0-----:R-:W-:Y:S01]  /*1bb30*/  IMAD R26, R28, 0x2, R23 ;  /* 0x000000021c1a7824 */ /* 0x001fe200078e0217 */
[----:B------:R-:W-:Y:S02]  /*1bb40*/  LEA.HI.X.SX32 R21, R21, R174, 0x1, P6 ;  /* 0x000000ae15157211 */ /* 0x000fe400030f0eff */
[----:B------:R-:W-:-:S04]  /*1bb50*/  PRMT R29, R56, 0x7773, RZ ;  /* 0x00007773381d7816 */ /* 0x000fc800000000ff */
[----:B------:R-:W0:Y:S01]  /*1bb60*/  LDC R28, c[0x0][0x248] ;  /* 0x00009200ff1c7b82 */ /* 0x000e220000000800 */
[----:B------:R-:W-:Y:S02]  /*1bb70*/  LEA.HI.X.SX32 R25, R23, R174, 0x1, P1 ;  /* 0x000000ae17197211 */ /* 0x000fe400008f0eff */
[----:B------:R-:W-:Y:S01]  /*1bb80*/  ISETP.LT.AND P1, PT, R22, UR4, !P0 ;  /* 0x0000000416007c0c */ /* 0x000fe2000c721270 */
[----:B------:R-:W-:Y:S01]  /*1bb90*/  VIADD R22, R0, 0xfe ;  /* 0x000000fe00167836 */ /* 0x000fe20000000000 */
[----:B------:R-:W-:-:S03]  /*1bba0*/  ULDC UR4, c[0x0][0x248] ;  /* 0x0000920000047ab9 */ /* 0x000fc60000000800 */
[----:B------:R-:W4:Y:S01]  /*1bbb0*/  LDC R31, c[0x0][0x248] ;  /* 0x00009200ff1f7b82 */ /* 0x000f220000000800 */
[----:B------:R1:W-:Y:S01]  /*1bbc0*/  @P3 STG.E.U8 desc[UR16][R20.64], R29 ;  /* 0x0000001d14003986 */ /* 0x0003e2000c101110 */
[C---:B------:R-:W-:Y:S01]  /*1bbd0*/  IMAD R23, R22.reuse, UR4, RZ ;  /* 0x0000000416177c24 */ /* 0x040fe2000f8e02ff */
[----:B------:R-:W-:Y:S01]  /*1bbe0*/  ISETP.LT.AND P6, PT, R22, UR5, !P0 ;  /* 0x0000000516007c0c */ /* 0x000fe2000c7c1270 */
[----:B------:R-:W-:Y:S01]  /*1bbf0*/  ULDC UR5, c[0x0][0x22c] ;  /* 0x00008b0000057ab9 */ /* 0x000fe20000000800 */
[----:B------:R-:W-:Y:S01]  /*1bc00*/  PRMT R57, R57, 0x7773, RZ ;  /* 0x0000777339397816 */ /* 0x000fe200000000ff */
[----:B------:R-:W-:Y:S01]  /*1bc10*/  ULDC UR4, c[0x0][0x22c] ;  /* 0x00008b0000047ab9 */ /* 0x000fe20000000800 */
[----:B-1----:R-:W-:-:S04]  /*1bc20*/  IADD3 R20, P3, R26, R171, RZ ;  /* 0x000000ab1a147210 */ /* 0x002fc80007f7e0ff */
[-C--:B------:R-:W-:Y:S02]  /*1bc30*/  LEA.HI.X.SX32 R21, R26, R174.reuse, 0x1, P3 ;  /* 0x000000ae1a157211 */ /* 0x080fe400018f0eff */
[----:B------:R-:W-:Y:S01]  /*1bc40*/  IADD3 R22, P3, R23, R171, RZ ;  /* 0x000000ab17167210 */ /* 0x000fe20007f7e0ff */
[----:B------:R-:W-:Y:S01]  /*1bc50*/  IMAD R26, R33, 0x4, R26 ;  /* 0x00000004211a7824 */ /* 0x000fe200078e021a */
[----:B------:R1:W-:Y:S01]  /*1bc60*/  @P5 STG.E.U8 desc[UR16][R24.64], R57 ;  /* 0x0000003918005986 */ /* 0x0003e2000c101110 */
[----:B------:R-:W-:Y:S01]  /*1bc70*/  PRMT R59, R59, 0x7773, RZ ;  /* 0x000077733b3b7816 */ /* 0x000fe200000000ff */
[----:B------:R-:W3:Y:S01]  /*1bc80*/  LDC R33, c[0x0][0x248] ;  /* 0x00009200ff217b82 */ /* 0x000ee20000000800 */
[----:B------:R-:W-:Y:S02]  /*1bc90*/  LEA.HI.X.SX32 R23, R23, R174, 0x1, P3 ;  /* 0x000000ae17177211 */ /* 0x000fe400018f0eff */
[----:B------:R-:W-:Y:S01]  /*1bca0*/  ISETP.LT.AND P3, PT, R17, UR5, !P0 ;  /* 0x0000000511007c0c */ /* 0x000fe2000c761270 */
[----:B--2---:R-:W-:Y:S01]  /*1bcb0*/  IMAD R17, R27, 0x2, R26 ;  /* 0x000000021b117824 */ /* 0x004fe200078e021a */
[----:B-1----:R-:W-:-:S03]  /*1bcc0*/  PRMT R25, R58, 0x7773, RZ ;  /* 0x000077733a197816 */ /* 0x002fc600000000ff */
[----:B0-----:R-:W-:Y:S01]  /*1bcd0*/  IMAD R24, R28, 0x2, R17 ;  /* 0x000000021c187824 */ /* 0x001fe200078e0211 */
[----:B------:R-:W-:Y:S01]  /*1bce0*/  ISETP.LT.AND P5, PT, R19, UR6, !P0 ;  /* 0x0000000613007c0c */ /* 0x000fe2000c7a1270 */
[----:B------:R-:W-:Y:S01]  /*1bcf0*/  ULDC UR5, c[0x0][0x22c] ;  /* 0x00008b0000057ab9 */ /* 0x000fe20000000800 */
[----:B------:R-:W-:Y:S01]  /*1bd00*/  PRMT R29, R52, 0x7770, RZ ;  /* 0x00007770341d7816 */ /* 0x000fe200000000ff */
[----:B------:R0:W-:Y:S01]  /*1bd10*/  @P2 STG.E.U8 desc[UR16][R20.64], R25 ;  /* 0x0000001914002986 */ /* 0x0001e2000c101110 */
[----:B------:R-:W-:Y:S01]  /*1bd20*/  ISETP.LT.AND P2, PT, R18, UR4, !P0 ;  /* 0x0000000412007c0c */ /* 0x000fe2000c741270 */
[----:B------:R-:W-:Y:S01]  /*1bd30*/  ULDC UR4, c[0x0][0x22c] ;  /* 0x00008b0000047ab9 */ /* 0x000fe20000000800 */
[----:B------:R-:W-:Y:S01]  /*1bd40*/  PRMT R27, R53, 0x7770, RZ ;  /* 0x00007770351b7816 */ /* 0x000fe200000000ff */
[----:B------:R4:W-:Y:S01]  /*1bd50*/  @P6 STG.E.U8 desc[UR16][R22.64], R59 ;  /* 0x0000003b16006986 */ /* 0x0009e2000c101110 */
[----:B------:R-:W-:Y:S01]  /*1bd60*/  IADD3 R18, P6, R26, R171, RZ ;  /* 0x000000ab1a127210 */ /* 0x000fe20007fde0ff */
[----:B------:R-:W-:-:S03]  /*1bd70*/  ULDC UR6, c[0x0][0x22c] ;  /* 0x00008b0000067ab9 */ /* 0x000fc60000000800 */
[----:B------:R-:W-:Y:S02]  /*1bd80*/  LEA.HI.X.SX32 R19, R26, R174, 0x1, P6 ;  /* 0x000000ae1a137211 */ /* 0x000fe400030f0eff */
[----:B------:R-:W1:Y:S01]  /*1bd90*/  LDC R26, c[0x0][0x248] ;  /* 0x00009200ff1a7b82 */ /* 0x000e620000000800 */
[----:B0-----:R-:W-:Y:S01]  /*1bda0*/  IADD3 R20, P6, R17, R171, RZ ;  /* 0x000000ab11147210 */ /* 0x001fe20007fde0ff */
[----:B----4-:R-:W-:-:S06]  /*1bdb0*/  IMAD R23, R31, 0x2, R24 ;  /* 0x000000021f177824 */ /* 0x010fcc00078e0218 */
[----:B------:R-:W0:Y:S01]  /*1bdc0*/  LDC R31, c[0x0][0x248] ;  /* 0x00009200ff1f7b82 */ /* 0x000e220000000800 */
[----:B------:R2:W-:Y:S01]  /*1bdd0*/  @P4 STG.E.U8 desc[UR16][R18.64], R29 ;  /* 0x0000001d12004986 */ /* 0x0005e2000c101110 */
[-C--:B------:R-:W-:Y:S02]  /*1bde0*/  LEA.HI.X.SX32 R21, R17, R174.reuse, 0x1, P6 ;  /* 0x000000ae11157211 */ /* 0x080fe400030f0eff */
[----:B------:R-:W-:Y:S01]  /*1bdf0*/  ISETP.LT.AND P4, PT, R16, UR4, !P0 ;  /* 0x0000000410007c0c */ /* 0x000fe2000c781270 */
[----:B------:R-:W-:Y:S01]  /*1be00*/  ULDC UR4, c[0x0][0x22c] ;  /* 0x00008b0000047ab9 */ /* 0x000fe20000000800 */
[----:B------:R-:W-:Y:S01]  /*1be10*/  IADD3 R16, P6, R24, R171, RZ ;  /* 0x000000ab18107210 */ /* 0x000fe20007fde0ff */
[----:B------:R4:W-:Y:S01]  /*1be20*/  @P1 STG.E.U8 desc[UR16][R20.64], R27 ;  /* 0x0000001b14001986 */ /* 0x0009e2000c101110 */
[----:B------:R-:W-:Y:S02]  /*1be30*/  PRMT R25, R54, 0x7770, RZ ;  /* 0x0000777036197816 */ /* 0x000fe400000000ff */
[----:B------:R-:W-:-:S02]  /*1be40*/  LEA.HI.X.SX32 R17, R24, R174, 0x1, P6 ;  /* 0x000000ae18117211 */ /* 0x000fc400030f0eff */
[----:B------:R-:W-:Y:S01]  /*1be50*/  ISETP.LT.AND P1, PT, R14, UR4, !P0 ;  /* 0x000000040e007c0c */ /* 0x000fe2000c721270 */
[----:B---3--:R-:W-:Y:S01]  /*1be60*/  IMAD R14, R30, 0x2, R23 ;  /* 0x000000021e0e7824 */ /* 0x008fe200078e0217 */
[-C--:B------:R-:W-:Y:S01]  /*1be70*/  IADD3 R22, P6, R23, R171.reuse, RZ ;  /* 0x000000ab17167210 */ /* 0x080fe20007fde0ff */
[----:B------:R-:W-:Y:S01]  /*1be80*/  ULDC UR4, c[0x0][0x22c] ;  /* 0x00008b0000047ab9 */ /* 0x000fe20000000800 */
[----:B------:R3:W-:Y:S01]  /*1be90*/  @P5 STG.E.U8 desc[UR16][R16.64], R25 ;  /* 0x0000001910005986 */ /* 0x0007e2000c101110 */
[----:B------:R-:W-:Y:S01]  /*1bea0*/  ISETP.LT.AND P5, PT, R10, UR4, !P0 ;  /* 0x000000040a007c0c */ /* 0x000fe2000c7a1270 */
[----:B------:R-:W-:Y:S01]  /*1beb0*/  IMAD R10, R33, 0x2, R14 ;  /* 0x00000002210a7824 */ /* 0x000fe200078e020e */
[----:B------:R-:W-:Y:S01]  /*1bec0*/  LEA.HI.X.SX32 R23, R23, R174, 0x1, P6 ;  /* 0x000000ae17177211 */ /* 0x000fe200030f0eff */
[----:B--2---:R-:W2:Y:S01]  /*1bed0*/  LDC R29, c[0x0][0x248] ;  /* 0x00009200ff1d7b82 */ /* 0x004ea20000000800 */
[----:B----4-:R-:W-:Y:S01]  /*1bee0*/  PRMT R27, R55, 0x7770, RZ ;  /* 0x00007770371b7816 */ /* 0x010fe200000000ff */
[----:B------:R-:W-:Y:S01]  /*1bef0*/  ULDC UR4, c[0x0][0x22c] ;  /* 0x00008b0000047ab9 */ /* 0x000fe20000000800 */
[----:B------:R-:W-:-:S03]  /*1bf00*/  IADD3 R18, P6, R14, R171, RZ ;  /* 0x000000ab0e127210 */ /* 0x000fc60007fde0ff */
[----:B------:R0:W-:Y:S01]  /*1bf10*/  @P2 STG.E.U8 desc[UR16][R22.64], R27 ;  /* 0x0000001b16002986 */ /* 0x0001e2000c101110 */
[----:B------:R-:W-:Y:S01]  /*1bf20*/  IADD3 R20, P2, R10, R171, RZ ;  /* 0x000000ab0a147210 */ /* 0x000fe20007f5e0ff */
[----:B------:R-:W4:Y:S01]  /*1bf30*/  LDC R24, c[0x0][0x248] ;  /* 0x00009200ff187b82 */ /* 0x000f220000000800 */
[-C--:B------:R-:W-:Y:S02]  /*1bf40*/  LEA.HI.X.SX32 R19, R14, R174.reuse, 0x1, P6 ;  /* 0x000000ae0e137211 */ /* 0x080fe400030f0eff */
[----:B---3--:R-:W-:Y:S02]  /*1bf50*/  PRMT R25, R52, 0x7771, RZ ;  /* 0x0000777134197816 */ /* 0x008fe400000000ff */
[----:B------:R-:W-:Y:S01]  /*1bf60*/  LEA.HI.X.SX32 R21, R10, R174, 0x1, P2 ;  /* 0x000000ae0a157211 */ /* 0x000fe200010f0eff */
[----:B0-----:R-:W-:Y:S02]  /*1bf70*/  IMAD R22, R31, 0x2, R10 ;  /* 0x000000021f167824 */ /* 0x001fe400078e020a */
[----:B------:R-:W0:Y:S01]  /*1bf80*/  LDC R23, c[0x0][0x248] ;  /* 0x00009200ff177b82 */ /* 0x000e220000000800 */
[----:B------:R3:W-:Y:S01]  /*1bf90*/  @P3 STG.E.U8 desc[UR16][R18.64], R25 ;  /* 0x0000001912003986 */ /* 0x0007e2000c101110 */
[----:B------:R-:W-:Y:S01]  /*1bfa0*/  VIADD R10, R0, 0x10e ;  /* 0x0000010e000a7836 */ /* 0x000fe20000000000 */
[----:B------:R-:W-:-:S02]  /*1bfb0*/  PRMT R17, R53, 0x7771, RZ ;  /* 0x0000777135117816 */ /* 0x000fc400000000ff */
[----:B------:R-:W-:Y:S02]  /*1bfc0*/  IADD3 R14, P3, R22, R171, RZ ;  /* 0x000000ab160e7210 */ /* 0x000fe40007f7e0ff */
[----:B------:R-:W-:Y:S01]  /*1bfd0*/  ISETP.LT.AND P2, PT, R15, UR4, !P0 ;  /* 0x000000040f007c0c */ /* 0x000fe2000c741270 */
[----:B------:R-:W-:Y:S01]  /*1bfe0*/  ULDC UR4, c[0x0][0x248] ;  /* 0x0000920000047ab9 */ /* 0x000fe20000000800 */
[C---:B------:R-:W-:Y:S01]  /*1bff0*/  ISETP.LT.AND P6, PT, R10.reuse, UR5, !P0 ;  /* 0x000000050a007c0c */ /* 0x040fe2000c7c1270 */
[----:B------:R-:W-:Y:S01]  /*1c000*/  IMAD R10, R10, UR4, RZ ;  /* 0x000000040a0a7c24 */ /* 0x000fe2000f8e02ff */
[----:B------:R-:W-:Y:S01]  /*1c010*/  LEA.HI.X.SX32 R15, R22, R174, 0x1, P3 ;  /* 0x000000ae160f7211 */ /* 0x000fe200018f0eff */
[----:B------:R-:W1:Y:S01]  /*1c020*/  LDC R27, c[0x0][0x248] ;  /* 0x00009200ff1b7b82 */ /* 0x000e620000000800 */
[----:B---3--:R-:W-:Y:S01]  /*1c030*/  PRMT R19, R54, 0x7771, RZ ;  /* 0x0000777136137816 */ /* 0x008fe200000000ff */
[----:B------:R3:W-:Y:S01]  /*1c040*/  @P4 STG.E.U8 desc[UR16][R20.64], R17 ;  /* 0x0000001114004986 */ /* 0x0007e2000c101110 */
[----:B------:R-:W-:Y:S01]  /*1c050*/  ULDC UR4, c[0x0][0x22c] ;  /* 0x00008b0000047ab9 */ /* 0x000fe20000000800 */
[----:B------:R-:W-:-:S04]  /*1c060*/  ULDC UR5, c[0x0][0x22c] ;  /* 0x00008b0000057ab9 */ /* 0x000fc80000000800 */
[----:B------:R-:W4:Y:S01]  /*1c070*/  LDC R18, c[0x0][0x248] ;  /* 0x00009200ff127b82 */ /* 0x000f220000000800 */
[----:B------:R4:W-:Y:S01]  /*1c080*/  @P1 STG.E.U8 desc[UR16][R14.64], R19 ;  /* 0x000000130e001986 */ /* 0x0009e2000c101110 */
[----:B------:R-:W-:-:S06]  /*1c090*/  IADD3 R16, P1, R10, R171, RZ ;  /* 0x000000ab0a107210 */ /* 0x000fcc0007f3e0ff */
[----:B---3--:R-:W3:Y:S01]  /*1c0a0*/  LDC R20, c[0x0][0x248] ;  /* 0x00009200ff147b82 */ /* 0x008ee20000000800 */
[-C--:B------:R-:W-:Y:S01]  /*1c0b0*/  LEA.HI.X.SX32 R17, R10, R174.reuse, 0x1, P1 ;  /* 0x000000ae0a117211 */ /* 0x080fe200008f0eff */
[----:B--2---:R-:W-:Y:S01]  /*1c0c0*/  IMAD R22, R29, 0x4, R22 ;  /* 0x000000041d167824 */ /* 0x004fe200078e0216 */
[----:B------:R-:W-:Y:S02]  /*1c0d0*/  PRMT R21, R55, 0x7771, RZ ;  /* 0x0000777137157816 */ /* 0x000fe400000000ff */
[----:B------:R-:W-:Y:S01]  /*1c0e0*/  ISETP.LT.AND P1, PT, R13, UR4, !P0 ;  /* 0x000000040d007c0c */ /* 0x000fe2000c721270 */
[----:B0-----:R-:W-:Y:S02]  /*1c0f0*/  IMAD R13, R23, 0x2, R22 ;  /* 0x00000002170d7824 */ /* 0x001fe400078e0216 */
[----:B------:R0:W-:Y:S01]  /*1c100*/  @P6 STG.E.U8 desc[UR16][R16.64], R21 ;  /* 0x0000001510006986 */ /* 0x0001e2000c101110 */
[CC--:B------:R-:W-:Y:S01]  /*1c110*/  IADD3 R10, P6, R22.reuse, R171.reuse, RZ ;  /* 0x000000ab160a7210 */ /* 0x0c0fe20007fde0ff */
[----:B------:R-:W-:Y:S01]  /*1c120*/  ULDC UR4, c[0x0][0x22c] ;  /* 0x00008b0000047ab9 */ /* 0x000fe20000000800 */
[----:B------:R-:W-:Y:S01]  /*1c130*/  ISETP.LT.AND P3, PT, R11, UR5, !P0 ;  /* 0x000000050b007c0c */ /* 0x000fe2000c761270 */
[----:B------:R-:W-:Y:S01]  /*1c140*/  ULDC UR5, c[0x0][0x22c] ;  /* 0x00008b0000057ab9 */ /* 0x000fe20000000800 */
[-C--:B------:R-:W-:Y:S01]  /*1c150*/  LEA.HI.X.SX32 R11, R22, R174.reuse, 0x1, P6 ;  /* 0x000000ae160b7211 */ /* 0x080fe200030f0eff */
[----:B------:R-:W2:Y:S01]  /*1c160*/  LDC R25, c[0x0][0x248] ;  /* 0x00009200ff197b82 */ /* 0x000ea20000000800 */
[----:B------:R-:W-:Y:S01]  /*1c170*/  PRMT R23, R52, 0x7772, RZ ;  /* 0x0000777234177816 */ /* 0x000fe200000000ff */
[----:B----4-:R-:W-:Y:S01]  /*1c180*/  IMAD R15, R18, 0x2, R13 ;  /* 0x00000002120f7824 */ /* 0x010fe200078e020d */
[----:B------:R-:W-:Y:S01]  /*1c190*/  ISETP.LT.AND P4, PT, R12, UR6, !P0 ;  /* 0x000000060c007c0c */ /* 0x000fe2000c781270 */
[----:B------:R-:W-:Y:S01]  /*1c1a0*/  ULDC UR6, c[0x0][0x22c] ;  /* 0x00008b0000067ab9 */ /* 0x000fe20000000800 */
[-C--:B------:R-:W-:Y:S01]  /*1c1b0*/  IADD3 R12, P6, R13, R171.reuse, RZ ;  /* 0x000000ab0d0c7210 */ /* 0x080fe20007fde0ff */
[----:B------:R4:W-:Y:S01]  /*1c1c0*/  @P5 STG.E.U8 desc[UR16][R10.64], R23 ;  /* 0x000000170a005986 */ /* 0x0009e2000c101110 */
[----:B------:R-:W-:Y:S01]  /*1c1d0*/  ISETP.LT.AND P5, PT, R9, UR4, !P0 ;  /* 0x0000000409007c0c */ /* 0x000fe2000c7a1270 */
[----:B------:R-:W2:Y:S01]  /*1c1e0*/  LDC R18, c[0x0][0x248] ;  /* 0x00009200ff127b82 */ /* 0x000ea20000000800 */
[----:B------:R-:W-:Y:S01]  /*1c1f0*/  LEA.HI.X.SX32 R13, R13, R174, 0x1, P6 ;  /* 0x000000ae0d0d7211 */ /* 0x000fe200030f0eff */
[----:B---3--:R-:W-:Y:S01]  /*1c200*/  IMAD R9, R20, 0x2, R15 ;  /* 0x0000000214097824 */ /* 0x008fe200078e020f */
[----:B------:R-:W-:Y:S01]  /*1c210*/  IADD3 R14, P6, R15, R171, RZ ;  /* 0x000000ab0f0e7210 */ /* 0x000fe20007fde0ff */
[----:B------:R-:W-:Y:S01]  /*1c220*/  ULDC UR4, c[0x0][0x22c] ;  /* 0x00008b0000047ab9 */ /* 0x000fe20000000800 */
[----:B------:R-:W-:-:S02]  /*1c230*/  PRMT R19, R53, 0x7772, RZ ;  /* 0x0000777235137816 */ /* 0x000fc400000000ff */
[-C--:B------:R-:W-:Y:S01]  /*1c240*/  LEA.HI.X.SX32 R15, R15, R174.reuse, 0x1, P6 ;  /* 0x000000ae0f0f7211 */ /* 0x080fe200030f0eff */
[----:B------:R-:W3:Y:S01]  /*1c250*/  LDC R29, c[0x0][0x248] ;  /* 0x00009200ff1d7b82 */ /* 0x000ee20000000800 */
[----:B0-----:R-:W-:Y:S02]  /*1c260*/  PRMT R21, R54, 0x7772, RZ ;  /* 0x0000777236157816 */ /* 0x001fe400000000ff */
[----:B------:R-:W-:Y:S01]  /*1c270*/  IADD3 R16, P6, R9, R171, RZ ;  /* 0x000000ab09107210 */ /* 0x000fe20007fde0ff */
[----:B------:R0:W-:Y:S01]  /*1c280*/  @P2 STG.E.U8 desc[UR16][R12.64], R19 ;  /* 0x000000130c002986 */ /* 0x0001e2000c101110 */
[----:B------:R-:W-:Y:S01]  /*1c290*/  ISETP.LT.AND P2, PT, R7, UR4, !P0 ;  /* 0x0000000407007c0c */ /* 0x000fe2000c741270 */
[----:B------:R-:W-:Y:S01]  /*1c2a0*/  IMAD R7, R24, 0x2, R9 ;  /* 0x0000000218077824 */ /* 0x000fe200078e0209 */
[----:B------:R-:W-:Y:S01]  /*1c2b0*/  LEA.HI.X.SX32 R17, R9, R174, 0x1, P6 ;  /* 0x000000ae09117211 */ /* 0x000fe200030f0eff */
[----:B------:R0:W-:Y:S01]  /*1c2c0*/  @P4 STG.E.U8 desc[UR16][R14.64], R21 ;  /* 0x000000150e004986 */ /* 0x0001e2000c101110 */
[----:B------:R-:W-:Y:S01]  /*1c2d0*/  ULDC UR4, c[0x0][0x22c] ;  /* 0x00008b0000047ab9 */ /* 0x000fe20000000800 */
[----:B-1----:R-:W-:Y:S01]  /*1c2e0*/  IMAD R9, R26, 0x2, R7 ;  /* 0x000000021a097824 */ /* 0x002fe200078e0207 */
[----:B----4-:R-:W1:Y:S01]  /*1c2f0*/  LDC R23, c[0x0][0x248] ;  /* 0x00009200ff177b82 */ /* 0x010e620000000800 */
[----:B0-----:R-:W-:-:S07]  /*1c300*/  PRMT R19, R55, 0x7772, RZ ;  /* 0x0000777237137816 */ /* 0x001fce00000000ff */
[----:B------:R-:W0:Y:S01]  /*1c310*/  LDC R15, c[0x0][0x248] ;  /* 0x00009200ff0f7b82 */ /* 0x000e220000000800 */
[----:B------:R4:W-:Y:S01]  /*1c320*/  @P1 STG.E.U8 desc[UR16][R16.64], R19 ;  /* 0x0000001310001986 */ /* 0x0009e2000c101110 */
[----:B------:R-:W-:Y:S01]  /*1c330*/  ISETP.LT.AND P4, PT, R6, UR4, !P0 ;  /* 0x0000000406007c0c */ /* 0x000fe2000c781270 */
[----:B------:R-:W-:Y:S01]  /*1c340*/  ULDC UR4, c[0x0][0x22c] ;  /* 0x00008b0000047ab9 */ /* 0x000fe20000000800 */
[-C--:B------:R-:W-:Y:S02]  /*1c350*/  IADD3 R6, P6, R7, R171.reuse, RZ ;  /* 0x000000ab07067210 */ /* 0x080fe40007fde0ff */
[----:B------:R-:W-:Y:S02]  /*1c360*/  IADD3 R10, P1, R9, R171, RZ ;  /* 0x000000ab090a7210 */ /* 0x000fe40007f3e0ff */
[----:B------:R-:W3:Y:S01]  /*1c370*/  LDC R14, c[0x0][0x248] ;  /* 0x00009200ff0e7b82 */ /* 0x000ee20000000800 */
[----:B------:R-:W-:-:S07]  /*1c380*/  LEA.HI.X.SX32 R7, R7, R174, 0x1, P6 ;  /* 0x000000ae07077211 */ /* 0x000fce00030f0eff */
[----:B----4-:R-:W4:Y:S01]  /*1c390*/  LDC R17, c[0x0][0x248] ;  /* 0x00009200ff117b82 */ /* 0x010f220000000800 */
[----:B------:R-:W-:Y:S01]  /*1c3a0*/  PRMT R13, R52, 0x7773, RZ ;  /* 0x00007773340d7816 */ /* 0x000fe200000000ff */
[----:B--2---:R-:W-:Y:S01]  /*1c3b0*/  IMAD R12, R18, 0x2, R9 ;  /* 0x00000002120c7824 */ /* 0x004fe200078e0209 */
[----:B------:R-:W-:Y:S01]  /*1c3c0*/  LEA.HI.X.SX32 R11, R9, R174, 0x1, P1 ;  /* 0x000000ae090b7211 */ /* 0x000fe200008f0eff */
[----:B------:R-:W-:Y:S01]  /*1c3d0*/  VIADD R9, R0, 0x11e ;  /* 0x0000011e00097836 */ /* 0x000fe20000000000 */
[----:B------:R-:W-:Y:S01]  /*1c3e0*/  ISETP.LT.AND P1, PT, R8, UR4, !P0 ;  /* 0x0000000408007c0c */ /* 0x000fe2000c721270 */
[----:B------:R-:W-:Y:S01]  /*1c3f0*/  ULDC UR4, c[0x0][0x248] ;  /* 0x0000920000047ab9 */ /* 0x000fe20000000800 */
[----:B------:R2:W-:Y:S01]  /*1c400*/  @P3 STG.E.U8 desc[UR16][R6.64], R13 ;  /* 0x0000000d06003986 */ /* 0x0005e2000c101110 */
[----:B------:R-:W-:Y:S01]  /*1c410*/  IADD3 R8, P3, R12, R171, RZ ;  /* 0x000000ab0c087210 */ /* 0x000fe20007f7e0ff */
[----:B------:R-:W1:Y:S01]  /*1c420*/  LDC R21, c[0x0][0x248] ;  /* 0x00009200ff157b82 */ /* 0x000e620000000800 */
[----:B------:R-:W-:Y:S01]  /*1c430*/  ISETP.LT.AND P6, PT, R9, UR5, !P0 ;  /* 0x0000000509007c0c */ /* 0x000fe2000c7c1270 */
[----:B------:R-:W-:Y:S01]  /*1c440*/  ULDC UR5, c[0x0][0x22c] ;  /* 0x00008b0000057ab9 */ /* 0x000fe20000000800 */
[----:B------:R-:W-:-:S02]  /*1c450*/  PRMT R53, R53, 0x7773, RZ ;  /* 0x0000777335357816 */ /* 0x000fc400000000ff */
[----:B------:R-:W-:-:S03]  /*1c460*/  PRMT R55, R55, 0x7773, RZ ;  /* 0x0000777337377816 */ /* 0x000fc600000000ff */
[----:B------:R-:W1:Y:S01]  /*1c470*/  LDC R16, c[0x0][0x248] ;  /* 0x00009200ff107b82 */ /* 0x000e620000000800 */
[----:B--2---:R-:W-:Y:S01]  /*1c480*/  IMAD R7, R9, UR4, RZ ;  /* 0x0000000409077c24 */ /* 0x004fe2000f8e02ff */
[-C--:B------:R-:W-:Y:S02]  /*1c490*/  LEA.HI.X.SX32 R9, R12, R174.reuse, 0x1, P3 ;  /* 0x000000ae0c097211 */ /* 0x080fe400018f0eff */
[----:B------:R-:W-:Y:S01]  /*1c4a0*/  PRMT R13, R54, 0x7773, RZ ;  /* 0x00007773360d7816 */ /* 0x000fe200000000ff */
[----:B------:R2:W-:Y:S01]  /*1c4b0*/  @P5 STG.E.U8 desc[UR16][R10.64], R53 ;  /* 0x000000350a005986 */ /* 0x0005e2000c101110 */
[-C--:B------:R-:W-:Y:S01]  /*1c4c0*/  IADD3 R6, P3, R7, R171.reuse, RZ ;  /* 0x000000ab07067210 */ /* 0x080fe20007f7e0ff */
[----:B0-----:R-:W-:Y:S01]  /*1c4d0*/  IMAD R12, R15, 0x4, R12 ;  /* 0x000000040f0c7824 */ /* 0x001fe200078e020c */
[----:B------:R-:W-:Y:S01]  /*1c4e0*/  ULDC UR4, c[0x0][0x22c] ;  /* 0x00008b0000047ab9 */ /* 0x000fe20000000800 */
[----:B------:R0:W-:Y:S01]  /*1c4f0*/  @P2 STG.E.U8 desc[UR16][R8.64], R13 ;  /* 0x0000000d08002986 */ /* 0x0001e2000c101110 */
[-C--:B------:R-:W-:Y:S01]  /*1c500*/  LEA.HI.X.SX32 R7, R7, R174.reuse, 0x1, P3 ;  /* 0x000000ae07077211 */ /* 0x080fe200018f0eff */
[----:B------:R-:W1:Y:S01]  /*1c510*/  LDC R18, c[0x0][0x248] ;  /* 0x00009200ff127b82 */ /* 0x000e620000000800 */
[----:B------:R-:W-:Y:S01]  /*1c520*/  ISETP.LT.AND P2, PT, R3, UR4, !P0 ;  /* 0x0000000403007c0c */ /* 0x000fe2000c741270 */
[----:B----4-:R-:W-:Y:S01]  /*1c530*/  IMAD R3, R17, 0x2, R12 ;  /* 0x0000000211037824 */ /* 0x010fe200078e020c */
[----:B------:R-:W-:Y:S01]  /*1c540*/  ISETP.LT.AND P5, PT, R4, UR6, !P0 ;  /* 0x0000000604007c0c */ /* 0x000fe2000c7a1270 */
[----:B------:R4:W-:Y:S01]  /*1c550*/  @P6 STG.E.U8 desc[UR16][R6.64], R55 ;  /* 0x0000003706006986 */ /* 0x0009e2000c101110 */
[----:B------:R-:W-:Y:S01]  /*1c560*/  PRMT R19, R48, 0x7770, RZ ;  /* 0x0000777030137816 */ /* 0x000fe200000000ff */
[----:B---3--:R-:W-:Y:S01]  /*1c570*/  IMAD R4, R14, 0x2, R3 ;  /* 0x000000020e047824 */ /* 0x008fe200078e0203 */
[CC--:B--2---:R-:W-:Y:S01]  /*1c580*/  IADD3 R10, P6, R12.reuse, R171.reuse, RZ ;  /* 0x000000ab0c0a7210 */ /* 0x0c4fe20007fde0ff */
[----:B------:R-:W2:Y:S01]  /*1c590*/  LDC R14, c[0x0][0x248] ;  /* 0x00009200ff0e7b82 */ /* 0x000ea20000000800 */
[----:B------:R-:W-:Y:S01]  /*1c5a0*/  PRMT R17, R49, 0x7770, RZ ;  /* 0x0000777031117816 */ /* 0x000fe200000000ff */
[----:B------:R-:W-:Y:S01]  /*1c5b0*/  ULDC UR4, c[0x0][0x22c] ;  /* 0x00008b0000047ab9 */ /* 0x000fe20000000800 */
[----:B------:R-:W-:Y:S01]  /*1c5c0*/  LEA.HI.X.SX32 R11, R12, R174, 0x1, P6 ;  /* 0x000000ae0c0b7211 */ /* 0x000fe200030f0eff */
[----:B------:R-:W-:Y:S01]  /*1c5d0*/  ULDC UR6, c[0x0][0x22c] ;  /* 0x00008b0000067ab9 */ /* 0x000fe20000000800 */
[----:B0-----:R-:W-:-:S04]  /*1c5e0*/  IADD3 R8, P6, R3, R171, RZ ;  /* 0x000000ab03087210 */ /* 0x001fc80007fde0ff */
[-C--:B------:R-:W-:Y:S01]  /*1c5f0*/  LEA.HI.X.SX32 R9, R3, R174.reuse, 0x1, P6 ;  /* 0x000000ae03097211 */ /* 0x080fe200030f0eff */
[----:B-1----:R-:W-:Y:S01]  /*1c600*/  IMAD R3, R21, 0x2, R4 ;  /* 0x0000000215037824 */ /* 0x002fe200078e0204 */
[CC--:B----4-:R-:W-:Y:S01]  /*1c610*/  IADD3 R6, P6, R4.reuse, R171.reuse, RZ ;  /* 0x000000ab04067210 */ /* 0x0d0fe20007fde0ff */
[----:B------:R0:W-:Y:S01]  /*1c620*/  @P4 STG.E.U8 desc[UR16][R10.64], R19 ;  /* 0x000000130a004986 */ /* 0x0001e2000c101110 */
[----:B------:R-:W-:Y:S01]  /*1c630*/  ISETP.LT.AND P3, PT, R167, UR5, !P0 ;  /* 0x00000005a7007c0c */ /* 0x000fe2000c761270 */
[----:B------:R-:W1:Y:S01]  /*1c640*/  LDC R21, c[0x0][0x248] ;  /* 0x00009200ff157b82 */ /* 0x000e620000000800 */
[-C--:B------:R-:W-:Y:S01]  /*1c650*/  LEA.HI.X.SX32 R7, R4, R174.reuse, 0x1, P6 ;  /* 0x000000ae04077211 */ /* 0x080fe200030f0eff */
[----:B------:R-:W-:Y:S01]  /*1c660*/  IMAD R4, R16, 0x2, R3 ;  /* 0x0000000210047824 */ /* 0x000fe200078e0203 */
[C---:B------:R-:W-:Y:S02]  /*1c670*/  IADD3 R12, P6, R3.reuse, R171, RZ ;  /* 0x000000ab030c7210 */ /* 0x040fe40007fde0ff */
[----:B------:R-:W-:Y:S01]  /*1c680*/  PRMT R15, R50, 0x7770, RZ ;  /* 0x00007770320f7816 */ /* 0x000fe200000000ff */
[----:B------:R3:W-:Y:S01]  /*1c690*/  @P1 STG.E.U8 desc[UR16][R8.64], R17 ;  /* 0x0000001108001986 */ /* 0x0007e2000c101110 */
[----:B------:R-:W-:Y:S01]  /*1c6a0*/  LEA.HI.X.SX32 R13, R3, R174, 0x1, P6 ;  /* 0x000000ae030d7211 */ /* 0x000fe200030f0eff */
[----:B------:R-:W-:Y:S01]  /*1c6b0*/  IMAD R3, R23, 0x2, R4 ;  /* 0x0000000217037824 */ /* 0x000fe200078e0204 */
[----:B0-----:R-:W-:-:S02]  /*1c6c0*/  PRMT R19, R51, 0x7770, RZ ;  /* 0x0000777033137816 */ /* 0x001fc400000000ff */
[----:B------:R-:W-:Y:S01]  /*1c6d0*/  ISETP.LT.AND P4, PT, R169, UR4, !P0 ;  /* 0x00000004a9007c0c */ /* 0x000fe2000c781270 */
[----:B------:R0:W-:Y:S01]  /*1c6e0*/  @P5 STG.E.U8 desc[UR16][R6.64], R15 ;  /* 0x0000000f06005986 */ /* 0x0001e2000c101110 */
[----:B------:R-:W-:Y:S01]  /*1c6f0*/  ULDC UR4, c[0x0][0x22c] ;  /* 0x00008b0000047ab9 */ /* 0x000fe20000000800 */
[----:B------:R-:W-:Y:S01]  /*1c700*/  ULDC UR5, c[0x0][0x22c] ;  /* 0x00008b0000057ab9 */ /* 0x000fe20000000800 */
[----:B------:R-:W4:Y:S01]  /*1c710*/  LDC R16, c[0x0][0x248] ;  /* 0x00009200ff107b82 */ /* 0x000f220000000800 */
[CC--:B---3--:R-:W-:Y:S01]  /*1c720*/  IADD3 R8, P6, R4.reuse, R171.reuse, RZ ;  /* 0x000000ab04087210 */ /* 0x0c8fe20007fde0ff */
[----:B------:R3:W-:Y:S01]  /*1c730*/  @P2 STG.E.U8 desc[UR16][R12.64], R19 ;  /* 0x000000130c002986 */ /* 0x0007e2000c101110 */
[----:B------:R-:W-:Y:S02]  /*1c740*/  IADD3 R10, P2, R3, R171, RZ ;  /* 0x000000ab030a7210 */ /* 0x000fe40007f5e0ff */
[-C--:B------:R-:W-:Y:S01]  /*1c750*/  LEA.HI.X.SX32 R9, R4, R174.reuse, 0x1, P6 ;  /* 0x000000ae04097211 */ /* 0x080fe200030f0eff */
[----:B--2---:R-:W-:Y:S01]  /*1c760*/  IMAD R4, R14, 0x2, R3 ;  /* 0x000000020e047824 */ /* 0x004fe200078e0203 */
[----:B------:R-:W-:Y:S01]  /*1c770*/  PRMT R17, R48, 0x7771, RZ ;  /* 0x0000777130117816 */ /* 0x000fe200000000ff */
[----:B------:R-:W2:Y:S01]  /*1c780*/  LDC R14, c[0x0][0x248] ;  /* 0x00009200ff0e7b82 */ /* 0x000ea20000000800 */
[----:B------:R-:W-:Y:S01]  /*1c790*/  ISETP.LT.AND P1, PT, R175, UR4, !P0 ;  /* 0x00000004af007c0c */ /* 0x000fe2000c721270 */
[----:B------:R-:W-:Y:S01]  /*1c7a0*/  ULDC UR4, c[0x0][0x22c] ;  /* 0x00008b0000047ab9 */ /* 0x000fe20000000800 */
[----:B------:R-:W-:Y:S01]  /*1c7b0*/  LEA.HI.X.SX32 R11, R3, R174, 0x1, P2 ;  /* 0x000000ae030b7211 */ /* 0x000fe200010f0eff */
[----:B------:R-:W-:Y:S01]  /*1c7c0*/  @P3 STG.E.U8 desc[UR16][R8.64], R17 ;  /* 0x0000001108003986 */ /* 0x000fe2000c101110 */
[----:B0-----:R-:W-:-:S03]  /*1c7d0*/  PRMT R15, R49, 0x7771, RZ ;  /* 0x00007771310f7816 */ /* 0x001fc600000000ff */
[----:B---3--:R-:W0:Y:S01]  /*1c7e0*/  LDC R19, c[0x0][0x248] ;  /* 0x00009200ff137b82 */ /* 0x008e220000000800 */
[----:B------:R-:W-:Y:S01]  /*1c7f0*/  ISETP.LT.AND P5, PT, R177, UR4, !P0 ;  /* 0x00000004b1007c0c */ /* 0x000fe2000c7a1270 */
[----:B------:R-:W-:Y:S01]  /*1c800*/  VIADD R3, R0, 0x12e ;  /* 0x0000012e00037836 */ /* 0x000fe20000000000 */
[----:B------:R-:W-:Y:S01]  /*1c810*/  ULDC UR4, c[0x0][0x22c] ;  /* 0x00008b0000047ab9 */ /* 0x000fe20000000800 */
[C---:B------:R-:W-:Y:S01]  /*1c820*/  IADD3 R6, P3, R4.reuse, R171, RZ ;  /* 0x000000ab04067210 */ /* 0x040fe20007f7e0ff */
[----:B------:R3:W-:Y:S01]  /*1c830*/  @P4 STG.E.U8 desc[UR16][R10.64], R15 ;  /* 0x0000000f0a004986 */ /* 0x0007e2000c101110 */
[----:B------:R-:W-:Y:S01]  /*1c840*/  ISETP.LT.AND P2, PT, R179, UR4, !P0 ;  /* 0x00000004b3007c0c */ /* 0x000fe2000c741270 */
[----:B------:R-:W-:Y:S01]  /*1c850*/  ULDC UR4, c[0x0][0x248] ;  /* 0x0000920000047ab9 */ /* 0x000fe20000000800 */
[----:B------:R-:W4:Y:S01]  /*1c860*/  LDC R12, c[0x0][0x248] ;  /* 0x00009200ff0c7b82 */ /* 0x000f220000000800 */
[C---:B------:R-:W-:Y:S01]  /*1c870*/  ISETP.LT.AND P6, PT, R3.reuse, UR5, !P0 ;  /* 0x0000000503007c0c */ /* 0x040fe2000c7c1270 */
[----:B------:R-:W-:Y:S01]  /*1c880*/  IMAD R3, R3, UR4, RZ ;  /* 0x0000000403037c24 */ /* 0x000fe2000f8e02ff */
[----:B------:R-:W-:-:S05]  /*1c890*/  LEA.HI.X.SX32 R7, R4, R174, 0x1, P3 ;  /* 0x000000ae04077211 */ /* 0x000fca00018f0eff */
[----:B------:R-:W2:Y:S01]  /*1c8a0*/  LDC R23, c[0x0][0x248] ;  /* 0x00009200ff177b82 */ /* 0x000ea20000000800 */
[----:B---3--:R-:W-:Y:S01]  /*1c8b0*/  PRMT R11, R50, 0x7771, RZ ;  /* 0x00007771320b7816 */ /* 0x008fe200000000ff */
[----:B------:R-:W-:-:S06]  /*1c8c0*/  ULDC UR4, c[0x0][0x22c] ;  /* 0x00008b0000047ab9 */ /* 0x000fcc0000000800 */
[----:B------:R-:W3:Y:S01]  /*1c8d0*/  LDC R15, c[0x0][0x248] ;  /* 0x00009200ff0f7b82 */ /* 0x000ee20000000800 */
[----:B------:R0:W-:Y:S01]  /*1c8e0*/  @P1 STG.E.U8 desc[UR16][R6.64], R11 ;  /* 0x0000000b06001986 */ /* 0x0001e2000c101110 */
[-C--:B------:R-:W-:Y:S01]  /*1c8f0*/  IADD3 R8, P1, R3, R171.reuse, RZ ;  /* 0x000000ab03087210 */ /* 0x080fe20007f3e0ff */
[----:B-1----:R-:W-:Y:S01]  /*1c900*/  IMAD R4, R21, 0x4, R4 ;  /* 0x0000000415047824 */ /* 0x002fe200078e0204 */
[----:B------:R-:W-:Y:S01]  /*1c910*/  PRMT R13, R51, 0x7771, RZ ;  /* 0x00007771330d7816 */ /* 0x000fe200000000ff */
[----:B------:R-:W-:Y:S01]  /*1c920*/  ULDC UR5, c[0x0][0x22c] ;  /* 0x00008b0000057ab9 */ /* 0x000fe20000000800 */
[----:B------:R-:W-:Y:S02]  /*1c930*/  LEA.HI.X.SX32 R9, R3, R174, 0x1, P1 ;  /* 0x000000ae03097211 */ /* 0x000fe400008f0eff */
[----:B------:R-:W1:Y:S01]  /*1c940*/  LDC R21, c[0x0][0x248] ;  /* 0x00009200ff157b82 */ /* 0x000e620000000800 */
[----:B0-----:R-:W-:Y:S02]  /*1c950*/  IMAD R3, R19, 0x2, R4 ;  /* 0x0000000213037824 */ /* 0x001fe400078e0204 */
[----:B------:R0:W-:Y:S01]  /*1c960*/  @P6 STG.E.U8 desc[UR16][R8.64], R13 ;  /* 0x0000000d08006986 */ /* 0x0001e2000c101110 */
[----:B------:R-:W-:-:S04]  /*1c970*/  IADD3 R6, P6, R4, R171, RZ ;  /* 0x000000ab04067210 */ /* 0x000fc80007fde0ff */
[-C--:B------:R-:W-:Y:S01]  /*1c980*/  LEA.HI.X.SX32 R7, R4, R174.reuse, 0x1, P6 ;  /* 0x000000ae04077211 */ /* 0x080fe200030f0eff */
[----:B----4-:R-:W-:Y:S01]  /*1c990*/  IMAD R4, R12, 0x2, R3 ;  /* 0x000000020c047824 */ /* 0x010fe200078e0203 */
[CC--:B------:R-:W-:Y:S02]  /*1c9a0*/  IADD3 R10, P6, R3.reuse, R171.reuse, RZ ;  /* 0x000000ab030a7210 */ /* 0x0c0fe40007fde0ff */
[----:B------:R-:W-:Y:S01]  /*1c9b0*/  ISETP.LT.AND P4, PT, R180, UR6, !P0 ;  /* 0x00000006b4007c0c */ /* 0x000fe2000c781270 */
[----:B------:R-:W-:Y:S01]  /*1c9c0*/  ULDC UR6, c[0x0][0x22c] ;  /* 0x00008b0000067ab9 */ /* 0x000fe20000000800 */
[----:B------:R-:W-:Y:S01]  /*1c9d0*/  LEA.HI.X.SX32 R11, R3, R174, 0x1, P6 ;  /* 0x000000ae030b7211 */ /* 0x000fe200030f0eff */
[----:B---3--:R-:W-:Y:S01]  /*1c9e0*/  IMAD R3, R15, 0x2, R4 ;  /* 0x000000020f037824 */ /* 0x008fe200078e0204 */
[----:B0-----:R-:W-:Y:S02]  /*1c9f0*/  IADD3 R8, P6, R4, R171, RZ ;  /* 0x000000ab04087210 */ /* 0x001fe40007fde0ff */
[----:B------:R-:W-:Y:S01]  /*1ca00*/  ISETP.LT.AND P1, PT, R181, UR4, !P0 ;  /* 0x00000004b5007c0c */ /* 0x000fe2000c721270 */
[----:B------:R-:W-:Y:S01]  /*1ca10*/  ULDC UR4, c[0x0][0x22c] ;  /* 0x00008b0000047ab9 */ /* 0x000fe20000000800 */
[----:B------:R-:W-:-:S02]  /*1ca20*/  PRMT R19, R48, 0x7772, RZ ;  /* 0x0000777230137816 */ /* 0x000fc400000000ff */
[----:B------:R-:W-:Y:S02]  /*1ca30*/  PRMT R17, R49, 0x7772, RZ ;  /* 0x0000777231117816 */ /* 0x000fe400000000ff */
[-C--:B------:R-:W-:Y:S01]  /*1ca40*/  LEA.HI.X.SX32 R9, R4, R174.reuse, 0x1, P6 ;  /* 0x000000ae04097211 */ /* 0x080fe200030f0eff */
[----:B--2---:R-:W-:Y:S01]  /*1ca50*/  IMAD R4, R14, 0x2, R3 ;  /* 0x000000020e047824 */ /* 0x004fe200078e0203 */
[C---:B------:R-:W-:Y:S01]  /*1ca60*/  IADD3 R12, P6, R3.reuse, R171, RZ ;  /* 0x000000ab030c7210 */ /* 0x040fe20007fde0ff */
[----:B------:R0:W-:Y:S01]  /*1ca70*/  @P5 STG.E.U8 desc[UR16][R6.64], R19 ;  /* 0x0000001306005986 */ /* 0x0001e2000c101110 */
[----:B------:R-:W-:Y:S01]  /*1ca80*/  PRMT R15, R50, 0x7772, RZ ;  /* 0x00007772320f7816 */ /* 0x000fe200000000ff */
[----:B------:R-:W2:Y:S01]  /*1ca90*/  LDC R14, c[0x0][0x248] ;  /* 0x00009200ff0e7b82 */ /* 0x000ea20000000800 */
[----:B------:R-:W-:Y:S01]  /*1caa0*/  LEA.HI.X.SX32 R13, R3, R174, 0x1, P6 ;  /* 0x000000ae030d7211 */ /* 0x000fe200030f0eff */
[----:B------:R3:W-:Y:S01]  /*1cab0*/  @P2 STG.E.U8 desc[UR16][R10.64], R17 ;  /* 0x000000110a002986 */ /* 0x0007e2000c101110 */
[----:B-1----:R-:W-:Y:S01]  /*1cac0*/  IMAD R3, R21, 0x2, R4 ;  /* 0x0000000215037824 */ /* 0x002fe200078e0204 */
[----:B------:R-:W-:Y:S01]  /*1cad0*/  ISETP.LT.AND P3, PT, R184, UR5, !P0 ;  /* 0x00000005b8007c0c */ /* 0x000fe2000c761270 */
[----:B------:R-:W-:Y:S01]  /*1cae0*/  ULDC UR5, c[0x0][0x22c] ;  /* 0x00008b0000057ab9 */ /* 0x000fe20000000800 */
[----:B------:R1:W-:Y:S01]  /*1caf0*/  @P4 STG.E.U8 desc[UR16][R8.64], R15 ;  /* 0x0000000f08004986 */ /* 0x0003e2000c101110 */
[----:B------:R-:W-:Y:S01]  /*1cb00*/  ISETP.LT.AND P5, PT, R186, UR4, !P0 ;  /* 0x00000004ba007c0c */ /* 0x000fe2000c7a1270 */
[----:B------:R-:W-:Y:S01]  /*1cb10*/  ULDC UR4, c[0x0][0x22c] ;  /* 0x00008b0000047ab9 */ /* 0x000fe20000000800 */
[----:B------:R-:W-:Y:S01]  /*1cb20*/  PRMT R49, R49, 0x7773, RZ ;  /* 0x0000777331317816 */ /* 0x000fe200000000ff */
[----:B0-----:R-:W0:Y:S01]  /*1cb30*/  LDC R19, c[0x0][0x248] ;  /* 0x00009200ff137b82 */ /* 0x001e220000000800 */
[----:B---3--:R-:W-:-:S02]  /*1cb40*/  PRMT R17, R51, 0x7772, RZ ;  /* 0x0000777233117816 */ /* 0x008fc400000000ff */
[----:B------:R-:W-:-:S05]  /*1cb50*/  IADD3 R6, P6, R4, R171, RZ ;  /* 0x000000ab04067210 */ /* 0x000fca0007fde0ff */
[----:B------:R-:W3:Y:S01]  /*1cb60*/  LDC R21, c[0x0][0x248] ;  /* 0x00009200ff157b82 */ /* 0x000ee20000000800 */
[----:B------:R4:W-:Y:S01]  /*1cb70*/  @P1 STG.E.U8 desc[UR16][R12.64], R17 ;  /* 0x000000110c001986 */ /* 0x0009e2000c101110 */
[CC--:B------:R-:W-:Y:S02]  /*1cb80*/  IADD3 R10, P1, R3.reuse, R171.reuse, RZ ;  /* 0x000000ab030a7210 */ /* 0x0c0fe40007f3e0ff */
[----:B------:R-:W-:Y:S01]  /*1cb90*/  ISETP.LT.AND P2, PT, R188, UR4, !P0 ;  /* 0x00000004bc007c0c */ /* 0x000fe2000c741270 */
[----:B------:R-:W-:Y:S01]  /*1cba0*/  ULDC UR4, c[0x0][0x22c] ;  /* 0x00008b0000047ab9 */ /* 0x000fe20000000800 */
[-C--:B------:R-:W-:Y:S01]  /*1cbb0*/  LEA.HI.X.SX32 R7, R4, R174.reuse, 0x1, P6 ;  /* 0x000000ae04077211 */ /* 0x080fe200030f0eff */
[----:B------:R-:W-:Y:S01]  /*1cbc0*/  IMAD R4, R16, 0x2, R3 ;  /* 0x0000000210047824 */ /* 0x000fe200078e0203 */
[-C--:B------:R-:W-:Y:S01]  /*1cbd0*/  LEA.HI.X.SX32 R11, R3, R174.reuse, 0x1, P1 ;  /* 0x000000ae030b7211 */ /* 0x080fe200008f0eff */
[----:B------:R-:W-:Y:S01]  /*1cbe0*/  VIADD R3, R0, 0x13e ;  /* 0x0000013e00037836 */ /* 0x000fe20000000000 */
[----:B------:R-:W-:Y:S01]  /*1cbf0*/  ISETP.LT.AND P4, PT, R189, UR4, !P0 ;  /* 0x00000004bd007c0c */ /* 0x000fe2000c781270 */
[----:B------:R-:W-:Y:S01]  /*1cc00*/  ULDC UR4, c[0x0][0x22c] ;  /* 0x00008b0000047ab9 */ /* 0x000fe20000000800 */
[----:B-1----:R-:W-:Y:S01]  /*1cc10*/  PRMT R15, R48, 0x7773, RZ ;  /* 0x00007773300f7816 */ /* 0x002fe200000000ff */
[----:B----4-:R-:W1:Y:S01]  /*1cc20*/  LDC R17, c[0x0][0x248] ;  /* 0x00009200ff117b82 */ /* 0x010e620000000800 */
[----:B------:R-:W-:Y:S01]  /*1cc30*/  ISETP.LT.AND P1, PT, R192, UR4, !P0 ;  /* 0x00000004c0007c0c */ /* 0x000fe2000c721270 */
[----:B------:R-:W-:Y:S01]  /*1cc40*/  ULDC UR4, c[0x0][0x248] ;  /* 0x0000920000047ab9 */ /* 0x000fe20000000800 */
[C---:B------:R-:W-:Y:S01]  /*1cc50*/  ISETP.LT.AND P6, PT, R3.reuse, UR5, !P0 ;  /* 0x0000000503007c0c */ /* 0x040fe2000c7c1270 */
[----:B------:R4:W-:Y:S04]  /*1cc60*/  @P3 STG.E.U8 desc[UR16][R6.64], R15 ;  /* 0x0000000f06003986 */ /* 0x0009e8000c101110 */
[----:B------:R-:W2:Y:S01]  /*1cc70*/  LDC R12, c[0x0][0x248] ;  /* 0x00009200ff0c7b82 */ /* 0x000ea20000000800 */
[----:B------:R-:W-:Y:S01]  /*1cc80*/  IADD3 R8, P3, R4, R171, RZ ;  /* 0x000000ab04087210 */ /* 0x000fe20007f7e0ff */
[----:B------:R-:W-:Y:S01]  /*1cc90*/  IMAD R3, R3, UR4, RZ ;  /* 0x0000000403037c24 */ /* 0x000fe2000f8e02ff */
[----:B------:R-:W-:Y:S01]  /*1cca0*/  PRMT R13, R50, 0x7773, RZ ;  /* 0x00007773320d7816 */ /* 0x000fe200000000ff */
[----:B------:R-:W-:Y:S01]  /*1ccb0*/  ULDC UR5, c[0x0][0x22c] ;  /* 0x00008b0000057ab9 */ /* 0x000fe20000000800 */
[----:B------:R-:W-:-:S03]  /*1ccc0*/  LEA.HI.X.SX32 R9, R4, R174, 0x1, P3 ;  /* 0x000000ae04097211 */ /* 0x000fc600018f0eff */
[----:B----4-:R-:W4:Y:S01]  /*1ccd0*/  LDC R15, c[0x0][0x248] ;  /* 0x00009200ff0f7b82 */ /* 0x010f220000000800 */
[-C--:B------:R-:W-:Y:S01]  /*1cce0*/  IADD3 R6, P3, R3, R171.reuse, RZ ;  /* 0x000000ab03067210 */ /* 0x080fe20007f7e0ff */
[----:B0-----:R-:W-:Y:S01]  /*1ccf0*/  IMAD R4, R19, 0x4, R4 ;  /* 0x0000000413047824 */ /* 0x001fe200078e0204 */
[----:B------:R-:W-:Y:S01]  /*1cd00*/  PRMT R51, R51, 0x7773, RZ ;  /* 0x0000777333337816 */ /* 0x000fe200000000ff */
[----:B------:R0:W-:Y:S01]  /*1cd10*/  @P5 STG.E.U8 desc[UR16][R10.64], R49 ;  /* 0x000000310a005986 */ /* 0x0001e2000c101110 */
[----:B------:R-:W-:Y:S01]  /*1cd20*/  LEA.HI.X.SX32 R7, R3, R174, 0x1, P3 ;  /* 0x000000ae03077211 */ /* 0x000fe200018f0eff */
[----:B------:R-:W-:Y:S02]  /*1cd30*/  ULDC UR4, c[0x0][0x22c] ;  /* 0x00008b0000047ab9 */ /* 0x000fe40000000800 */
[----:B------:R3:W-:Y:S01]  /*1cd40*/  @P2 STG.E.U8 desc[UR16][R8.64], R13 ;  /* 0x0000000d08002986 */ /* 0x0007e2000c101110 */
[----:B-1----:R-:W-:Y:S01]  /*1cd50*/  IMAD R3, R17, 0x2, R4 ;  /* 0x0000000211037824 */ /* 0x002fe200078e0204 */
[----:B------:R-:W1:Y:S02]  /*1cd60*/  LDC R16, c[0x0][0x248] ;  /* 0x00009200ff107b82 */ /* 0x000e640000000800 */
[----:B------:R4:W-:Y:S01]  /*1cd70*/  @P6 STG.E.U8 desc[UR16][R6.64], R51 ;  /* 0x0000003306006986 */ /* 0x0009e2000c101110 */
[----:B0-----:R-:W-:-:S04]  /*1cd80*/  IADD3 R10, P6, R4, R171, RZ ;  /* 0x000000ab040a7210 */ /* 0x001fc80007fde0ff */
[-C--:B------:R-:W-:Y:S01]  /*1cd90*/  LEA.HI.X.SX32 R11, R4, R174.reuse, 0x1, P6 ;  /* 0x000000ae040b7211 */ /* 0x080fe200030f0eff */
[----:B--2---:R-:W-:Y:S01]  /*1cda0*/  IMAD R4, R12, 0x2, R3 ;  /* 0x000000020c047824 */ /* 0x004fe200078e0203 */
[-C--:B---3--:R-:W-:Y:S02]  /*1cdb0*/  IADD3 R8, P6, R3, R171.reuse, RZ ;  /* 0x000000ab03087210 */ /* 0x088fe40007fde0ff */
[----:B------:R-:W-:Y:S01]  /*1cdc0*/  ISETP.LT.AND P5, PT, R217, UR6, !P0 ;  /* 0x00000006d9007c0c */ /* 0x000fe2000c7a1270 */
[----:B------:R-:W-:Y:S01]  /*1cdd0*/  ULDC UR6, c[0x0][0x22c] ;  /* 0x00008b0000067ab9 */ /* 0x000fe20000000800 */
[----:B------:R-:W-:Y:S01]  /*1cde0*/  LEA.HI.X.SX32 R9, R3, R174, 0x1, P6 ;  /* 0x000000ae03097211 */ /* 0x000fe200030f0eff */
[----:B----4-:R-:W-:Y:S01]  /*1cdf0*/  IMAD R3, R15, 0x2, R4 ;  /* 0x000000020f037824 */ /* 0x010fe200078e0204 */
[----:B------:R-:W-:Y:S02]  /*1ce00*/  IADD3 R6, P6, R4, R171, RZ ;  /* 0x000000ab04067210 */ /* 0x000fe40007fde0ff */
[----:B------:R-:W-:Y:S01]  /*1ce10*/  ISETP.LT.AND P2, PT, R218, UR4, !P0 ;  /* 0x00000004da007c0c */ /* 0x000fe2000c741270 */
[----:B------:R-:W-:Y:S01]  /*1ce20*/  ULDC UR4, c[0x0][0x22c] ;  /* 0x00008b0000047ab9 */ /* 0x000fe20000000800 */
[----:B------:R-:W-:-:S02]  /*1ce30*/  PRMT R19, R88, 0x7770, RZ ;  /* 0x0000777058137816 */ /* 0x000fc400000000ff */
[-C--:B------:R-:W-:Y:S01]  /*1ce40*/  LEA.HI.X.SX32 R7, R4, R174.reuse, 0x1, P6 ;  /* 0x000000ae04077211 */ /* 0x080fe200030f0eff */
[----:B------:R-:W-:Y:S01]  /*1ce50*/  IMAD R4, R14, 0x2, R3 ;  /* 0x000000020e047824 */ /* 0x000fe200078e0203 */
[----:B------:R-:W-:Y:S01]  /*1ce60*/  PRMT R17, R89, 0x7770, RZ ;  /* 0x0000777059117816 */ /* 0x000fe200000000ff */
[----:B------:R0:W-:Y:S01]  /*1ce70*/  @P4 STG.E.U8 desc[UR16][R10.64], R19 ;  /* 0x000000130a004986 */ /* 0x0001e2000c101110 */
[-C--:B------:R-:W-:Y:S01]  /*1ce80*/  IADD3 R12, P6, R3, R171.reuse, RZ ;  /* 0x000000ab030c7210 */ /* 0x080fe20007fde0ff */
[----:B------:R-:W2:Y:S01]  /*1ce90*/  LDC R14, c[0x0][0x248] ;  /* 0x00009200ff0e7b82 */ /* 0x000ea20000000800 */
[----:B------:R-:W-:Y:S02]  /*1cea0*/  ISETP.LT.AND P3, PT, R219, UR5, !P0 ;  /* 0x00000005db007c0c */ /* 0x000fe4000c761270 */
[----:B------:R-:W-:Y:S01]  /*1ceb0*/  PRMT R15, R90, 0x7770, RZ ;  /* 0x000077705a0f7816 */ /* 0x000fe200000000ff */
[----:B------:R3:W-:Y:S01]  /*1cec0*/  @P1 STG.E.U8 desc[UR16][R8.64], R17 ;  /* 0x0000001108001986 */ /* 0x0007e2000c101110 */
[----:B------:R-:W-:Y:S01]  /*1ced0*/  LEA.HI.X.SX32 R13, R3, R174, 0x1, P6 ;  /* 0x000000ae030d7211 */ /* 0x000fe200030f0eff */
[----:B------:R-:W-:Y:S01]  /*1cee0*/  IMAD R3, R21, 0x2, R4 ;  /* 0x0000000215037824 */ /* 0x000fe200078e0204 */
[----:B------:R-:W-:Y:S01]  /*1cef0*/  ISETP.LT.AND P4, PT, R220, UR4, !P0 ;  /* 0x00000004dc007c0c */ /* 0x000fe2000c781270 */
[----:B------:R-:W4:Y:S01]  /*1cf00*/  LDC R21, c[0x0][0x248] ;  /* 0x00009200ff157b82 */ /* 0x000f220000000800 */
[----:B0-----:R-:W-:Y:S01]  /*1cf10*/  PRMT R19, R91, 0x7770, RZ ;  /* 0x000077705b137816 */ /* 0x001fe200000000ff */
[----:B------:R0:W-:Y:S01]  /*1cf20*/  @P5 STG.E.U8 desc[UR16][R6.64], R15 ;  /* 0x0000000f06005986 */ /* 0x0001e2000c101110 */
[----:B------:R-:W-:Y:S01]  /*1cf30*/  ULDC UR4, c[0x0][0x22c] ;  /* 0x00008b0000047ab9 */ /* 0x000fe20000000800 */
[----:B------:R-:W-:Y:S01]  /*1cf40*/  ULDC UR5, c[0x0][0x22c] ;  /* 0x00008b0000057ab9 */ /* 0x000fe20000000800 */
[-C--:B---3--:R-:W-:Y:S01]  /*1cf50*/  IADD3 R8, P6, R4, R171.reuse, RZ ;  /* 0x000000ab04087210 */ /* 0x088fe20007fde0ff */
[----:B------:R3:W-:Y:S01]  /*1cf60*/  @P2 STG.E.U8 desc[UR16][R12.64], R19 ;  /* 0x000000130c002986 */ /* 0x0007e2000c101110 */
[----:B------:R-:W-:-:S02]  /*1cf70*/  IADD3 R10, P2, R3, R171, RZ ;  /* 0x000000ab030a7210 */ /* 0x000fc40007f5e0ff */
[-C--:B------:R-:W-:Y:S01]  /*1cf80*/  LEA.HI.X.SX32 R9, R4, R174.reuse, 0x1, P6 ;  /* 0x000000ae04097211 */ /* 0x080fe200030f0eff */
[----:B-1----:R-:W-:Y:S01]  /*1cf90*/  IMAD R4, R16, 0x2, R3 ;  /* 0x0000000210047824 */ /* 0x002fe200078e0203 */
[----:B------:R-:W-:Y:S01]  /*1cfa0*/  PRMT R17, R88, 0x7771, RZ ;  /* 0x0000777158117816 */ /* 0x000fe200000000ff */
[----:B------:R-:W1:Y:S01]  /*1cfb0*/  LDC R16, c[0x0][0x248] ;  /* 0x00009200ff107b82 */ /* 0x000e620000000800 */
        /* <DEDUP_REMOVED lines=13> */
[----:B------:R-:W2:Y:S01]  /*1d090*/  LDC R12, c[0x0][0x248] ;  /* 0x00009200ff0c7b82 */ /* 0x000ea20000000800 */
[C---:B------:R-:W-:Y:S01]  /*1d0a0*/  ISETP.LT.AND P6, PT, R3.reuse, UR5, !P0 ;  /* 0x0000000503007c0c */ /* 0x040fe2000c7c1270 */
[----:B------:R-:W-:Y:S01]  /*1d0b0*/  IMAD R3, R3, UR4, RZ ;  /* 0x0000000403037c24 */ /* 0x000fe2000f8e02ff */
[----:B------:R-:W-:-:S02]  /*1d0c0*/  LEA.HI.X.SX32 R7, R4, R174, 0x1, P3 ;  /* 0x000000ae04077211 */ /* 0x000fc400018f0eff */
[----:B---3--:R-:W-:-:S03]  /*1d0d0*/  PRMT R11, R90, 0x7771, RZ ;  /* 0x000077715a0b7816 */ /* 0x008fc600000000ff */
[----:B------:R-:W3:Y:S01]  /*1d0e0*/  LDC R15, c[0x0][0x248] ;  /* 0x00009200ff0f7b82 */ /* 0x000ee20000000800 */
[----:B------:R-:W-:Y:S01]  /*1d0f0*/  PRMT R13, R91, 0x7771, RZ ;  /* 0x000077715b0d7816 */ /* 0x000fe200000000ff */
[----:B------:R-:W-:Y:S01]  /*1d100*/  ULDC UR4, c[0x0][0x22c] ;  /* 0x00008b0000047ab9 */ /* 0x000fe20000000800 */
[----:B------:R-:W-:Y:S01]  /*1d110*/  ISETP.LT.AND P4, PT, R224, UR6, !P0 ;  /* 0x00000006e0007c0c */ /* 0x000fe2000c781270 */
[----:B------:R0:W-:Y:S01]  /*1d120*/  @P1 STG.E.U8 desc[UR16][R6.64], R11 ;  /* 0x0000000b06001986 */ /* 0x0001e2000c101110 */
[----:B------:R-:W-:Y:S01]  /*1d130*/  IADD3 R8, P1, R3, R171, RZ ;  /* 0x000000ab03087210 */ /* 0x000fe20007f3e0ff */
[----:B----4-:R-:W-:Y:S01]  /*1d140*/  IMAD R4, R21, 0x4, R4 ;  /* 0x0000000415047824 */ /* 0x010fe200078e0204 */
[----:B------:R-:W-:Y:S01]  /*1d150*/  PRMT R17, R89, 0x7772, RZ ;  /* 0x0000777259117816 */ /* 0x000fe200000000ff */
[----:B------:R-:W4:Y:S01]  /*1d160*/  LDC R21, c[0x0][0x248] ;  /* 0x00009200ff157b82 */ /* 0x000f220000000800 */
[----:B------:R-:W-:Y:S01]  /*1d170*/  LEA.HI.X.SX32 R9, R3, R174, 0x1, P1 ;  /* 0x000000ae03097211 */ /* 0x000fe200008f0eff */
[----:B0-----:R-:W-:Y:S01]  /*1d180*/  IMAD R3, R19, 0x2, R4 ;  /* 0x0000000213037824 */ /* 0x001fe200078e0204 */
[----:B------:R-:W-:Y:S01]  /*1d190*/  ULDC UR5, c[0x0][0x22c] ;  /* 0x00008b0000057ab9 */ /* 0x000fe20000000800 */
[----:B------:R-:W-:-:S02]  /*1d1a0*/  ULDC UR6, c[0x0][0x22c] ;  /* 0x00008b0000067ab9 */ /* 0x000fc40000000800 */
[----:B------:R0:W-:Y:S01]  /*1d1b0*/  @P6 STG.E.U8 desc[UR16][R8.64], R13 ;  /* 0x0000000d08006986 */ /* 0x0001e2000c101110 */
[----:B------:R-:W-:-:S04]  /*1d1c0*/  IADD3 R6, P6, R4, R171, RZ ;  /* 0x000000ab04067210 */ /* 0x000fc80007fde0ff */
[-C--:B------:R-:W-:Y:S01]  /*1d1d0*/  LEA.HI.X.SX32 R7, R4, R174.reuse, 0x1, P6 ;  /* 0x000000ae04077211 */ /* 0x080fe200030f0eff */
[----:B--2---:R-:W-:Y:S01]  /*1d1e0*/  IMAD R4, R12, 0x2, R3 ;  /* 0x000000020c047824 */ /* 0x004fe200078e0203 */
[CC--:B------:R-:W-:Y:S02]  /*1d1f0*/  IADD3 R10, P6, R3.reuse, R171.reuse, RZ ;  /* 0x000000ab030a7210 */ /* 0x0c0fe40007fde0ff */
[----:B------:R-:W-:Y:S01]  /*1d200*/  ISETP.LT.AND P1, PT, R238, UR4, !P0 ;  /* 0x00000004ee007c0c */ /* 0x000fe2000c721270 */
[----:B------:R-:W-:Y:S01]  /*1d210*/  ULDC UR4, c[0x0][0x22c] ;  /* 0x00008b0000047ab9 */ /* 0x000fe20000000800 */
[----:B------:R-:W-:Y:S01]  /*1d220*/  LEA.HI.X.SX32 R11, R3, R174, 0x1, P6 ;  /* 0x000000ae030b7211 */ /* 0x000fe200030f0eff */
[----:B---3--:R-:W-:Y:S01]  /*1d230*/  IMAD R3, R15, 0x2, R4 ;  /* 0x000000020f037824 */ /* 0x008fe200078e0204 */
[----:B0-----:R-:W-:Y:S02]  /*1d240*/  IADD3 R8, P6, R4, R171, RZ ;  /* 0x000000ab04087210 */ /* 0x001fe40007fde0ff */
[----:B------:R-:W-:-:S02]  /*1d250*/  PRMT R19, R88, 0x7772, RZ ;  /* 0x0000777258137816 */ /* 0x000fc400000000ff */
[-C--:B------:R-:W-:Y:S01]  /*1d260*/  LEA.HI.X.SX32 R9, R4, R174.reuse, 0x1, P6 ;  /* 0x000000ae04097211 */ /* 0x080fe200030f0eff */
[----:B------:R-:W-:Y:S01]  /*1d270*/  IMAD R4, R14, 0x2, R3 ;  /* 0x000000020e047824 */ /* 0x000fe200078e0203 */
[C---:B------:R-:W-:Y:S01]  /*1d280*/  IADD3 R12, P6, R3.reuse, R171, RZ ;  /* 0x000000ab030c7210 */ /* 0x040fe20007fde0ff */
[----:B------:R0:W-:Y:S01]  /*1d290*/  @P5 STG.E.U8 desc[UR16][R6.64], R19 ;  /* 0x0000001306005986 */ /* 0x0001e2000c101110 */
[----:B------:R-:W-:Y:S01]  /*1d2a0*/  PRMT R15, R90, 0x7772, RZ ;  /* 0x000077725a0f7816 */ /* 0x000fe200000000ff */
[----:B------:R-:W2:Y:S01]  /*1d2b0*/  LDC R14, c[0x0][0x248] ;  /* 0x00009200ff0e7b82 */ /* 0x000ea20000000800 */
[----:B------:R-:W-:Y:S01]  /*1d2c0*/  LEA.HI.X.SX32 R13, R3, R174, 0x1, P6 ;  /* 0x000000ae030d7211 */ /* 0x000fe200030f0eff */
[----:B------:R3:W-:Y:S01]  /*1d2d0*/  @P2 STG.E.U8 desc[UR16][R10.64], R17 ;  /* 0x000000110a002986 */ /* 0x0007e2000c101110 */
[----:B----4-:R-:W-:Y:S01]  /*1d2e0*/  IMAD R3, R21, 0x2, R4 ;  /* 0x0000000215037824 */ /* 0x010fe200078e0204 */
        /* <DEDUP_REMOVED lines=15> */
[----:B-1----:R-:W-:Y:S01]  /*1d3e0*/  IMAD R4, R16, 0x2, R3 ;  /* 0x0000000210047824 */ /* 0x002fe200078e0203 */
[-C--:B------:R-:W-:Y:S01]  /*1d3f0*/  LEA.HI.X.SX32 R11, R3, R174.reuse, 0x1, P1 ;  /* 0x000000ae030b7211 */ /* 0x080fe200008f0eff */
[----:B------:R-:W-:Y:S01]  /*1d400*/  VIADD R3, R0, 0x15e ;  /* 0x0000015e00037836 */ /* 0x000fe20000000000 */
[----:B------:R-:W-:Y:S01]  /*1d410*/  ISETP.LT.AND P4, PT, R243, UR4, !P0 ;  /* 0x00000004f3007c0c */ /* 0x000fe2000c781270 */
[----:B------:R-:W-:Y:S01]  /*1d420*/  ULDC UR4, c[0x0][0x22c] ;  /* 0x00008b0000047ab9 */ /* 0x000fe20000000800 */
[----:B----4-:R-:W-:Y:S01]  /*1d430*/  PRMT R15, R88, 0x7773, RZ ;  /* 0x00007773580f7816 */ /* 0x010fe200000000ff */
[----:B------:R-:W1:Y:S01]  /*1d440*/  LDC R17, c[0x0][0x248] ;  /* 0x00009200ff117b82 */ /* 0x000e620000000800 */
        /* <DEDUP_REMOVED lines=35> */
[----:B------:R-:W-:Y:S01]  /*1d680*/  IADD3 R12, P6, R3, R171, RZ ;  /* 0x000000ab030c7210 */ /* 0x000fe20007fde0ff */
[----:B------:R0:W-:Y:S01]  /*1d690*/  @P4 STG.E.U8 desc[UR16][R10.64], R19 ;  /* 0x000000130a004986 */ /* 0x0001e2000c101110 */
[----:B------:R-:W-:Y:S01]  /*1d6a0*/  PRMT R17, R93, 0x7770, RZ ;  /* 0x000077705d117816 */ /* 0x000fe200000000ff */
[----:B------:R-:W2:Y:S01]  /*1d6b0*/  LDC R14, c[0x0][0x248] ;  /* 0x00009200ff0e7b82 */ /* 0x000ea20000000800 */
[----:B------:R-:W-:Y:S02]  /*1d6c0*/  PRMT R15, R94, 0x7770, RZ ;  /* 0x000077705e0f7816 */ /* 0x000fe400000000ff */
[----:B------:R-:W-:Y:S02]  /*1d6d0*/  ISETP.LT.AND P3, PT, R249, UR5, !P0 ;  /* 0x00000005f9007c0c */ /* 0x000fe4000c761270 */
[----:B------:R-:W-:Y:S01]  /*1d6e0*/  LEA.HI.X.SX32 R13, R3, R174, 0x1, P6 ;  /* 0x000000ae030d7211 */ /* 0x000fe200030f0eff */
[----:B------:R-:W-:Y:S01]  /*1d6f0*/  IMAD R3, R21, 0x2, R4 ;  /* 0x0000000215037824 */ /* 0x000fe200078e0204 */
[----:B------:R-:W-:-:S02]  /*1d700*/  ISETP.LT.AND P4, PT, R250, UR4, !P0 ;  /* 0x00000004fa007c0c */ /* 0x000fc4000c781270 */
[----:B0-----:R-:W-:Y:S01]  /*1d710*/  PRMT R19, R95, 0x7770, RZ ;  /* 0x000077705f137816 */ /* 0x001fe200000000ff */
[----:B------:R0:W-:Y:S01]  /*1d720*/  @P1 STG.E.U8 desc[UR16][R8.64], R17 ;  /* 0x0000001108001986 */ /* 0x0001e2000c101110 */
[----:B------:R-:W-:Y:S01]  /*1d730*/  ULDC UR4, c[0x0][0x22c] ;  /* 0x00008b0000047ab9 */ /* 0x000fe20000000800 */
[----:B------:R-:W-:Y:S01]  /*1d740*/  ULDC UR5, c[0x0][0x22c] ;  /* 0x00008b0000057ab9 */ /* 0x000fe20000000800 */
[----:B------:R-:W3:Y:S01]  /*1d750*/  LDC R21, c[0x0][0x248] ;  /* 0x00009200ff157b82 */ /* 0x000ee20000000800 */
[----:B------:R4:W-:Y:S01]  /*1d760*/  @P5 STG.E.U8 desc[UR16][R6.64], R15 ;  /* 0x0000000f06005986 */ /* 0x0009e2000c101110 */
[----:B------:R-:W-:Y:S01]  /*1d770*/  ISETP.LT.AND P1, PT, R251, UR4, !P0 ;  /* 0x00000004fb007c0c */ /* 0x000fe2000c721270 */
[----:B------:R-:W-:Y:S02]  /*1d780*/  ULDC UR4, c[0x0][0x22c] ;  /* 0x00008b0000047ab9 */ /* 0x000fe40000000800 */
[----:B------:R4:W-:Y:S01]  /*1d790*/  @P2 STG.E.U8 desc[UR16][R12.64], R19 ;  /* 0x000000130c002986 */ /* 0x0009e2000c101110 */
[----:B------:R-:W-:-:S02]  /*1d7a0*/  IADD3 R10, P2, R3, R171, RZ ;  /* 0x000000ab030a7210 */ /* 0x000fc40007f5e0ff */
[-C--:B0-----:R-:W-:Y:S02]  /*1d7b0*/  IADD3 R8, P6, R4, R171.reuse, RZ ;  /* 0x000000ab04087210 */ /* 0x081fe40007fde0ff */
[----:B------:R-:W-:Y:S02]  /*1d7c0*/  PRMT R17, R92, 0x7771, RZ ;  /* 0x000077715c117816 */ /* 0x000fe400000000ff */
[-C--:B------:R-:W-:Y:S01]  /*1d7d0*/  LEA.HI.X.SX32 R9, R4, R174.reuse, 0x1, P6 ;  /* 0x000000ae04097211 */ /* 0x080fe200030f0eff */
[----:B-1----:R-:W-:Y:S01]  /*1d7e0*/  IMAD R4, R16, 0x2, R3 ;  /* 0x0000000210047824 */ /* 0x002fe200078e0203 */
[----:B------:R-:W-:Y:S01]  /*1d7f0*/  ISETP.LT.AND P5, PT, R252, UR4, !P0 ;  /* 0x00000004fc007c0c */ /* 0x000fe2000c7a1270 */
[----:B------:R-:W-:Y:S01]  /*1d800*/  ULDC UR4, c[0x0][0x22c] ;  /* 0x00008b0000047ab9 */ /* 0x000fe20000000800 */
[----:B------:R-:W-:Y:S01]  /*1d810*/  LEA.HI.X.SX32 R11, R3, R174, 0x1, P2 ;  /* 0x000000ae030b7211 */ /* 0x000fe200010f0eff */
[----:B------:R-:W-:Y:S01]  /*1d820*/  VIADD R3, R0, 0x16e ;  /* 0x0000016e00037836 */ /* 0x000fe20000000000 */
[----:B----4-:R-:W-:Y:S01]  /*1d830*/  PRMT R15, R93, 0x7771, RZ ;  /* 0x000077715d0f7816 */ /* 0x010fe200000000ff */
[----:B------:R-:W-:Y:S01]  /*1d840*/  @P3 STG.E.U8 desc[UR16][R8.64], R17 ;  /* 0x0000001108003986 */ /* 0x000fe2000c101110 */
[----:B------:R-:W-:Y:S01]  /*1d850*/  ISETP.LT.AND P2, PT, R234, UR4, !P0 ;  /* 0x00000004ea007c0c */ /* 0x000fe2000c741270 */
[----:B------:R-:W0:Y:S01]  /*1d860*/  LDC R19, c[0x0][0x248] ;  /* 0x00009200ff137b82 */ /* 0x000e220000000800 */
[----:B------:R-:W-:Y:S01]  /*1d870*/  IADD3 R6, P3, R4, R171, RZ ;  /* 0x000000ab04067210 */ /* 0x000fe20007f7e0ff */
[----:B------:R-:W4:Y:S01]  /*1d880*/  LDL.LU R234, [R1+0x10] ;  /* 0x0000100001ea7983 */ /* 0x000f220000300800 */
[----:B------:R-:W-:Y:S01]  /*1d890*/  ISETP.LT.AND P6, PT, R3, UR5, !P0 ;  /* 0x0000000503007c0c */ /* 0x000fe2000c7c1270 */
[----:B------:R-:W-:-:S02]  /*1d8a0*/  ULDC UR5, c[0x0][0x22c] ;  /* 0x00008b0000057ab9 */ /* 0x000fc40000000800 */
[----:B------:R1:W-:Y:S01]  /*1d8b0*/  @P4 STG.E.U8 desc[UR16][R10.64], R15 ;  /* 0x0000000f0a004986 */ /* 0x0003e2000c101110 */
[----:B------:R-:W-:Y:S01]  /*1d8c0*/  ISETP.LT.AND P4, PT, R231, UR6, !P0 ;  /* 0x00000006e7007c0c */ /* 0x000fe2000c781270 */
[----:B------:R-:W2:Y:S01]  /*1d8d0*/  LDC R12, c[0x0][0x248] ;  /* 0x00009200ff0c7b82 */ /* 0x000ea20000000800 */
[-C--:B------:R-:W-:Y:S01]  /*1d8e0*/  LEA.HI.X.SX32 R7, R4, R174.reuse, 0x1, P3 ;  /* 0x000000ae04077211 */ /* 0x080fe200018f0eff */
[----:B------:R-:W4:Y:S01]  /*1d8f0*/  LDL.LU R231, [R1+0x14] ;  /* 0x0000140001e77983 */ /* 0x000f220000300800 */
[----:B------:R-:W-:Y:S01]  /*1d900*/  ISETP.LT.AND P3, PT, R235, UR5, !P0 ;  /* 0x00000005eb007c0c */ /* 0x000fe2000c761270 */
[----:B------:R-:W-:Y:S01]  /*1d910*/  ULDC UR4, c[0x0][0x248] ;  /* 0x0000920000047ab9 */ /* 0x000fe20000000800 */
[----:B------:R-:W-:Y:S01]  /*1d920*/  PRMT R13, R95, 0x7771, RZ ;  /* 0x000077715f0d7816 */ /* 0x000fe200000000ff */
[----:B------:R-:W4:Y:S01]  /*1d930*/  LDL.LU R235, [R1+0x18] ;  /* 0x0000180001eb7983 */ /* 0x000f220000300800 */
[----:B------:R-:W-:Y:S01]  /*1d940*/  IMAD R3, R3, UR4, RZ ;  /* 0x0000000403037c24 */ /* 0x000fe2000f8e02ff */
[----:B------:R-:W-:Y:S01]  /*1d950*/  ULDC UR4, c[0x0][0x22c] ;  /* 0x00008b0000047ab9 */ /* 0x000fe20000000800 */
[----:B------:R-:W4:Y:S01]  /*1d960*/  LDC R16, c[0x0][0x248] ;  /* 0x00009200ff107b82 */ /* 0x000f220000000800 */
[----:B-1----:R-:W-:Y:S01]  /*1d970*/  PRMT R11, R94, 0x7771, RZ ;  /* 0x000077715e0b7816 */ /* 0x002fe200000000ff */
[----:B---3--:R-:W-:Y:S01]  /*1d980*/  IMAD R4, R21, 0x4, R4 ;  /* 0x0000000415047824 */ /* 0x008fe200078e0204 */
[----:B------:R-:W-:Y:S01]  /*1d990*/  PRMT R17, R93, 0x7772, RZ ;  /* 0x000077725d117816 */ /* 0x000fe200000000ff */
[----:B------:R-:W-:Y:S01]  /*1d9a0*/  ULDC UR5, c[0x0][0x22c] ;  /* 0x00008b0000057ab9 */ /* 0x000fe20000000800 */
[----:B------:R-:W-:Y:S01]  /*1d9b0*/  ULDC UR6, c[0x0][0x22c] ;  /* 0x00008b0000067ab9 */ /* 0x000fe20000000800 */
[----:B------:R1:W-:Y:S01]  /*1d9c0*/  @P1 STG.E.U8 desc[UR16][R6.64], R11 ;  /* 0x0000000b06001986 */ /* 0x0003e2000c101110 */
[C---:B------:R-:W-:Y:S01]  /*1d9d0*/  IADD3 R8, P1, R3.reuse, R171, RZ ;  /* 0x000000ab03087210 */ /* 0x040fe20007f3e0ff */
[----:B------:R-:W3:Y:S03]  /*1d9e0*/  LDC R15, c[0x0][0x248] ;  /* 0x00009200ff0f7b82 */ /* 0x000ee60000000800 */
[----:B------:R-:W-:Y:S01]  /*1d9f0*/  LEA.HI.X.SX32 R9, R3, R174, 0x1, P1 ;  /* 0x000000ae03097211 */ /* 0x000fe200008f0eff */
[----:B0-----:R-:W-:-:S04]  /*1da00*/  IMAD R3, R19, 0x2, R4 ;  /* 0x0000000213037824 */ /* 0x001fc800078e0204 */
[----:B------:R0:W-:Y:S01]  /*1da10*/  @P6 STG.E.U8 desc[UR16][R8.64], R13 ;  /* 0x0000000d08006986 */ /* 0x0001e2000c101110 */
[----:B------:R-:W4:Y:S01]  /*1da20*/  LDC R21, c[0x0][0x248] ;  /* 0x00009200ff157b82 */ /* 0x000f220000000800 */
[----:B-1----:R-:W-:-:S04]  /*1da30*/  IADD3 R6, P6, R4, R171, RZ ;  /* 0x000000ab04067210 */ /* 0x002fc80007fde0ff */
[-C--:B------:R-:W-:Y:S01]  /*1da40*/  LEA.HI.X.SX32 R7, R4, R174.reuse, 0x1, P6 ;  /* 0x000000ae04077211 */ /* 0x080fe200030f0eff */
[----:B--2---:R-:W-:Y:S01]  /*1da50*/  IMAD R4, R12, 0x2, R3 ;  /* 0x000000020c047824 */ /* 0x004fe200078e0203 */
[CC--:B------:R-:W-:Y:S02]  /*1da60*/  IADD3 R10, P6, R3.reuse, R171.reuse, RZ ;  /* 0x000000ab030a7210 */ /* 0x0c0fe40007fde0ff */
[----:B------:R-:W-:Y:S02]  /*1da70*/  PRMT R19, R92, 0x7772, RZ ;  /* 0x000077725c137816 */ /* 0x000fe400000000ff */
[-C--:B------:R-:W-:Y:S02]  /*1da80*/  LEA.HI.X.SX32 R11, R3, R174.reuse, 0x1, P6 ;  /* 0x000000ae030b7211 */ /* 0x080fe400030f0eff */
[C---:B0-----:R-:W-:Y:S02]  /*1da90*/  IADD3 R8, P6, R4.reuse, R171, RZ ;  /* 0x000000ab04087210 */ /* 0x041fe40007fde0ff */
[----:B------:R-:W-:Y:S01]  /*1daa0*/  ISETP.LT.AND P1, PT, R233, UR4, !P0 ;  /* 0x00000004e9007c0c */ /* 0x000fe2000c721270 */
[----:B------:R-:W-:Y:S01]  /*1dab0*/  ULDC UR4, c[0x0][0x22c] ;  /* 0x00008b0000047ab9 */ /* 0x000fe20000000800 */
[----:B------:R0:W-:Y:S01]  /*1dac0*/  @P5 STG.E.U8 desc[UR16][R6.64], R19 ;  /* 0x0000001306005986 */ /* 0x0001e2000c101110 */
[----:B---3--:R-:W-:Y:S01]  /*1dad0*/  IMAD R3, R15, 0x2, R4 ;  /* 0x000000020f037824 */ /* 0x008fe200078e0204 */
[----:B------:R-:W-:-:S02]  /*1dae0*/  LEA.HI.X.SX32 R9, R4, R174, 0x1, P6 ;  /* 0x000000ae04097211 */ /* 0x000fc400030f0eff */
[----:B------:R-:W-:Y:S01]  /*1daf0*/  PRMT R15, R94, 0x7772, RZ ;  /* 0x000077725e0f7816 */ /* 0x000fe200000000ff */
[----:B------:R-:W2:Y:S04]  /*1db00*/  LDL.LU R233, [R1+0x1c] ;  /* 0x00001c0001e97983 */ /* 0x000ea80000300800 */
[----:B------:R1:W-:Y:S01]  /*1db10*/  @P2 STG.E.U8 desc[UR16][R10.64], R17 ;  /* 0x000000110a002986 */ /* 0x0003e2000c101110 */
[----:B------:R-:W-:Y:S01]  /*1db20*/  PRMT R93, R93, 0x7773, RZ ;  /* 0x000077735d5d7816 */ /* 0x000fe200000000ff */
[----:B0-----:R-:W0:Y:S02]  /*1db30*/  LDC R19, c[0x0][0x248] ;  /* 0x00009200ff137b82 */ /* 0x001e240000000800 */
[----:B------:R3:W-:Y:S01]  /*1db40*/  @P4 STG.E.U8 desc[UR16][R8.64], R15 ;  /* 0x0000000f08004986 */ /* 0x0007e2000c101110 */
[----:B----4-:R-:W-:Y:S01]  /*1db50*/  ISETP.LT.AND P5, PT, R234, UR4, !P0 ;  /* 0x00000004ea007c0c */ /* 0x010fe2000c7a1270 */
[----:B------:R-:W-:-:S02]  /*1db60*/  ULDC UR4, c[0x0][0x22c] ;  /* 0x00008b0000047ab9 */ /* 0x000fc40000000800 */
[----:B------:R-:W-:Y:S01]  /*1db70*/  ISETP.LT.AND P2, PT, R231, UR4, !P0 ;  /* 0x00000004e7007c0c */ /* 0x000fe2000c741270 */
[----:B------:R-:W-:Y:S01]  /*1db80*/  ULDC UR4, c[0x0][0x22c] ;  /* 0x00008b0000047ab9 */ /* 0x000fe20000000800 */
[----:B------:R-:W4:Y:S01]  /*1db90*/  LDL.LU R231, [R1+0x20] ;  /* 0x0000200001e77983 */ /* 0x000f220000300800 */
[----:B------:R-:W-:Y:S01]  /*1dba0*/  ISETP.LT.AND P4, PT, R235, UR4, !P0 ;  /* 0x00000004eb007c0c */ /* 0x000fe2000c781270 */
[----:B------:R-:W-:Y:S02]  /*1dbb0*/  IMAD R4, R14, 0x2, R3 ;  /* 0x000000020e047824 */ /* 0x000fe400078e0203 */
[----:B------:R-:W4:Y:S01]  /*1dbc0*/  LDL.LU R234, [R1+0x24] ;  /* 0x0000240001ea7983 */ /* 0x000f220000300800 */
[-C--:B------:R-:W-:Y:S01]  /*1dbd0*/  IADD3 R12, P6, R3, R171.reuse, RZ ;  /* 0x000000ab030c7210 */ /* 0x080fe20007fde0ff */
[----:B------:R-:W-:Y:S01]  /*1dbe0*/  ULDC UR4, c[0x0][0x22c] ;  /* 0x00008b0000047ab9 */ /* 0x000fe20000000800 */
[----:B-1----:R-:W-:Y:S01]  /*1dbf0*/  PRMT R17, R95, 0x7772, RZ ;  /* 0x000077725f117816 */ /* 0x002fe200000000ff */
[----:B------:R-:W4:Y:S01]  /*1dc00*/  LDL.LU R235, [R1+0x28] ;  /* 0x0000280001eb7983 */ /* 0x000f220000300800 */
[----:B------:R-:W-:Y:S01]  /*1dc10*/  LEA.HI.X.SX32 R13, R3, R174, 0x1, P6 ;  /* 0x000000ae030d7211 */ /* 0x000fe200030f0eff */
[----:B------:R-:W-:Y:S01]  /*1dc20*/  IMAD R3, R21, 0x2, R4 ;  /* 0x0000000215037824 */ /* 0x000fe200078e0204 */
[----:B------:R-:W-:Y:S01]  /*1dc30*/  IADD3 R6, P6, R4, R171, RZ ;  /* 0x000000ab04067210 */ /* 0x000fe20007fde0ff */
[----:B------:R-:W1:Y:S01]  /*1dc40*/  LDC R14, c[0x0][0x248] ;  /* 0x00009200ff0e7b82 */ /* 0x000e620000000800 */
[----:B---3--:R-:W-:-:S02]  /*1dc50*/  PRMT R15, R92, 0x7773, RZ ;  /* 0x000077735c0f7816 */ /* 0x008fc400000000ff */
[-C--:B------:R-:W-:Y:S01]  /*1dc60*/  LEA.HI.X.SX32 R7, R4, R174.reuse, 0x1, P6 ;  /* 0x000000ae04077211 */ /* 0x080fe200030f0eff */
[----:B------:R-:W-:Y:S01]  /*1dc70*/  IMAD R4, R16, 0x2, R3 ;  /* 0x0000000210047824 */ /* 0x000fe200078e0203 */
[----:B------:R3:W-:Y:S01]  /*1dc80*/  @P1 STG.E.U8 desc[UR16][R12.64], R17 ;  /* 0x000000110c001986 */ /* 0x0007e2000c101110 */
[-C--:B------:R-:W-:Y:S02]  /*1dc90*/  IADD3 R10, P1, R3, R171.reuse, RZ ;  /* 0x000000ab030a7210 */ /* 0x080fe40007f3e0ff */
[----:B------:R-:W-:Y:S01]  /*1dca0*/  PRMT R95, R95, 0x7773, RZ ;  /* 0x000077735f5f7816 */ /* 0x000fe200000000ff */
[----:B------:R0:W-:Y:S01]  /*1dcb0*/  @P3 STG.E.U8 desc[UR16][R6.64], R15 ;  /* 0x0000000f06003986 */ /* 0x0001e2000c101110 */
[----:B------:R-:W-:Y:S01]  /*1dcc0*/  IADD3 R8, P3, R4, R171, RZ ;  /* 0x000000ab04087210 */ /* 0x000fe20007f7e0ff */
[----:B------:R-:W1:Y:S01]  /*1dcd0*/  LDC R21, c[0x0][0x248] ;  /* 0x00009200ff157b82 */ /* 0x000e620000000800 */
[-C--:B------:R-:W-:Y:S01]  /*1dce0*/  LEA.HI.X.SX32 R11, R3, R174.reuse, 0x1, P1 ;  /* 0x000000ae030b7211 */ /* 0x080fe200008f0eff */
[----:B------:R-:W-:Y:S01]  /*1dcf0*/  VIADD R3, R0, 0x17e ;  /* 0x0000017e00037836 */ /* 0x000fe20000000000 */
[----:B------:R-:W-:-:S02]  /*1dd00*/  LEA.HI.X.SX32 R9, R4, R174, 0x1, P3 ;  /* 0x000000ae04097211 */ /* 0x000fc400018f0eff */
[----:B---3--:R-:W-:Y:S01]  /*1dd10*/  PRMT R13, R94, 0x7773, RZ ;  /* 0x000077735e0d7816 */ /* 0x008fe200000000ff */
[----:B------:R3:W-:Y:S01]  /*1dd20*/  @P5 STG.E.U8 desc[UR16][R10.64], R93 ;  /* 0x0000005d0a005986 */ /* 0x0007e2000c101110 */
[----:B------:R-:W-:Y:S01]  /*1dd30*/  ISETP.LT.AND P6, PT, R3, UR5, !P0 ;  /* 0x0000000503007c0c */ /* 0x000fe2000c7c1270 */
[----:B------:R-:W-:Y:S01]  /*1dd40*/  ULDC UR5, c[0x0][0x22c] ;  /* 0x00008b0000057ab9 */ /* 0x000fe20000000800 */
[----:B------:R-:W3:Y:S01]  /*1dd50*/  LDC R17, c[0x0][0x248] ;  /* 0x00009200ff117b82 */ /* 0x000ee20000000800 */
[----:B------:R3:W-:Y:S07]  /*1dd60*/  @P2 STG.E.U8 desc[UR16][R8.64], R13 ;  /* 0x0000000d08002986 */ /* 0x0007ee000c101110 */
[----:B------:R-:W1:Y:S01]  /*1dd70*/  LDC R12, c[0x0][0x248] ;  /* 0x00009200ff0c7b82 */ /* 0x000e620000000800 */
[----:B--2---:R-:W-:Y:S01]  /*1dd80*/  ISETP.LT.AND P1, PT, R233, UR4, !P0 ;  /* 0x00000004e9007c0c */ /* 0x004fe2000c721270 */
[----:B------:R-:W-:Y:S01]  /*1dd90*/  ULDC UR4, c[0x0][0x248] ;  /* 0x0000920000047ab9 */ /* 0x000fe20000000800 */
[----:B------:R-:W2:Y:S05]  /*1dda0*/  LDL.LU R233, [R1+0x2c] ;  /* 0x00002c0001e97983 */ /* 0x000eaa0000300800 */
[----:B0-----:R-:W0:Y:S08]  /*1ddb0*/  LDC R15, c[0x0][0x248] ;  /* 0x00009200ff0f7b82 */ /* 0x001e300000000800 */
[----:B------:R-:W2:Y:S01]  /*1ddc0*/  LDC R16, c[0x0][0x248] ;  /* 0x00009200ff107b82 */ /* 0x000ea20000000800 */
[----:B----4-:R-:W-:-:S02]  /*1ddd0*/  ISETP.LT.AND P5, PT, R231, UR6, !P0 ;  /* 0x00000006e7007c0c */ /* 0x010fc4000c7a1270 */
[----:B------:R-:W-:Y:S01]  /*1dde0*/  ISETP.LT.AND P2, PT, R235, UR5, !P0 ;  /* 0x00000005eb007c0c */ /* 0x000fe2000c741270 */
[----:B------:R-:W4:Y:S01]  /*1ddf0*/  LDL.LU R231, [R1+0x30] ;  /* 0x0000300001e77983 */ /* 0x000f220000300800 */
[----:B------:R-:W-:Y:S01]  /*1de00*/  IMAD R3, R3, UR4, RZ ;  /* 0x0000000403037c24 */ /* 0x000fe2000f8e02ff */
[----:B------:R-:W-:Y:S01]  /*1de10*/  ULDC UR4, c[0x0][0x22c] ;  /* 0x00008b0000047ab9 */ /* 0x000fe20000000800 */
[----:B------:R-:W-:Y:S01]  /*1de20*/  IMAD R4, R19, 0x4, R4 ;  /* 0x0000000413047824 */ /* 0x000fe200078e0204 */
[----:B------:R-:W4:Y:S01]  /*1de30*/  LDL.LU R235, [R1+0x34] ;  /* 0x0000340001eb7983 */ /* 0x000f220000300800 */
[----:B------:R-:W-:Y:S01]  /*1de40*/  ULDC UR5, c[0x0][0x22c] ;  /* 0x00008b0000057ab9 */ /* 0x000fe20000000800 */
[----:B------:R-:W-:Y:S01]  /*1de50*/  IADD3 R6, P3, R3, R171, RZ ;  /* 0x000000ab03067210 */ /* 0x000fe20007f7e0ff */
[----:B------:R-:W-:-:S03]  /*1de60*/  ULDC UR6, c[0x0][0x22c] ;  /* 0x00008b0000067ab9 */ /* 0x000fc60000000800 */
[----:B------:R-:W-:Y:S01]  /*1de70*/  LEA.HI.X.SX32 R7, R3, R174, 0x1, P3 ;  /* 0x000000ae03077211 */ /* 0x000fe200018f0eff */
[----:B---3--:R-:W-:-:S04]  /*1de80*/  IMAD R3, R17, 0x2, R4 ;  /* 0x0000000211037824 */ /* 0x008fc800078e0204 */
[----:B------:R3:W-:Y:S01]  /*1de90*/  @P6 STG.E.U8 desc[UR16][R6.64], R95 ;  /* 0x0000005f06006986 */ /* 0x0007e2000c101110 */
[----:B------:R-:W-:-:S04]  /*1dea0*/  IADD3 R10, P6, R4, R171, RZ ;  /* 0x000000ab040a7210 */ /* 0x000fc80007fde0ff */
[-C--:B------:R-:W-:Y:S01]  /*1deb0*/  LEA.HI.X.SX32 R11, R4, R174.reuse, 0x1, P6 ;  /* 0x000000ae040b7211 */ /* 0x080fe200030f0eff */
[----:B-1----:R-:W-:Y:S01]  /*1dec0*/  IMAD R4, R12, 0x2, R3 ;  /* 0x000000020c047824 */ /* 0x002fe200078e0203 */
[CC--:B------:R-:W-:Y:S02]  /*1ded0*/  IADD3 R8, P6, R3.reuse, R171.reuse, RZ ;  /* 0x000000ab03087210 */ /* 0x0c0fe40007fde0ff */
[----:B------:R-:W-:Y:S02]  /*1dee0*/  PRMT R19, R96, 0x7770, RZ ;  /* 0x0000777060137816 */ /* 0x000fe400000000ff */
[-C--:B------:R-:W-:Y:S02]  /*1def0*/  LEA.HI.X.SX32 R9, R3, R174.reuse, 0x1, P6 ;  /* 0x000000ae03097211 */ /* 0x080fe400030f0eff */
[----:B---3--:R-:W-:Y:S02]  /*1df00*/  IADD3 R6, P6, R4, R171, RZ ;  /* 0x000000ab04067210 */ /* 0x008fe40007fde0ff */
[----:B------:R-:W-:Y:S01]  /*1df10*/  ISETP.LT.AND P3, PT, R234, UR4, !P0 ;  /* 0x00000004ea007c0c */ /* 0x000fe2000c761270 */
[----:B------:R-:W-:Y:S01]  /*1df20*/  ULDC UR4, c[0x0][0x22c] ;  /* 0x00008b0000047ab9 */ /* 0x000fe20000000800 */
[----:B------:R-:W-:Y:S01]  /*1df30*/  PRMT R17, R97, 0x7770, RZ ;  /* 0x0000777061117816 */ /* 0x000fe200000000ff */
[----:B------:R1:W-:Y:S01]  /*1df40*/  @P4 STG.E.U8 desc[UR16][R10.64], R19 ;  /* 0x000000130a004986 */ /* 0x0003e2000c101110 */
[----:B0-----:R-:W-:Y:S01]  /*1df50*/  IMAD R3, R15, 0x2, R4 ;  /* 0x000000020f037824 */ /* 0x001fe200078e0204 */
[----:B------:R-:W-:-:S02]  /*1df60*/  LEA.HI.X.SX32 R7, R4, R174, 0x1, P6 ;  /* 0x000000ae04077211 */ /* 0x000fc400030f0eff */
[----:B--2---:R-:W-:Y:S01]  /*1df70*/  ISETP.LT.AND P4, PT, R233, UR4, !P0 ;  /* 0x00000004e9007c0c */ /* 0x004fe2000c781270 */
[----:B------:R-:W2:Y:S01]  /*1df80*/  LDL.LU R234, [R1+0x38] ;  /* 0x0000380001ea7983 */ /* 0x000ea20000300800 */
[----:B------:R-:W-:Y:S01]  /*1df90*/  PRMT R15, R98, 0x7770, RZ ;  /* 0x00007770620f7816 */ /* 0x000fe200000000ff */
[----:B------:R-:W-:Y:S02]  /*1dfa0*/  ULDC UR4, c[0x0][0x22c] ;  /* 0x00008b0000047ab9 */ /* 0x000fe40000000800 */
[----:B------:R0:W-:Y:S04]  /*1dfb0*/  @P1 STG.E.U8 desc[UR16][R8.64], R17 ;  /* 0x0000001108001986 */ /* 0x0001e8000c101110 */
[----:B------:R3:W-:Y:S01]  /*1dfc0*/  @P5 STG.E.U8 desc[UR16][R6.64], R15 ;  /* 0x0000000f06005986 */ /* 0x0007e2000c101110 */
[----:B----4-:R-:W-:Y:S01]  /*1dfd0*/  ISETP.LT.AND P1, PT, R231, UR4, !P0 ;  /* 0x00000004e7007c0c */ /* 0x010fe2000c721270 */
[----:B------:R-:W-:-:S02]  /*1dfe0*/  ULDC UR4, c[0x0][0x22c] ;  /* 0x00008b0000047ab9 */ /* 0x000fc40000000800 */
        /* <DEDUP_REMOVED lines=8> */
[-C--:B------:R-:W-:Y:S01]  /*1e070*/  LEA.HI.X.SX32 R13, R3, R174.reuse, 0x1, P6 ;  /* 0x000000ae030d7211 */ /* 0x080fe200030f0eff */
[----:B------:R-:W-:Y:S01]  /*1e080*/  IMAD R3, R21, 0x2, R4 ;  /* 0x0000000215037824 */ /* 0x000fe200078e0204 */
[-C--:B0-----:R-:W-:Y:S01]  /*1e090*/  IADD3 R8, P6, R4, R171.reuse, RZ ;  /* 0x000000ab04087210 */ /* 0x081fe20007fde0ff */
[----:B------:R-:W0:Y:S01]  /*1e0a0*/  LDC R21, c[0x0][0x248] ;  /* 0x00009200ff157b82 */ /* 0x000e220000000800 */
[----:B------:R-:W-:Y:S01]  /*1e0b0*/  PRMT R17, R96, 0x7771, RZ ;  /* 0x0000777160117816 */ /* 0x000fe200000000ff */
[----:B------:R1:W-:Y:S01]  /*1e0c0*/  @P3 STG.E.U8 desc[UR16][R12.64], R19 ;  /* 0x000000130c003986 */ /* 0x0003e2000c101110 */
[----:B------:R-:W-:Y:S01]  /*1e0d0*/  LEA.HI.X.SX32 R9, R4, R174, 0x1, P6 ;  /* 0x000000ae04097211 */ /* 0x000fe200030f0eff */
[----:B------:R-:W-:Y:S01]  /*1e0e0*/  IMAD R4, R16, 0x2, R3 ;  /* 0x0000000210047824 */ /* 0x000fe200078e0203 */
[----:B------:R-:W-:-:S03]  /*1e0f0*/  IADD3 R10, P3, R3, R171, RZ ;  /* 0x000000ab030a7210 */ /* 0x000fc60007f7e0ff */
[----:B------:R-:W-:Y:S01]  /*1e100*/  @P2 STG.E.U8 desc[UR16][R8.64], R17 ;  /* 0x0000001108002986 */ /* 0x000fe2000c101110 */
[-C--:B------:R-:W-:Y:S01]  /*1e110*/  LEA.HI.X.SX32 R11, R3, R174.reuse, 0x1, P3 ;  /* 0x000000ae030b7211 */ /* 0x080fe200018f0eff */
[----:B------:R-:W-:Y:S01]  /*1e120*/  VIADD R3, R0, 0x18e ;  /* 0x0000018e00037836 */ /* 0x000fe20000000000 */
[C---:B---3--:R-:W-:Y:S01]  /*1e130*/  IADD3 R6, P2, R4.reuse, R171, RZ ;  /* 0x000000ab04067210 */ /* 0x048fe20007f5e0ff */
[----:B------:R-:W3:Y:S01]  /*1e140*/  LDC R14, c[0x0][0x248] ;  /* 0x00009200ff0e7b82 */ /* 0x000ee20000000800 */
[----:B------:R-:W-:Y:S02]  /*1e150*/  PRMT R15, R97, 0x7771, RZ ;  /* 0x00007771610f7816 */ /* 0x000fe400000000ff */
[----:B------:R-:W-:Y:S02]  /*1e160*/  LEA.HI.X.SX32 R7, R4, R174, 0x1, P2 ;  /* 0x000000ae04077211 */ /* 0x000fe400010f0eff */
[----:B------:R-:W-:Y:S01]  /*1e170*/  ISETP.LT.AND P6, PT, R3, UR5, !P0 ;  /* 0x0000000503007c0c */ /* 0x000fe2000c7c1270 */
[----:B------:R-:W-:Y:S01]  /*1e180*/  ULDC UR5, c[0x0][0x22c] ;  /* 0x00008b0000057ab9 */ /* 0x000fe20000000800 */
[----:B------:R0:W-:Y:S01]  /*1e190*/  @P4 STG.E.U8 desc[UR16][R10.64], R15 ;  /* 0x0000000f0a004986 */ /* 0x0001e2000c101110 */
[----:B-1----:R-:W1:Y:S01]  /*1e1a0*/  LDC R19, c[0x0][0x248] ;  /* 0x00009200ff137b82 */ /* 0x002e620000000800 */
[----:B--2---:R-:W-:Y:S01]  /*1e1b0*/  ISETP.LT.AND P3, PT, R234, UR4, !P0 ;  /* 0x00000004ea007c0c */ /* 0x004fe2000c761270 */
[----:B------:R-:W-:Y:S01]  /*1e1c0*/  ULDC UR4, c[0x0][0x248] ;  /* 0x0000920000047ab9 */ /* 0x000fe20000000800 */
[----:B------:R-:W2:Y:S05]  /*1e1d0*/  LDL.LU R234, [R1+0x48] ;  /* 0x0000480001ea7983 */ /* 0x000eaa0000300800 */
[----:B------:R-:W3:Y:S01]  /*1e1e0*/  LDC R12, c[0x0][0x248] ;  /* 0x00009200ff0c7b82 */ /* 0x000ee20000000800 */
[----:B------:R-:W-:-:S07]  /*1e1f0*/  PRMT R13, R99, 0x7771, RZ ;  /* 0x00007771630d7816 */ /* 0x000fce00000000ff */
[----:B------:R-:W2:Y:S01]  /*1e200*/  LDC R16, c[0x0][0x248] ;  /* 0x00009200ff107b82 */ /* 0x000ea20000000800 */
[----:B0-----:R-:W-:-:S07]  /*1e210*/  IMAD R4, R21, 0x4, R4 ;  /* 0x0000000415047824 */ /* 0x001fce00078e0204 */
[----:B------:R-:W0:Y:S01]  /*1e220*/  LDC R15, c[0x0][0x248] ;  /* 0x00009200ff0f7b82 */ /* 0x000e220000000800 */
[----:B----4-:R-:W-:Y:S02]  /*1e230*/  ISETP.LT.AND P2, PT, R231, UR6, !P0 ;  /* 0x00000006e7007c0c */ /* 0x010fe4000c741270 */
[----:B------:R-:W-:Y:S01]  /*1e240*/  ISETP.LT.AND P4, PT, R235, UR5, !P0 ;  /* 0x00000005eb007c0c */ /* 0x000fe2000c781270 */
[----:B------:R-:W4:Y:S01]  /*1e250*/  LDL.LU R231, [R1+0x4c] ;  /* 0x00004c0001e77983 */ /* 0x000f220000300800 */
[----:B------:R-:W-:Y:S01]  /*1e260*/  PRMT R11, R98, 0x7771, RZ ;  /* 0x00007771620b7816 */ /* 0x000fe200000000ff */
[----:B------:R-:W-:Y:S01]  /*1e270*/  IMAD R3, R3, UR4, RZ ;  /* 0x0000000403037c24 */ /* 0x000fe2000f8e02ff */
[----:B------:R-:W-:Y:S01]  /*1e280*/  ULDC UR4, c[0x0][0x22c] ;  /* 0x00008b0000047ab9 */ /* 0x000fe20000000800 */
[----:B------:R-:W4:Y:S01]  /*1e290*/  LDL.LU R235, [R1+0x50] ;  /* 0x0000500001eb7983 */ /* 0x000f220000300800 */
[----:B------:R-:W-:Y:S01]  /*1e2a0*/  PRMT R17, R97, 0x7772, RZ ;  /* 0x0000777261117816 */ /* 0x000fe200000000ff */
[----:B------:R-:W4:Y:S01]  /*1e2b0*/  LDC R21, c[0x0][0x248] ;  /* 0x00009200ff157b82 */ /* 0x000f220000000800 */
[----:B------:R-:W-:Y:S01]  /*1e2c0*/  ULDC UR5, c[0x0][0x22c] ;  /* 0x00008b0000057ab9 */ /* 0x000fe20000000800 */
[----:B------:R3:W-:Y:S01]  /*1e2d0*/  @P1 STG.E.U8 desc[UR16][R6.64], R11 ;  /* 0x0000000b06001986 */ /* 0x0007e2000c101110 */
[----:B------:R-:W-:Y:S01]  /*1e2e0*/  IADD3 R8, P1, R3, R171, RZ ;  /* 0x000000ab03087210 */ /* 0x000fe20007f3e0ff */
[----:B------:R-:W-:-:S03]  /*1e2f0*/  ULDC UR6, c[0x0][0x22c] ;  /* 0x00008b0000067ab9 */ /* 0x000fc60000000800 */
[----:B------:R-:W-:Y:S01]  /*1e300*/  LEA.HI.X.SX32 R9, R3, R174, 0x1, P1 ;  /* 0x000000ae03097211 */ /* 0x000fe200008f0eff */
[----:B-1----:R-:W-:-:S04]  /*1e310*/  IMAD R3, R19, 0x2, R4 ;  /* 0x0000000213037824 */ /* 0x002fc800078e0204 */
[----:B------:R1:W-:Y:S01]  /*1e320*/  @P6 STG.E.U8 desc[UR16][R8.64], R13 ;  /* 0x0000000d08006986 */ /* 0x0003e2000c101110 */
[----:B---3--:R-:W-:-:S04]  /*1e330*/  IADD3 R6, P6, R4, R171, RZ ;  /* 0x000000ab04067210 */ /* 0x008fc80007fde0ff */
[-C--:B------:R-:W-:Y:S01]  /*1e340*/  LEA.HI.X.SX32 R7, R4, R174.reuse, 0x1, P6 ;  /* 0x000000ae04077211 */ /* 0x080fe200030f0eff */
[----:B------:R-:W-:Y:S01]  /*1e350*/  IMAD R4, R12, 0x2, R3 ;  /* 0x000000020c047824 */ /* 0x000fe200078e0203 */
[CC--:B------:R-:W-:Y:S02]  /*1e360*/  IADD3 R10, P6, R3.reuse, R171.reuse, RZ ;  /* 0x000000ab030a7210 */ /* 0x0c0fe40007fde0ff */
[----:B------:R-:W-:Y:S02]  /*1e370*/  PRMT R19, R96, 0x7772, RZ ;  /* 0x0000777260137816 */ /* 0x000fe400000000ff */
[-C--:B------:R-:W-:Y:S02]  /*1e380*/  LEA.HI.X.SX32 R11, R3, R174.reuse, 0x1, P6 ;  /* 0x000000ae030b7211 */ /* 0x080fe400030f0eff */
[----:B-1----:R-:W-:Y:S02]  /*1e390*/  IADD3 R8, P6, R4, R171, RZ ;  /* 0x000000ab04087210 */ /* 0x002fe40007fde0ff */
[----:B------:R-:W-:Y:S01]  /*1e3a0*/  ISETP.LT.AND P1, PT, R233, UR4, !P0 ;  /* 0x00000004e9007c0c */ /* 0x000fe2000c721270 */
[----:B------:R-:W-:Y:S01]  /*1e3b0*/  ULDC UR4, c[0x0][0x22c] ;  /* 0x00008b0000047ab9 */ /* 0x000fe20000000800 */
[----:B------:R1:W-:Y:S01]  /*1e3c0*/  @P5 STG.E.U8 desc[UR16][R6.64], R19 ;  /* 0x0000001306005986 */ /* 0x0003e2000c101110 */
[----:B0-----:R-:W-:Y:S01]  /*1e3d0*/  IMAD R3, R15, 0x2, R4 ;  /* 0x000000020f037824 */ /* 0x001fe200078e0204 */
[----:B--2---:R-:W-:Y:S01]  /*1e3e0*/  ISETP.LT.AND P5, PT, R234, UR4, !P0 ;  /* 0x00000004ea007c0c */ /* 0x004fe2000c7a1270 */
[----:B------:R-:W-:Y:S01]  /*1e3f0*/  ULDC UR4, c[0x0][0x22c] ;  /* 0x00008b0000047ab9 */ /* 0x000fe20000000800 */
[----:B------:R-:W-:Y:S01]  /*1e400*/  LEA.HI.X.SX32 R9, R4, R174, 0x1, P6 ;  /* 0x000000ae04097211 */ /* 0x000fe200030f0eff */
[----:B------:R-:W2:Y:S01]  /*1e410*/  LDL.LU R233, [R1+0x54] ;  /* 0x0000540001e97983 */ /* 0x000ea20000300800 */
[----:B------:R-:W-:-:S03]  /*1e420*/  PRMT R15, R98, 0x7772, RZ ;  /* 0x00007772620f7816 */ /* 0x000fc600000000ff */
[----:B------:R0:W-:Y:S01]  /*1e430*/  @P3 STG.E.U8 desc[UR16][R10.64], R17 ;  /* 0x000000110a003986 */ /* 0x0001e2000c101110 */
[----:B------:R-:W-:Y:S01]  /*1e440*/  PRMT R97, R97, 0x7773, RZ ;  /* 0x0000777361617816 */ /* 0x000fe200000000ff */
[----:B-1----:R-:W1:Y:S02]  /*1e450*/  LDC R19, c[0x0][0x248] ;  /* 0x00009200ff137b82 */ /* 0x002e640000000800 */
[----:B------:R-:W3:Y:S04]  /*1e460*/  LDL.LU R234, [R1+0x58] ;  /* 0x0000580001ea7983 */ /* 0x000ee80000300800 */
        /* <DEDUP_REMOVED lines=9> */
[----:B0-----:R-:W-:Y:S01]  /*1e500*/  PRMT R17, R99, 0x7772, RZ ;  /* 0x0000777263117816 */ /* 0x001fe200000000ff */
[----:B------:R-:W0:Y:S01]  /*1e510*/  LDC R14, c[0x0][0x248] ;  /* 0x00009200ff0e7b82 */ /* 0x000e220000000800 */
[----:B------:R-:W-:Y:S01]  /*1e520*/  LEA.HI.X.SX32 R13, R3, R174, 0x1, P6 ;  /* 0x000000ae030d7211 */ /* 0x000fe200030f0eff */
[----:B------:R-:W-:Y:S01]  /*1e530*/  IMAD R3, R21, 0x2, R4 ;  /* 0x0000000215037824 */ /* 0x000fe200078e0204 */
[----:B------:R-:W-:-:S02]  /*1e540*/  IADD3 R6, P6, R4, R171, RZ ;  /* 0x000000ab04067210 */ /* 0x000fc40007fde0ff */
[----:B------:R-:W-:Y:S02]  /*1e550*/  PRMT R15, R96, 0x7773, RZ ;  /* 0x00007773600f7816 */ /* 0x000fe400000000ff */
[-C--:B------:R-:W-:Y:S01]  /*1e560*/  LEA.HI.X.SX32 R7, R4, R174.reuse, 0x1, P6 ;  /* 0x000000ae04077211 */ /* 0x080fe200030f0eff */
[----:B------:R-:W-:Y:S01]  /*1e570*/  IMAD R4, R16, 0x2, R3 ;  /* 0x0000000210047824 */ /* 0x000fe200078e0203 */
[----:B------:R1:W-:Y:S01]  /*1e580*/  @P1 STG.E.U8 desc[UR16][R12.64], R17 ;  /* 0x000000110c001986 */ /* 0x0003e2000c101110 */
[CC--:B------:R-:W-:Y:S01]  /*1e590*/  IADD3 R10, P1, R3.reuse, R171.reuse, RZ ;  /* 0x000000ab030a7210 */ /* 0x0c0fe20007f3e0ff */
[----:B------:R-:W0:Y:S02]  /*1e5a0*/  LDC R21, c[0x0][0x248] ;  /* 0x00009200ff157b82 */ /* 0x000e240000000800 */
[----:B------:R3:W-:Y:S01]  /*1e5b0*/  @P4 STG.E.U8 desc[UR16][R6.64], R15 ;  /* 0x0000000f06004986 */ /* 0x0007e2000c101110 */
[----:B------:R-:W-:Y:S02]  /*1e5c0*/  IADD3 R8, P4, R4, R171, RZ ;  /* 0x000000ab04087210 */ /* 0x000fe40007f9e0ff */
[-C--:B------:R-:W-:Y:S01]  /*1e5d0*/  LEA.HI.X.SX32 R11, R3, R174.reuse, 0x1, P1 ;  /* 0x000000ae030b7211 */ /* 0x080fe200008f0eff */
[----:B------:R-:W-:Y:S01]  /*1e5e0*/  VIADD R3, R0, 0x19e ;  /* 0x0000019e00037836 */ /* 0x000fe20000000000 */
[----:B------:R-:W-:Y:S01]  /*1e5f0*/  LEA.HI.X.SX32 R9, R4, R174, 0x1, P4 ;  /* 0x000000ae04097211 */ /* 0x000fe200020f0eff */
[----:B------:R-:W0:Y:S01]  /*1e600*/  LDC R16, c[0x0][0x248] ;  /* 0x00009200ff107b82 */ /* 0x000e220000000800 */
[----:B-1----:R-:W-:Y:S01]  /*1e610*/  PRMT R13, R98, 0x7773, RZ ;  /* 0x00007773620d7816 */ /* 0x002fe200000000ff */
[----:B------:R1:W-:Y:S01]  /*1e620*/  @P5 STG.E.U8 desc[UR16][R10.64], R97 ;  /* 0x000000610a005986 */ /* 0x0003e2000c101110 */
[----:B------:R-:W-:Y:S01]  /*1e630*/  ISETP.LT.AND P5, PT, R3, UR5, !P0 ;  /* 0x0000000503007c0c */ /* 0x000fe2000c7a1270 */
[----:B------:R-:W-:-:S02]  /*1e640*/  ULDC UR5, c[0x0][0x22c] ;  /* 0x00008b0000057ab9 */ /* 0x000fc40000000800 */
[----:B------:R1:W-:Y:S02]  /*1e650*/  @P3 STG.E.U8 desc[UR16][R8.64], R13 ;  /* 0x0000000d08003986 */ /* 0x0003e4000c101110 */
[----:B------:R-:W1:Y:S01]  /*1e660*/  LDC R17, c[0x0][0x248] ;  /* 0x00009200ff117b82 */ /* 0x000e620000000800 */
[----:B--2---:R-:W-:Y:S01]  /*1e670*/  ISETP.LT.AND P1, PT, R233, UR4, !P0 ;  /* 0x00000004e9007c0c */ /* 0x004fe2000c721270 */
[----:B------:R-:W-:Y:S01]  /*1e680*/  ULDC UR4, c[0x0][0x248] ;  /* 0x0000920000047ab9 */ /* 0x000fe20000000800 */
[----:B------:R-:W2:Y:S05]  /*1e690*/  LDL.LU R233, [R1+0x64] ;  /* 0x0000640001e97983 */ /* 0x000eaa0000300800 */
[----:B------:R-:W0:Y:S01]  /*1e6a0*/  LDC R12, c[0x0][0x248] ;  /* 0x00009200ff0c7b82 */ /* 0x000e220000000800 */
[----:B---3--:R-:W-:-:S07]  /*1e6b0*/  ISETP.LT.AND P4, PT, R234, UR6, !P0 ;  /* 0x00000006ea007c0c */ /* 0x008fce000c781270 */
[----:B------:R-:W3:Y:S01]  /*1e6c0*/  LDC R15, c[0x0][0x248] ;  /* 0x00009200ff0f7b82 */ /* 0x000ee20000000800 */
[----:B------:R-:W2:Y:S01]  /*1e6d0*/  LDL.LU R234, [R1+0x68] ;  /* 0x0000680001ea7983 */ /* 0x000ea20000300800 */
[----:B----4-:R-:W-:Y:S01]  /*1e6e0*/  ISETP.LT.AND P3, PT, R235, UR5, !P0 ;  /* 0x00000005eb007c0c */ /* 0x010fe2000c761270 */
[----:B------:R-:W-:Y:S02]  /*1e6f0*/  IMAD R3, R3, UR4, RZ ;  /* 0x0000000403037c24 */ /* 0x000fe4000f8e02ff */
[----:B------:R-:W4:Y:S01]  /*1e700*/  LDL.LU R235, [R1+0x6c] ;  /* 0x00006c0001eb7983 */ /* 0x000f220000300800 */
[----:B------:R-:W-:Y:S01]  /*1e710*/  PRMT R99, R99, 0x7773, RZ ;  /* 0x0000777363637816 */ /* 0x000fe200000000ff */
[----:B------:R-:W-:Y:S01]  /*1e720*/  IMAD R4, R19, 0x4, R4 ;  /* 0x0000000413047824 */ /* 0x000fe200078e0204 */
[----:B------:R-:W-:Y:S01]  /*1e730*/  ULDC UR4, c[0x0][0x22c] ;  /* 0x00008b0000047ab9 */ /* 0x000fe20000000800 */
[----:B------:R-:W-:Y:S01]  /*1e740*/  IADD3 R6, P6, R3, R171, RZ ;  /* 0x000000ab03067210 */ /* 0x000fe20007fde0ff */
[----:B------:R-:W-:Y:S01]  /*1e750*/  ULDC UR5, c[0x0][0x22c] ;  /* 0x00008b0000057ab9 */ /* 0x000fe20000000800 */
[----:B------:R-:W-:-:S02]  /*1e760*/  ULDC UR6, c[0x0][0x22c] ;  /* 0x00008b0000067ab9 */ /* 0x000fc40000000800 */
[----:B------:R-:W-:Y:S01]  /*1e770*/  LEA.HI.X.SX32 R7, R3, R174, 0x1, P6 ;  /* 0x000000ae03077211 */ /* 0x000fe200030f0eff */
[----:B-1----:R-:W-:-:S04]  /*1e780*/  IMAD R3, R17, 0x2, R4 ;  /* 0x0000000211037824 */ /* 0x002fc800078e0204 */
[----:B------:R1:W-:Y:S01]  /*1e790*/  @P5 STG.E.U8 desc[UR16][R6.64], R99 ;  /* 0x0000006306005986 */ /* 0x0003e2000c101110 */
[----:B------:R-:W-:-:S04]  /*1e7a0*/  IADD3 R10, P5, R4, R171, RZ ;  /* 0x000000ab040a7210 */ /* 0x000fc80007fbe0ff */
[-C--:B------:R-:W-:Y:S01]  /*1e7b0*/  LEA.HI.X.SX32 R11, R4, R174.reuse, 0x1, P5 ;  /* 0x000000ae040b7211 */ /* 0x080fe200028f0eff */
[----:B0-----:R-:W-:Y:S01]  /*1e7c0*/  IMAD R4, R12, 0x2, R3 ;  /* 0x000000020c047824 */ /* 0x001fe200078e0203 */
[-C--:B------:R-:W-:Y:S02]  /*1e7d0*/  IADD3 R8, P5, R3, R171.reuse, RZ ;  /* 0x000000ab03087210 */ /* 0x080fe40007fbe0ff */
[----:B------:R-:W-:Y:S01]  /*1e7e0*/  ISETP.LT.AND P6, PT, R231, UR4, !P0 ;  /* 0x00000004e7007c0c */ /* 0x000fe2000c7c1270 */
[----:B------:R-:W-:Y:S01]  /*1e7f0*/  ULDC UR4, c[0x0][0x22c] ;  /* 0x00008b0000047ab9 */ /* 0x000fe20000000800 */
[----:B------:R-:W4:Y:S01]  /*1e800*/  LDL.LU R231, [R1+0x70] ;  /* 0x0000700001e77983 */ /* 0x000f220000300800 */
[----:B------:R-:W-:Y:S02]  /*1e810*/  PRMT R19, R100, 0x7770, RZ ;  /* 0x0000777064137816 */ /* 0x000fe400000000ff */
[----:B------:R-:W-:Y:S01]  /*1e820*/  LEA.HI.X.SX32 R9, R3, R174, 0x1, P5 ;  /* 0x000000ae03097211 */ /* 0x000fe200028f0eff */
[----:B---3--:R-:W-:Y:S01]  /*1e830*/  IMAD R3, R15, 0x2, R4 ;  /* 0x000000020f037824 */ /* 0x008fe200078e0204 */
[----:B-1----:R-:W-:-:S02]  /*1e840*/  IADD3 R6, P5, R4, R171, RZ ;  /* 0x000000ab04067210 */ /* 0x002fc40007fbe0ff */
[----:B------:R-:W-:Y:S01]  /*1e850*/  PRMT R17, R101, 0x7770, RZ ;  /* 0x0000777065117816 */ /* 0x000fe200000000ff */
[----:B------:R0:W-:Y:S01]  /*1e860*/  @P2 STG.E.U8 desc[UR16][R10.64], R19 ;  /* 0x000000130a002986 */ /* 0x0001e2000c101110 */
[-C--:B------:R-:W-:Y:S02]  /*1e870*/  LEA.HI.X.SX32 R7, R4, R174.reuse, 0x1, P5 ;  /* 0x000000ae04077211 */ /* 0x080fe400028f0eff */
[----:B--2---:R-:W-:Y:S01]  /*1e880*/  ISETP.LT.AND P2, PT, R233, UR4, !P0 ;  /* 0x00000004e9007c0c */ /* 0x004fe2000c741270 */
[----:B------:R-:W-:Y:S01]  /*1e890*/  ULDC UR4, c[0x0][0x22c] ;  /* 0x00008b0000047ab9 */ /* 0x000fe20000000800 */
[C---:B------:R-:W-:Y:S01]  /*1e8a0*/  IADD3 R12, P5, R3.reuse, R171, RZ ;  /* 0x000000ab030c7210 */ /* 0x040fe20007fbe0ff */
[----:B------:R1:W-:Y:S03]  /*1e8b0*/  @P1 STG.E.U8 desc[UR16][R8.64], R17 ;  /* 0x0000001108001986 */ /* 0x0003e6000c101110 */
[----:B------:R-:W-:-:S02]  /*1e8c0*/  LEA.HI.X.SX32 R13, R3, R174, 0x1, P5 ;  /* 0x000000ae030d7211 */ /* 0x000fc400028f0eff */
[----:B------:R-:W-:Y:S01]  /*1e8d0*/  ISETP.LT.AND P1, PT, R234, UR4, !P0 ;  /* 0x00000004ea007c0c */ /* 0x000fe2000c721270 */
[----:B------:R-:W-:Y:S01]  /*1e8e0*/  ULDC UR4, c[0x0][0x22c] ;  /* 0x00008b0000047ab9 */ /* 0x000fe20000000800 */
[----:B------:R-:W2:Y:S01]  /*1e8f0*/  LDL.LU R234, [R1+0x74] ;  /* 0x0000740001ea7983 */ /* 0x000ea20000300800 */
[----:B----4-:R-:W-:Y:S01]  /*1e900*/  ISETP.LT.AND P5, PT, R235, UR4, !P0 ;  /* 0x00000004eb007c0c */ /* 0x010fe2000c7a1270 */
[----:B------:R-:W-:Y:S02]  /*1e910*/  IMAD R4, R14, 0x2, R3 ;  /* 0x000000020e047824 */ /* 0x000fe400078e0203 */
[----:B------:R-:W3:Y:S01]  /*1e920*/  LDL.LU R235, [R1+0x78] ;  /* 0x0000780001eb7983 */ /* 0x000ee20000300800 */
[----:B------:R-:W-:Y:S01]  /*1e930*/  PRMT R15, R102, 0x7770, RZ ;  /* 0x00007770660f7816 */ /* 0x000fe200000000ff */
[----:B------:R-:W-:Y:S01]  /*1e940*/  ULDC UR4, c[0x0][0x22c] ;  /* 0x00008b0000047ab9 */ /* 0x000fe20000000800 */
[----:B0-----:R-:W-:Y:S01]  /*1e950*/  PRMT R19, R103, 0x7770, RZ ;  /* 0x0000777067137816 */ /* 0x001fe200000000ff */
[----:B------:R-:W-:Y:S01]  /*1e960*/  IMAD R3, R21, 0x2, R4 ;  /* 0x0000000215037824 */ /* 0x000fe200078e0204 */
[----:B-1----:R-:W-:Y:S01]  /*1e970*/  PRMT R17, R100, 0x7771, RZ ;  /* 0x0000777164117816 */ /* 0x002fe200000000ff */
[----:B------:R0:W-:Y:S01]  /*1e980*/  @P4 STG.E.U8 desc[UR16][R6.64], R15 ;  /* 0x0000000f06004986 */ /* 0x0001e2000c101110 */
[-C--:B------:R-:W-:Y:S01]  /*1e990*/  IADD3 R8, P4, R4, R171.reuse, RZ ;  /* 0x000000ab04087210 */ /* 0x080fe20007f9e0ff */
[----:B------:R-:W1:Y:S02]  /*1e9a0*/  LDC R21, c[0x0][0x248] ;  /* 0x00009200ff157b82 */ /* 0x000e640000000800 */
[----:B------:R4:W-:Y:S01]  /*1e9b0*/  @P6 STG.E.U8 desc[UR16][R12.64], R19 ;  /* 0x000000130c006986 */ /* 0x0009e2000c101110 */
[----:B------:R-:W-:-:S02]  /*1e9c0*/  IADD3 R10, P6, R3, R171, RZ ;  /* 0x000000ab030a7210 */ /* 0x000fc40007fde0ff */
[-C--:B------:R-:W-:Y:S01]  /*1e9d0*/  LEA.HI.X.SX32 R9, R4, R174.reuse, 0x1, P4 ;  /* 0x000000ae04097211 */ /* 0x080fe200020f0eff */
[----:B------:R-:W-:Y:S01]  /*1e9e0*/  IMAD R4, R16, 0x2, R3 ;  /* 0x0000000210047824 */ /* 0x000fe200078e0203 */
[-C--:B------:R-:W-:Y:S01]  /*1e9f0*/  LEA.HI.X.SX32 R11, R3, R174.reuse, 0x1, P6 ;  /* 0x000000ae030b7211 */ /* 0x080fe200030f0eff */
[----:B------:R-:W-:Y:S01]  /*1ea00*/  VIADD R3, R0, 0x1ae ;  /* 0x000001ae00037836 */ /* 0x000fe20000000000 */
[----:B------:R-:W3:Y:S01]  /*1ea10*/  LDC R14, c[0x0][0x248] ;  /* 0x00009200ff0e7b82 */ /* 0x000ee20000000800 */
[----:B0-----:R-:W-:Y:S01]  /*1ea20*/  PRMT R15, R101, 0x7771, RZ ;  /* 0x00007771650f7816 */ /* 0x001fe200000000ff */
[----:B------:R0:W-:Y:S01]  /*1ea30*/  @P3 STG.E.U8 desc[UR16][R8.64], R17 ;  /* 0x0000001108003986 */ /* 0x0001e2000c101110 */
[----:B------:R-:W-:Y:S01]  /*1ea40*/  ISETP.LT.AND P4, PT, R231, UR4, !P0 ;  /* 0x00000004e7007c0c */ /* 0x000fe2000c781270 */
[----:B------:R-:W-:Y:S02]  /*1ea50*/  ULDC UR4, c[0x0][0x248] ;  /* 0x0000920000047ab9 */ /* 0x000fe40000000800 */
[----:B------:R2:W-:Y:S01]  /*1ea60*/  @P2 STG.E.U8 desc[UR16][R10.64], R15 ;  /* 0x0000000f0a002986 */ /* 0x0005e2000c101110 */
[C---:B------:R-:W-:Y:S01]  /*1ea70*/  ISETP.LT.AND P6, PT, R3.reuse, UR5, !P0 ;  /* 0x0000000503007c0c */ /* 0x040fe2000c7c1270 */
[----:B------:R-:W-:Y:S01]  /*1ea80*/  IMAD R3, R3, UR4, RZ ;  /* 0x0000000403037c24 */ /* 0x000fe2000f8e02ff */
[CC--:B------:R-:W-:Y:S01]  /*1ea90*/  IADD3 R6, P2, R4.reuse, R171.reuse, RZ ;  /* 0x000000ab04067210 */ /* 0x0c0fe20007f5e0ff */
[----:B------:R-:W3:Y:S01]  /*1eaa0*/  LDL.LU R231, [R1+0x7c] ;  /* 0x00007c0001e77983 */ /* 0x000ee20000300800 */
[----:B------:R-:W-:Y:S01]  /*1eab0*/  ULDC UR4, c[0x0][0x22c] ;  /* 0x00008b0000047ab9 */ /* 0x000fe20000000800 */
[----:B----4-:R-:W4:Y:S01]  /*1eac0*/  LDC R19, c[0x0][0x248] ;  /* 0x00009200ff137b82 */ /* 0x010f220000000800 */
[----:B------:R-:W-:Y:S01]  /*1ead0*/  LEA.HI.X.SX32 R7, R4, R174, 0x1, P2 ;  /* 0x000000ae04077211 */ /* 0x000fe200010f0eff */
[----:B------:R-:W4:Y:S01]  /*1eae0*/  LDL.LU R233, [R1+0x80] ;  /* 0x0000800001e97983 */ /* 0x000f220000300800 */
[----:B0-----:R-:W-:Y:S01]  /*1eaf0*/  IADD3 R8, P2, R3, R171, RZ ;  /* 0x000000ab03087210 */ /* 0x001fe20007f5e0ff */
[----:B------:R-:W-:-:S03]  /*1eb00*/  ULDC UR5, c[0x0][0x22c] ;  /* 0x00008b0000057ab9 */ /* 0x000fc60000000800 */
[----:B------:R-:W-:Y:S01]  /*1eb10*/  LEA.HI.X.SX32 R9, R3, R174, 0x1, P2 ;  /* 0x000000ae03097211 */ /* 0x000fe200010f0eff */
[----:B------:R-:W0:Y:S01]  /*1eb20*/  LDC R12, c[0x0][0x248] ;  /* 0x00009200ff0c7b82 */ /* 0x000e220000000800 */
[----:B--2---:R-:W-:-:S07]  /*1eb30*/  ISETP.LT.AND P3, PT, R234, UR6, !P0 ;  /* 0x00000006ea007c0c */ /* 0x004fce000c761270 */
[----:B------:R-:W2:Y:S01]  /*1eb40*/  LDC R17, c[0x0][0x248] ;  /* 0x00009200ff117b82 */ /* 0x000ea20000000800 */
[----:B------:R-:W2:Y:S01]  /*1eb50*/  LDL.LU R234, [R1+0x84] ;  /* 0x0000840001ea7983 */ /* 0x000ea20000300800 */
[----:B------:R-:W-:Y:S01]  /*1eb60*/  PRMT R15, R102, 0x7771, RZ ;  /* 0x00007771660f7816 */ /* 0x000fe200000000ff */
[----:B-1----:R-:W-:Y:S01]  /*1eb70*/  IMAD R4, R21, 0x4, R4 ;  /* 0x0000000415047824 */ /* 0x002fe200078e0204 */
[----:B------:R-:W-:Y:S01]  /*1eb80*/  PRMT R13, R103, 0x7771, RZ ;  /* 0x00007771670d7816 */ /* 0x000fe200000000ff */
[----:B------:R-:W-:-:S03]  /*1eb90*/  ULDC UR6, c[0x0][0x22c] ;  /* 0x00008b0000067ab9 */ /* 0x000fc60000000800 */
[----:B------:R-:W1:Y:S01]  /*1eba0*/  LDC R16, c[0x0][0x248] ;  /* 0x00009200ff107b82 */ /* 0x000e620000000800 */
[----:B---3--:R-:W-:Y:S01]  /*1ebb0*/  ISETP.LT.AND P2, PT, R235, UR4, !P0 ;  /* 0x00000004eb007c0c */ /* 0x008fe2000c741270 */
[----:B------:R3:W-:Y:S06]  /*1ebc0*/  @P1 STG.E.U8 desc[UR16][R6.64], R15 ;  /* 0x0000000f06001986 */ /* 0x0007ec000c101110 */
[----:B------:R-:W1:Y:S01]  /*1ebd0*/  LDC R21, c[0x0][0x248] ;  /* 0x00009200ff157b82 */ /* 0x000e620000000800 */
[----:B------:R-:W2:Y:S01]  /*1ebe0*/  LDL.LU R235, [R1+0x88] ;  /* 0x0000880001eb7983 */ /* 0x000ea20000300800 */
[CC--:B------:R-:W-:Y:S01]  /*1ebf0*/  IADD3 R10, P1, R4.reuse, R171.reuse, RZ ;  /* 0x000000ab040a7210 */ /* 0x0c0fe20007f3e0ff */
[----:B----4-:R-:W-:Y:S01]  /*1ec00*/  IMAD R3, R19, 0x2, R4 ;  /* 0x0000000213037824 */ /* 0x010fe200078e0204 */
[----:B------:R-:W-:Y:S01]  /*1ec10*/  ULDC UR4, c[0x0][0x22c] ;  /* 0x00008b0000047ab9 */ /* 0x000fe20000000800 */
[----:B------:R4:W-:Y:S01]  /*1ec20*/  @P6 STG.E.U8 desc[UR16][R8.64], R13 ;  /* 0x0000000d08006986 */ /* 0x0009e2000c101110 */
[----:B------:R-:W-:Y:S01]  /*1ec30*/  LEA.HI.X.SX32 R11, R4, R174, 0x1, P1 ;  /* 0x000000ae040b7211 */ /* 0x000fe200008f0eff */
[----:B0-----:R-:W-:Y:S01]  /*1ec40*/  IMAD R4, R12, 0x2, R3 ;  /* 0x000000020c047824 */ /* 0x001fe200078e0203 */
[----:B------:R-:W0:Y:S01]  /*1ec50*/  LDC R19, c[0x0][0x248] ;  /* 0x00009200ff137b82 */ /* 0x000e220000000800 */
[----:B---3--:R-:W-:-:S02]  /*1ec60*/  IADD3 R6, P6, R3, R171, RZ ;  /* 0x000000ab03067210 */ /* 0x008fc40007fde0ff */
[----:B------:R-:W-:Y:S02]  /*1ec70*/  PRMT R15, R100, 0x7772, RZ ;  /* 0x00007772640f7816 */ /* 0x000fe400000000ff */
[-C--:B------:R-:W-:Y:S01]  /*1ec80*/  LEA.HI.X.SX32 R7, R3, R174.reuse, 0x1, P6 ;  /* 0x000000ae03077211 */ /* 0x080fe200030f0eff */
[----:B--2---:R-:W-:Y:S01]  /*1ec90*/  IMAD R3, R17, 0x2, R4 ;  /* 0x0000000211037824 */ /* 0x004fe200078e0204 */
[C---:B----4-:R-:W-:Y:S02]  /*1eca0*/  IADD3 R8, P6, R4.reuse, R171, RZ ;  /* 0x000000ab04087210 */ /* 0x050fe40007fde0ff */
[----:B------:R-:W-:Y:S01]  /*1ecb0*/  PRMT R13, R101, 0x7772, RZ ;  /* 0x00007772650d7816 */ /* 0x000fe200000000ff */
[----:B------:R2:W-:Y:S01]  /*1ecc0*/  @P5 STG.E.U8 desc[UR16][R10.64], R15 ;  /* 0x0000000f0a005986 */ /* 0x0005e2000c101110 */
[----:B------:R-:W-:Y:S02]  /*1ecd0*/  LEA.HI.X.SX32 R9, R4, R174, 0x1, P6 ;  /* 0x000000ae04097211 */ /* 0x000fe400030f0eff */
[----:B------:R-:W-:Y:S01]  /*1ece0*/  ISETP.LT.AND P1, PT, R231, UR4, !P0 ;  /* 0x00000004e7007c0c */ /* 0x000fe2000c721270 */
[----:B------:R-:W-:Y:S01]  /*1ecf0*/  ULDC UR4, c[0x0][0x22c] ;  /* 0x00008b0000047ab9 */ /* 0x000fe20000000800 */
[----:B------:R-:W3:Y:S01]  /*1ed00*/  LDL.LU R231, [R1+0x8c] ;  /* 0x00008c0001e77983 */ /* 0x000ee20000300800 */
[----:B------:R-:W-:-:S02]  /*1ed10*/  PRMT R17, R102, 0x7772, RZ ;  /* 0x0000777266117816 */ /* 0x000fc400000000ff */
[----:B------:R-:W-:Y:S01]  /*1ed20*/  ISETP.LT.AND P5, PT, R233, UR4, !P0 ;  /* 0x00000004e9007c0c */ /* 0x000fe2000c7a1270 */
[----:B------:R-:W-:Y:S01]  /*1ed30*/  ULDC UR4, c[0x0][0x22c] ;  /* 0x00008b0000047ab9 */ /* 0x000fe20000000800 */
[----:B------:R-:W-:Y:S04]  /*1ed40*/  @P4 STG.E.U8 desc[UR16][R6.64], R13 ;  /* 0x0000000d06004986 */ /* 0x000fe8000c101110 */
[----:B------:R4:W-:Y:S01]  /*1ed50*/  @P3 STG.E.U8 desc[UR16][R8.64], R17 ;  /* 0x0000001108003986 */ /* 0x0009e2000c101110 */
[----:B------:R-:W-:Y:S01]  /*1ed60*/  ISETP.LT.AND P4, PT, R234, UR4, !P0 ;  /* 0x00000004ea007c0c */ /* 0x000fe2000c781270 */
[----:B------:R-:W-:Y:S02]  /*1ed70*/  ULDC UR4, c[0x0][0x22c] ;  /* 0x00008b0000047ab9 */ /* 0x000fe40000000800 */
[----:B------:R-:W3:Y:S01]  /*1ed80*/  LDL.LU R234, [R1+0x90] ;  /* 0x0000900001ea7983 */ /* 0x000ee20000300800 */
[----:B--2---:R-:W-:Y:S01]  /*1ed90*/  IADD3 R10, P6, R3, R171, RZ ;  /* 0x000000ab030a7210 */ /* 0x004fe20007fde0ff */
[----:B------:R-:W-:Y:S01]  /*1eda0*/  IMAD R4, R14, 0x2, R3 ;  /* 0x000000020e047824 */ /* 0x000fe200078e0203 */
[----:B------:R-:W-:Y:S01]  /*1edb0*/  PRMT R15, R103, 0x7772, RZ ;  /* 0x00007772670f7816 */ /* 0x000fe200000000ff */
[----:B----4-:R-:W2:Y:S01]  /*1edc0*/  LDC R17, c[0x0][0x248] ;  /* 0x00009200ff117b82 */ /* 0x010ea20000000800 */
[----:B------:R-:W-:Y:S01]  /*1edd0*/  ISETP.LT.AND P3, PT, R235, UR4, !P0 ;  /* 0x00000004eb007c0c */ /* 0x000fe2000c761270 */
[----:B------:R-:W-:Y:S01]  /*1ede0*/  ULDC UR4, c[0x0][0x22c] ;  /* 0x00008b0000047ab9 */ /* 0x000fe20000000800 */
[----:B------:R-:W4:Y:S01]  /*1edf0*/  LDL.LU R235, [R1+0x94] ;  /* 0x0000940001eb7983 */ /* 0x000f220000300800 */
[----:B------:R-:W-:-:S04]  /*1ee00*/  LEA.HI.X.SX32 R11, R3, R174, 0x1, P6 ;  /* 0x000000ae030b7211 */ /* 0x000fc800030f0eff */
[----:B------:R-:W4:Y:S01]  /*1ee10*/  LDC R14, c[0x0][0x248] ;  /* 0x00009200ff0e7b82 */ /* 0x000f220000000800 */
[-C--:B------:R-:W-:Y:S02]  /*1ee20*/  IADD3 R6, P6, R4, R171.reuse, RZ ;  /* 0x000000ab04067210 */ /* 0x080fe40007fde0ff */
[----:B------:R-:W-:Y:S02]  /*1ee30*/  PRMT R13, R100, 0x7773, RZ ;  /* 0x00007773640d7816 */ /* 0x000fe400000000ff */
[-C--:B------:R-:W-:Y:S01]  /*1ee40*/  LEA.HI.X.SX32 R7, R4, R174.reuse, 0x1, P6 ;  /* 0x000000ae04077211 */ /* 0x080fe200030f0eff */
[----:B0-----:R-:W-:Y:S01]  /*1ee50*/  IMAD R4, R19, 0x2, R4 ;  /* 0x0000000213047824 */ /* 0x001fe200078e0204 */
[----:B------:R-:W-:Y:S01]  /*1ee60*/  @P2 STG.E.U8 desc[UR16][R10.64], R15 ;  /* 0x0000000f0a002986 */ /* 0x000fe2000c101110 */
[----:B------:R-:W-:Y:S01]  /*1ee70*/  VIADD R3, R0, 0x1be ;  /* 0x000001be00037836 */ /* 0x000fe20000000000 */
[----:B------:R-:W-:Y:S01]  /*1ee80*/  PRMT R101, R101, 0x7773, RZ ;  /* 0x0000777365657816 */ /* 0x000fe200000000ff */
[----:B-1----:R-:W-:Y:S01]  /*1ee90*/  IMAD R12, R21, 0x2, R4 ;  /* 0x00000002150c7824 */ /* 0x002fe200078e0204 */
[----:B------:R0:W-:Y:S01]  /*1eea0*/  @P1 STG.E.U8 desc[UR16][R6.64], R13 ;  /* 0x0000000d06001986 */ /* 0x0001e2000c101110 */
[C---:B------:R-:W-:Y:S01]  /*1eeb0*/  IADD3 R8, P1, R4.reuse, R171, RZ ;  /* 0x000000ab04087210 */ /* 0x040fe20007f3e0ff */
[----:B------:R-:W1:Y:S03]  /*1eec0*/  LDC R19, c[0x0][0x248] ;  /* 0x00009200ff137b82 */ /* 0x000e660000000800 */
[----:B------:R-:W-:-:S02]  /*1eed0*/  LEA.HI.X.SX32 R9, R4, R174, 0x1, P1 ;  /* 0x000000ae04097211 */ /* 0x000fc400008f0eff */
[----:B---3--:R-:W-:Y:S01]  /*1eee0*/  ISETP.LT.AND P2, PT, R231, UR4, !P0 ;  /* 0x00000004e7007c0c */ /* 0x008fe2000c741270 */
[----:B------:R-:W-:Y:S01]  /*1eef0*/  ULDC UR4, c[0x0][0x248] ;  /* 0x0000920000047ab9 */ /* 0x000fe20000000800 */
[-C--:B0-----:R-:W-:Y:S01]  /*1ef00*/  IADD3 R6, P6, R12, R171.reuse, RZ ;  /* 0x000000ab0c067210 */ /* 0x081fe20007fde0ff */
[----:B------:R-:W3:Y:S01]  /*1ef10*/  LDL.LU R231, [R1+0x98] ;  /* 0x0000980001e77983 */ /* 0x000ee20000300800 */
[----:B------:R-:W-:Y:S01]  /*1ef20*/  PRMT R13, R102, 0x7773, RZ ;  /* 0x00007773660d7816 */ /* 0x000fe200000000ff */
[----:B------:R-:W0:Y:S01]  /*1ef30*/  LDC R4, c[0x0][0x248] ;  /* 0x00009200ff047b82 */ /* 0x000e220000000800 */
[----:B------:R-:W-:Y:S01]  /*1ef40*/  LEA.HI.X.SX32 R7, R12, R174, 0x1, P6 ;  /* 0x000000ae0c077211 */ /* 0x000fe200030f0eff */
[----:B------:R-:W3:Y:S01]  /*1ef50*/  LDL.LU R233, [R1+0x9c] ;  /* 0x00009c0001e97983 */ /* 0x000ee20000300800 */
[C---:B------:R-:W-:Y:S01]  /*1ef60*/  ISETP.LT.AND P1, PT, R3.reuse, UR5, !P0 ;  /* 0x0000000503007c0c */ /* 0x040fe2000c721270 */
[----:B------:R-:W-:Y:S01]  /*1ef70*/  IMAD R3, R3, UR4, RZ ;  /* 0x0000000403037c24 */ /* 0x000fe2000f8e02ff */
[----:B------:R-:W-:Y:S01]  /*1ef80*/  ULDC UR4, c[0x0][0x22c] ;  /* 0x00008b0000047ab9 */ /* 0x000fe20000000800 */
[----:B------:R-:W-:Y:S01]  /*1ef90*/  @P5 STG.E.U8 desc[UR16][R8.64], R101 ;  /* 0x0000006508005986 */ /* 0x000fe2000c101110 */
[----:B--2---:R-:W-:Y:S01]  /*1efa0*/  IMAD R12, R17, 0x4, R12 ;  /* 0x00000004110c7824 */ /* 0x004fe200078e020c */
[----:B------:R-:W-:Y:S01]  /*1efb0*/  PRMT R103, R103, 0x7773, RZ ;  /* 0x0000777367677816 */ /* 0x000fe200000000ff */
[----:B------:R-:W2:Y:S01]  /*1efc0*/  LDC R17, c[0x0][0x248] ;  /* 0x00009200ff117b82 */ /* 0x000ea20000000800 */
[----:B------:R1:W-:Y:S01]  /*1efd0*/  @P4 STG.E.U8 desc[UR16][R6.64], R13 ;  /* 0x0000000d06004986 */ /* 0x0003e2000c101110 */
[----:B------:R-:W-:Y:S01]  /*1efe0*/  PRMT R15, R108, 0x7770, RZ ;  /* 0x000077706c0f7816 */ /* 0x000fe200000000ff */
[----:B------:R-:W-:Y:S01]  /*1eff0*/  ULDC UR5, c[0x0][0x22c] ;  /* 0x00008b0000057ab9 */ /* 0x000fe20000000800 */
[----:B------:R-:W-:Y:S01]  /*1f000*/  ISETP.LT.AND P5, PT, R234, UR6, !P0 ;  /* 0x00000006ea007c0c */ /* 0x000fe2000c7a1270 */
[----:B------:R-:W-:Y:S01]  /*1f010*/  ULDC UR6, c[0x0][0x22c] ;  /* 0x00008b0000067ab9 */ /* 0x000fe20000000800 */
[----:B------:R-:W3:Y:S02]  /*1f020*/  LDL.LU R234, [R1+0xa0] ;  /* 0x0000a00001ea7983 */ /* 0x000ee40000300800 */
[----:B------:R-:W3:Y:S01]  /*1f030*/  LDC R21, c[0x0][0x248] ;  /* 0x00009200ff157b82 */ /* 0x000ee20000000800 */
[----:B----4-:R-:W-:Y:S01]  /*1f040*/  ISETP.LT.AND P4, PT, R235, UR4, !P0 ;  /* 0x00000004eb007c0c */ /* 0x010fe2000c781270 */
[----:B------:R-:W-:Y:S01]  /*1f050*/  ULDC UR4, c[0x0][0x22c] ;  /* 0x00008b0000047ab9 */ /* 0x000fe20000000800 */
[----:B------:R-:W4:Y:S01]  /*1f060*/  LDL.LU R235, [R1+0xa4] ;  /* 0x0000a40001eb7983 */ /* 0x000f220000300800 */
[----:B------:R-:W-:-:S04]  /*1f070*/  IADD3 R10, P6, R3, R171, RZ ;  /* 0x000000ab030a7210 */ /* 0x000fc80007fde0ff */
[-C--:B------:R-:W-:Y:S01]  /*1f080*/  LEA.HI.X.SX32 R11, R3, R174.reuse, 0x1, P6 ;  /* 0x000000ae030b7211 */ /* 0x080fe200030f0eff */
[----:B-1----:R-:W-:Y:S01]  /*1f090*/  IMAD R3, R19, 0x2, R12 ;  /* 0x0000000213037824 */ /* 0x002fe200078e020c */
[----:B------:R-:W-:Y:S01]  /*1f0a0*/  PRMT R13, R109, 0x7770, RZ ;  /* 0x000077706d0d7816 */ /* 0x000fe200000000ff */
[----:B------:R-:W1:Y:S02]  /*1f0b0*/  LDC R19, c[0x0][0x248] ;  /* 0x00009200ff137b82 */ /* 0x000e640000000800 */
[----:B------:R2:W-:Y:S01]  /*1f0c0*/  @P1 STG.E.U8 desc[UR16][R10.64], R103 ;  /* 0x000000670a001986 */ /* 0x0005e2000c101110 */
[-C--:B------:R-:W-:Y:S01]  /*1f0d0*/  IADD3 R8, P1, R12, R171.reuse, RZ ;  /* 0x000000ab0c087210 */ /* 0x080fe20007f3e0ff */
[----:B0-----:R-:W-:Y:S01]  /*1f0e0*/  IMAD R4, R4, 0x2, R3 ;  /* 0x0000000204047824 */ /* 0x001fe200078e0203 */
[----:B------:R-:W-:Y:S02]  /*1f0f0*/  IADD3 R6, P6, R3, R171, RZ ;  /* 0x000000ab03067210 */ /* 0x000fe40007fde0ff */
[----:B------:R-:W-:-:S02]  /*1f100*/  LEA.HI.X.SX32 R9, R12, R174, 0x1, P1 ;  /* 0x000000ae0c097211 */ /* 0x000fc400008f0eff */
[-C--:B------:R-:W-:Y:S01]  /*1f110*/  LEA.HI.X.SX32 R7, R3, R174.reuse, 0x1, P6 ;  /* 0x000000ae03077211 */ /* 0x080fe200030f0eff */
[----:B--2---:R-:W-:Y:S01]  /*1f120*/  IMAD R3, R17, 0x2, R4 ;  /* 0x0000000211037824 */ /* 0x004fe200078e0204 */
[C---:B------:R-:W-:Y:S02]  /*1f130*/  IADD3 R10, P6, R4.reuse, R171, RZ ;  /* 0x000000ab040a7210 */ /* 0x040fe40007fde0ff */
[----:B---3--:R-:W-:Y:S01]  /*1f140*/  ISETP.LT.AND P1, PT, R231, UR4, !P0 ;  /* 0x00000004e7007c0c */ /* 0x008fe2000c721270 */
[----:B------:R-:W-:Y:S01]  /*1f150*/  ULDC UR4, c[0x0][0x22c] ;  /* 0x00008b0000047ab9 */ /* 0x000fe20000000800 */
[----:B------:R0:W-:Y:S01]  /*1f160*/  @P3 STG.E.U8 desc[UR16][R8.64], R15 ;  /* 0x0000000f08003986 */ /* 0x0001e2000c101110 */
[----:B------:R-:W-:Y:S02]  /*1f170*/  LEA.HI.X.SX32 R11, R4, R174, 0x1, P6 ;  /* 0x000000ae040b7211 */ /* 0x000fe400030f0eff */
[----:B------:R-:W-:Y:S01]  /*1f180*/  ISETP.LT.AND P3, PT, R233, UR4, !P0 ;  /* 0x00000004e9007c0c */ /* 0x000fe2000c761270 */
[----:B------:R-:W2:Y:S01]  /*1f190*/  LDL.LU R231, [R1+0xa8] ;  /* 0x0000a80001e77983 */ /* 0x000ea20000300800 */
[----:B------:R-:W-:Y:S01]  /*1f1a0*/  PRMT R17, R110, 0x7770, RZ ;  /* 0x000077706e117816 */ /* 0x000fe200000000ff */
[----:B------:R-:W-:-:S02]  /*1f1b0*/  ULDC UR4, c[0x0][0x22c] ;  /* 0x00008b0000047ab9 */ /* 0x000fc40000000800 */
[----:B------:R3:W-:Y:S04]  /*1f1c0*/  @P2 STG.E.U8 desc[UR16][R6.64], R13 ;  /* 0x0000000d06002986 */ /* 0x0007e8000c101110 */
[----:B------:R1:W-:Y:S04]  /*1f1d0*/  @P5 STG.E.U8 desc[UR16][R10.64], R17 ;  /* 0x000000110a005986 */ /* 0x0003e8000c101110 */
[----:B------:R-:W2:Y:S01]  /*1f1e0*/  LDL.LU R239, [R1+0xac] ;  /* 0x0000ac0001ef7983 */ /* 0x000ea20000300800 */
[----:B------:R-:W-:Y:S01]  /*1f1f0*/  ISETP.LT.AND P2, PT, R234, UR4, !P0 ;  /* 0x00000004ea007c0c */ /* 0x000fe2000c741270 */
[----:B------:R-:W-:-:S02]  /*1f200*/  ULDC UR4, c[0x0][0x22c] ;  /* 0x00008b0000047ab9 */ /* 0x000fc40000000800 */
[----:B----4-:R-:W-:Y:S01]  /*1f210*/  ISETP.LT.AND P5, PT, R235, UR4, !P0 ;  /* 0x00000004eb007c0c */ /* 0x010fe2000c7a1270 */
[----:B------:R-:W-:Y:S01]  /*1f220*/  IMAD R4, R14, 0x2, R3 ;  /* 0x000000020e047824 */ /* 0x000fe200078e0203 */
[----:B------:R-:W4:Y:S01]  /*1f230*/  LDL.LU R235, [R1+0xb0] ;  /* 0x0000b00001eb7983 */ /* 0x000f220000300800 */
[-C--:B0-----:R-:W-:Y:S01]  /*1f240*/  IADD3 R8, P6, R3, R171.reuse, RZ ;  /* 0x000000ab03087210 */ /* 0x081fe20007fde0ff */
[----:B------:R-:W-:Y:S01]  /*1f250*/  ULDC UR4, c[0x0][0x22c] ;  /* 0x00008b0000047ab9 */ /* 0x000fe20000000800 */
[----:B------:R-:W-:Y:S01]  /*1f260*/  PRMT R15, R111, 0x7770, RZ ;  /* 0x000077706f0f7816 */ /* 0x000fe200000000ff */
[----:B------:R-:W4:Y:S01]  /*1f270*/  LDL.LU R233, [R1+0xb4] ;  /* 0x0000b40001e97983 */ /* 0x000f220000300800 */
[-C--:B------:R-:W-:Y:S01]  /*1f280*/  LEA.HI.X.SX32 R9, R3, R174.reuse, 0x1, P6 ;  /* 0x000000ae03097211 */ /* 0x080fe200030f0eff */
[----:B------:R-:W0:Y:S01]  /*1f290*/  LDC R14, c[0x0][0x248] ;  /* 0x00009200ff0e7b82 */ /* 0x000e220000000800 */
[CC--:B---3--:R-:W-:Y:S01]  /*1f2a0*/  IADD3 R6, P6, R4.reuse, R171.reuse, RZ ;  /* 0x000000ab04067210 */ /* 0x0c8fe20007fde0ff */
[----:B------:R-:W3:Y:S03]  /*1f2b0*/  LDL.LU R234, [R1+0xb8] ;  /* 0x0000b80001ea7983 */ /* 0x000ee60000300800 */
[-C--:B------:R-:W-:Y:S01]  /*1f2c0*/  LEA.HI.X.SX32 R7, R4, R174.reuse, 0x1, P6 ;  /* 0x000000ae04077211 */ /* 0x080fe200030f0eff */
[----:B-1----:R-:W-:Y:S01]  /*1f2d0*/  IMAD R4, R19, 0x2, R4 ;  /* 0x0000000213047824 */ /* 0x002fe200078e0204 */
[----:B------:R-:W-:Y:S01]  /*1f2e0*/  PRMT R13, R108, 0x7771, RZ ;  /* 0x000077716c0d7816 */ /* 0x000fe200000000ff */
[----:B------:R-:W-:Y:S01]  /*1f2f0*/  @P4 STG.E.U8 desc[UR16][R8.64], R15 ;  /* 0x0000000f08004986 */ /* 0x000fe2000c101110 */
[----:B------:R-:W-:Y:S01]  /*1f300*/  VIADD R3, R0, 0x1ce ;  /* 0x000001ce00037836 */ /* 0x000fe20000000000 */
[----:B------:R-:W-:Y:S01]  /*1f310*/  PRMT R17, R109, 0x7771, RZ ;  /* 0x000077716d117816 */ /* 0x000fe200000000ff */
[----:B------:R-:W-:Y:S01]  /*1f320*/  IMAD R12, R21, 0x2, R4 ;  /* 0x00000002150c7824 */ /* 0x000fe200078e0204 */
[C---:B------:R-:W-:Y:S01]  /*1f330*/  IADD3 R10, P6, R4.reuse, R171, RZ ;  /* 0x000000ab040a7210 */ /* 0x040fe20007fde0ff */
[----:B------:R1:W-:Y:S01]  /*1f340*/  @P1 STG.E.U8 desc[UR16][R6.64], R13 ;  /* 0x0000000d06001986 */ /* 0x0003e2000c101110 */
[----:B------:R-:W0:Y:S02]  /*1f350*/  LDC R19, c[0x0][0x248] ;  /* 0x00009200ff137b82 */ /* 0x000e240000000800 */
[----:B------:R-:W-:-:S02]  /*1f360*/  LEA.HI.X.SX32 R11, R4, R174, 0x1, P6 ;  /* 0x000000ae040b7211 */ /* 0x000fc400030f0eff */
[----:B------:R-:W-:Y:S01]  /*1f370*/  ISETP.LT.AND P1, PT, R3, UR5, !P0 ;  /* 0x0000000503007c0c */ /* 0x000fe2000c721270 */
[----:B------:R-:W-:Y:S01]  /*1f380*/  ULDC UR5, c[0x0][0x22c] ;  /* 0x00008b0000057ab9 */ /* 0x000fe20000000800 */
[----:B--2---:R-:W-:Y:S01]  /*1f390*/  ISETP.LT.AND P4, PT, R231, UR4, !P0 ;  /* 0x00000004e7007c0c */ /* 0x004fe2000c781270 */
[----:B------:R-:W-:Y:S01]  /*1f3a0*/  ULDC UR4, c[0x0][0x248] ;  /* 0x0000920000047ab9 */ /* 0x000fe20000000800 */
[----:B------:R-:W2:Y:S01]  /*1f3b0*/  LDL.LU R231, [R1+0xbc] ;  /* 0x0000bc0001e77983 */ /* 0x000ea20000300800 */
[----:B-1----:R-:W-:Y:S01]  /*1f3c0*/  IADD3 R6, P6, R12, R171, RZ ;  /* 0x000000ab0c067210 */ /* 0x002fe20007fde0ff */
[----:B------:R-:W1:Y:S01]  /*1f3d0*/  LDC R21, c[0x0][0x248] ;  /* 0x00009200ff157b82 */ /* 0x000e620000000800 */
[----:B------:R-:W-:Y:S02]  /*1f3e0*/  PRMT R13, R110, 0x7771, RZ ;  /* 0x000077716e0d7816 */ /* 0x000fe400000000ff */
[----:B------:R-:W-:Y:S01]  /*1f3f0*/  LEA.HI.X.SX32 R7, R12, R174, 0x1, P6 ;  /* 0x000000ae0c077211 */ /* 0x000fe200030f0eff */
[----:B------:R-:W-:Y:S01]  /*1f400*/  IMAD R3, R3, UR4, RZ ;  /* 0x0000000403037c24 */ /* 0x000fe2000f8e02ff */
[----:B------:R0:W-:Y:S01]  /*1f410*/  @P3 STG.E.U8 desc[UR16][R10.64], R17 ;  /* 0x000000110a003986 */ /* 0x0001e2000c101110 */
[----:B------:R-:W-:-:S02]  /*1f420*/  ULDC UR4, c[0x0][0x22c] ;  /* 0x00008b0000047ab9 */ /* 0x000fc40000000800 */
[----:B------:R-:W1:Y:S01]  /*1f430*/  LDC R4, c[0x0][0x248] ;  /* 0x00009200ff047b82 */ /* 0x000e620000000800 */
[----:B------:R4:W-:Y:S01]  /*1f440*/  @P2 STG.E.U8 desc[UR16][R6.64], R13 ;  /* 0x0000000d06002986 */ /* 0x0009e2000c101110 */
[----:B0-----:R-:W-:Y:S01]  /*1f450*/  IMAD R12, R19, 0x4, R12 ;  /* 0x00000004130c7824 */ /* 0x001fe200078e020c */
[----:B------:R-:W-:-:S05]  /*1f460*/  PRMT R15, R111, 0x7771, RZ ;  /* 0x000077716f0f7816 */ /* 0x000fca00000000ff */
[----:B------:R-:W0:Y:S01]  /*1f470*/  LDC R17, c[0x0][0x248] ;  /* 0x00009200ff117b82 */ /* 0x000e220000000800 */
[----:B----4-:R-:W-:Y:S01]  /*1f480*/  ISETP.LT.AND P2, PT, R235, UR4, !P0 ;  /* 0x00000004eb007c0c */ /* 0x010fe2000c741270 */
[----:B------:R-:W-:Y:S01]  /*1f490*/  ULDC UR4, c[0x0][0x22c] ;  /* 0x00008b0000047ab9 */ /* 0x000fe20000000800 */
[----:B------:R-:W4:Y:S01]  /*1f4a0*/  LDL.LU R235, [R1+0xc0] ;  /* 0x0000c00001eb7983 */ /* 0x000f220000300800 */
[----:B------:R-:W-:-:S04]  /*1f4b0*/  IADD3 R8, P3, R3, R171, RZ ;  /* 0x000000ab03087210 */ /* 0x000fc80007f7e0ff */
[-C--:B------:R-:W-:Y:S01]  /*1f4c0*/  LEA.HI.X.SX32 R9, R3, R174.reuse, 0x1, P3 ;  /* 0x000000ae03097211 */ /* 0x080fe200018f0eff */
[----:B------:R-:W-:Y:S01]  /*1f4d0*/  IMAD R3, R23, 0x2, R12 ;  /* 0x0000000217037824 */ /* 0x000fe200078e020c */
[CC--:B------:R-:W-:Y:S01]  /*1f4e0*/  IADD3 R10, P3, R12.reuse, R171.reuse, RZ ;  /* 0x000000ab0c0a7210 */ /* 0x0c0fe20007f7e0ff */
[----:B------:R-:W0:Y:S03]  /*1f4f0*/  LDC R23, c[0x0][0x248] ;  /* 0x00009200ff177b82 */ /* 0x000e260000000800 */
[----:B------:R-:W-:Y:S02]  /*1f500*/  LEA.HI.X.SX32 R11, R12, R174, 0x1, P3 ;  /* 0x000000ae0c0b7211 */ /* 0x000fe400018f0eff */
[----:B------:R-:W-:Y:S01]  /*1f510*/  IADD3 R6, P3, R3, R171, RZ ;  /* 0x000000ab03067210 */ /* 0x000fe20007f7e0ff */
[----:B------:R3:W-:Y:S01]  /*1f520*/  @P1 STG.E.U8 desc[UR16][R8.64], R15 ;  /* 0x0000000f08001986 */ /* 0x0007e2000c101110 */
[----:B------:R-:W-:-:S02]  /*1f530*/  PRMT R13, R108, 0x7772, RZ ;  /* 0x000077726c0d7816 */ /* 0x000fc400000000ff */
[----:B------:R-:W-:Y:S01]  /*1f540*/  ISETP.LT.AND P1, PT, R233, UR4, !P0 ;  /* 0x00000004e9007c0c */ /* 0x000fe2000c721270 */
[----:B------:R-:W-:Y:S01]  /*1f550*/  ULDC UR4, c[0x0][0x22c] ;  /* 0x00008b0000047ab9 */ /* 0x000fe20000000800 */
[----:B------:R-:W-:Y:S01]  /*1f560*/  LEA.HI.X.SX32 R7, R3, R174, 0x1, P3 ;  /* 0x000000ae03077211 */ /* 0x000fe200018f0eff */
[----:B------:R-:W4:Y:S01]  /*1f570*/  LDL.LU R233, [R1+0xc4] ;  /* 0x0000c40001e97983 */ /* 0x000f220000300800 */
[----:B-1----:R-:W-:Y:S01]  /*1f580*/  IMAD R3, R4, 0x2, R3 ;  /* 0x0000000204037824 */ /* 0x002fe200078e0203 */
[----:B---3--:R-:W-:Y:S02]  /*1f590*/  PRMT R15, R109, 0x7772, RZ ;  /* 0x000077726d0f7816 */ /* 0x008fe400000000ff */
[----:B------:R1:W-:Y:S01]  /*1f5a0*/  @P5 STG.E.U8 desc[UR16][R10.64], R13 ;  /* 0x0000000d0a005986 */ /* 0x0003e2000c101110 */
[----:B------:R-:W-:-:S03]  /*1f5b0*/  IMAD R4, R14, 0x2, R3 ;  /* 0x000000020e047824 */ /* 0x000fc600078e0203 */
[----:B------:R3:W-:Y:S01]  /*1f5c0*/  @P4 STG.E.U8 desc[UR16][R6.64], R15 ;  /* 0x0000000f06004986 */ /* 0x0007e2000c101110 */
[CC--:B------:R-:W-:Y:S02]  /*1f5d0*/  IADD3 R8, P4, R3.reuse, R171.reuse, RZ ;  /* 0x000000ab03087210 */ /* 0x0c0fe40007f9e0ff */
[----:B------:R-:W-:Y:S01]  /*1f5e0*/  ISETP.LT.AND P5, PT, R234, UR4, !P0 ;  /* 0x00000004ea007c0c */ /* 0x000fe2000c7a1270 */
[----:B------:R-:W-:Y:S01]  /*1f5f0*/  ULDC UR4, c[0x0][0x22c] ;  /* 0x00008b0000047ab9 */ /* 0x000fe20000000800 */
[-C--:B------:R-:W-:Y:S01]  /*1f600*/  LEA.HI.X.SX32 R9, R3, R174.reuse, 0x1, P4 ;  /* 0x000000ae03097211 */ /* 0x080fe200020f0eff */
[----:B------:R-:W3:Y:S01]  /*1f610*/  LDL.LU R234, [R1+0xc8] ;  /* 0x0000c80001ea7983 */ /* 0x000ee20000300800 */
[C---:B------:R-:W-:Y:S02]  /*1f620*/  IADD3 R12, P4, R4.reuse, R171, RZ ;  /* 0x000000ab040c7210 */ /* 0x040fe40007f9e0ff */
[----:B--2---:R-:W-:Y:S01]  /*1f630*/  ISETP.LT.AND P3, PT, R231, UR4, !P0 ;  /* 0x00000004e7007c0c */ /* 0x004fe2000c761270 */
[----:B------:R-:W-:Y:S01]  /*1f640*/  ULDC UR4, c[0x0][0x22c] ;  /* 0x00008b0000047ab9 */ /* 0x000fe20000000800 */
[----:B------:R-:W2:Y:S01]  /*1f650*/  LDL.LU R231, [R1+0xcc] ;  /* 0x0000cc0001e77983 */ /* 0x000ea20000300800 */
[----:B-1----:R-:W-:-:S02]  /*1f660*/  LEA.HI.X.SX32 R13, R4, R174, 0x1, P4 ;  /* 0x000000ae040d7211 */ /* 0x002fc400020f0eff */
[----:B----4-:R-:W-:Y:S02]  /*1f670*/  ISETP.LT.AND P4, PT, R235, UR4, !P0 ;  /* 0x00000004eb007c0c */ /* 0x010fe4000c781270 */
[----:B------:R-:W-:Y:S01]  /*1f680*/  ISETP.LT.AND P6, PT, R239, UR6, !P0 ;  /* 0x00000006ef007c0c */ /* 0x000fe2000c7c1270 */
[----:B------:R-:W4:Y:S01]  /*1f690*/  LDL.LU R235, [R1+0xd0] ;  /* 0x0000d00001eb7983 */ /* 0x000f220000300800 */
[----:B------:R-:W-:Y:S01]  /*1f6a0*/  PRMT R11, R110, 0x7772, RZ ;  /* 0x000077726e0b7816 */ /* 0x000fe200000000ff */
[----:B0-----:R-:W-:Y:S01]  /*1f6b0*/  IMAD R3, R17, 0x2, R4 ;  /* 0x0000000211037824 */ /* 0x001fe200078e0204 */
[----:B------:R-:W-:Y:S01]  /*1f6c0*/  PRMT R19, R111, 0x7772, RZ ;  /* 0x000077726f137816 */ /* 0x000fe200000000ff */
[----:B------:R-:W-:Y:S01]  /*1f6d0*/  ULDC UR4, c[0x0][0x22c] ;  /* 0x00008b0000047ab9 */ /* 0x000fe20000000800 */
[----:B------:R-:W-:Y:S01]  /*1f6e0*/  PRMT R109, R109, 0x7773, RZ ;  /* 0x000077736d6d7816 */ /* 0x000fe200000000ff */
[----:B------:R-:W-:Y:S01]  /*1f6f0*/  IMAD R4, R16, 0x2, R3 ;  /* 0x0000000210047824 */ /* 0x000fe200078e0203 */
[----:B------:R-:W-:-:S05]  /*1f700*/  ULDC UR6, c[0x0][0x22c] ;  /* 0x00008b0000067ab9 */ /* 0x000fca0000000800 */
[----:B------:R-:W-:Y:S01]  /*1f710*/  @P6 STG.E.U8 desc[UR16][R8.64], R11 ;  /* 0x0000000b08006986 */ /* 0x000fe2000c101110 */
[-C--:B------:R-:W-:Y:S01]  /*1f720*/  IADD3 R14, P6, R4, R171.reuse, RZ ;  /* 0x000000ab040e7210 */ /* 0x080fe20007fde0ff */
[----:B------:R-:W0:Y:S02]  /*1f730*/  LDC R16, c[0x0][0x248] ;  /* 0x00009200ff107b82 */ /* 0x000e240000000800 */
[----:B------:R1:W-:Y:S01]  /*1f740*/  @P2 STG.E.U8 desc[UR16][R12.64], R19 ;  /* 0x000000130c002986 */ /* 0x0003e2000c101110 */
[CC--:B---3--:R-:W-:Y:S02]  /*1f750*/  IADD3 R6, P2, R3.reuse, R171.reuse, RZ ;  /* 0x000000ab03067210 */ /* 0x0c8fe40007f5e0ff */
[----:B------:R-:W-:Y:S01]  /*1f760*/  PRMT R17, R108, 0x7773, RZ ;  /* 0x000077736c117816 */ /* 0x000fe200000000ff */
[----:B------:R3:W0:Y:S01]  /*1f770*/  LDS.128 R8, [R2] ;  /* 0x0000000002087984 */ /* 0x0006220000000c00 */
[-C--:B------:R-:W-:Y:S01]  /*1f780*/  LEA.HI.X.SX32 R7, R3, R174.reuse, 0x1, P2 ;  /* 0x000000ae03077211 */ /* 0x080fe200010f0eff */
[----:B------:R-:W-:Y:S01]  /*1f790*/  VIADD R3, R0, 0x1de ;  /* 0x000001de00037836 */ /* 0x000fe20000000000 */
[----:B------:R-:W-:Y:S01]  /*1f7a0*/  LEA.HI.X.SX32 R15, R4, R174, 0x1, P6 ;  /* 0x000000ae040f7211 */ /* 0x000fe200030f0eff */
[----:B------:R-:W-:Y:S01]  /*1f7b0*/  IMAD R4, R21, 0x2, R4 ;  /* 0x0000000215047824 */ /* 0x000fe200078e0204 */
[----:B------:R-:W-:Y:S01]  /*1f7c0*/  ISETP.LT.AND P2, PT, R233, UR4, !P0 ;  /* 0x00000004e9007c0c */ /* 0x000fe2000c741270 */
[----:B------:R-:W-:Y:S01]  /*1f7d0*/  ULDC UR4, c[0x0][0x248] ;  /* 0x0000920000047ab9 */ /* 0x000fe20000000800 */
[----:B------:R2:W-:Y:S01]  /*1f7e0*/  @P1 STG.E.U8 desc[UR16][R6.64], R17 ;  /* 0x0000001106001986 */ /* 0x0005e2000c101110 */
[----:B-1----:R-:W1:Y:S01]  /*1f7f0*/  LDC R13, c[0x0][0x248] ;  /* 0x00009200ff0d7b82 */ /* 0x002e620000000800 */
[----:B---3--:R-:W-:-:S02]  /*1f800*/  IADD3 R2, P1, R4, R171, RZ ;  /* 0x000000ab04027210 */ /* 0x008fc40007f3e0ff */
[----:B------:R3:W-:Y:S01]  /*1f810*/  @P5 STG.E.U8 desc[UR16][R14.64], R109 ;  /* 0x0000006d0e005986 */ /* 0x0007e2000c101110 */
[C---:B------:R-:W-:Y:S01]  /*1f820*/  ISETP.LT.AND P6, PT, R3.reuse, UR5, !P0 ;  /* 0x0000000503007c0c */ /* 0x040fe2000c7c1270 */
[----:B------:R-:W-:Y:S02]  /*1f830*/  ULDC UR5, c[0x0][0x22c] ;  /* 0x00008b0000057ab9 */ /* 0x000fe40000000800 */
[----:B------:R-:W4:Y:S01]  /*1f840*/  LDL.LU R233, [R1+0xd4] ;  /* 0x0000d40001e97983 */ /* 0x000f220000300800 */
[----:B------:R-:W0:Y:S01]  /*1f850*/  LDC R19, c[0x0][0x248] ;  /* 0x00009200ff137b82 */ /* 0x000e220000000800 */
[----:B--2---:R-:W-:Y:S01]  /*1f860*/  IMAD R7, R3, UR4, RZ ;  /* 0x0000000403077c24 */ /* 0x004fe2000f8e02ff */
[-C--:B------:R-:W-:Y:S01]  /*1f870*/  LEA.HI.X.SX32 R3, R4, R174.reuse, 0x1, P1 ;  /* 0x000000ae04037211 */ /* 0x080fe200008f0eff */
[----:B------:R-:W-:Y:S01]  /*1f880*/  ULDC UR4, c[0x0][0x22c] ;  /* 0x00008b0000047ab9 */ /* 0x000fe20000000800 */
[----:B------:R-:W-:Y:S01]  /*1f890*/  ISETP.LT.AND P1, PT, R234, UR6, !P0 ;  /* 0x00000006ea007c0c */ /* 0x000fe2000c721270 */
[----:B------:R-:W-:Y:S01]  /*1f8a0*/  ULDC UR6, c[0x0][0x22c] ;  /* 0x00008b0000067ab9 */ /* 0x000fe20000000800 */
[C---:B------:R-:W-:Y:S01]  /*1f8b0*/  IADD3 R6, P5, R7.reuse, R171, RZ ;  /* 0x000000ab07067210 */ /* 0x040fe20007fbe0ff */
[----:B------:R-:W2:Y:S01]  /*1f8c0*/  LDL.LU R234, [R1+0xd8] ;  /* 0x0000d80001ea7983 */ /* 0x000ea20000300800 */
[----:B---3--:R-:W-:Y:S01]  /*1f8d0*/  PRMT R15, R110, 0x7773, RZ ;  /* 0x000077736e0f7816 */ /* 0x008fe200000000ff */
[----:B------:R-:W3:Y:S01]  /*1f8e0*/  LDC R17, c[0x0][0x248] ;  /* 0x00009200ff117b82 */ /* 0x000ee20000000800 */
[----:B------:R-:W-:-:S02]  /*1f8f0*/  LEA.HI.X.SX32 R7, R7, R174, 0x1, P5 ;  /* 0x000000ae07077211 */ /* 0x000fc400028f0eff */
[----:B------:R-:W-:Y:S01]  /*1f900*/  ISETP.LT.AND P5, PT, R231, UR4, !P0 ;  /* 0x00000004e7007c0c */ /* 0x000fe2000c7a1270 */
[----:B------:R0:W-:Y:S01]  /*1f910*/  @P3 STG.E.U8 desc[UR16][R2.64], R15 ;  /* 0x0000000f02003986 */ /* 0x0001e2000c101110 */
[----:B------:R-:W-:Y:S01]  /*1f920*/  PRMT R111, R111, 0x7773, RZ ;  /* 0x000077736f6f7816 */ /* 0x000fe200000000ff */
[----:B-1----:R-:W-:Y:S01]  /*1f930*/  IMAD R4, R13, 0x4, R4 ;  /* 0x000000040d047824 */ /* 0x002fe200078e0204 */
[----:B------:R-:W-:Y:S01]  /*1f940*/  ULDC UR4, c[0x0][0x22c] ;  /* 0x00008b0000047ab9 */ /* 0x000fe20000000800 */
[----:B------:R-:W2:Y:S01]  /*1f950*/  LDL.LU R231, [R1+0xdc] ;  /* 0x0000dc0001e77983 */ /* 0x000ea20000300800 */
[----:B----4-:R-:W-:-:S03]  /*1f960*/  ISETP.LT.AND P3, PT, R235, UR5, !P0 ;  /* 0x00000005eb007c0c */ /* 0x010fc6000c761270 */
[----:B------:R1:W-:Y:S04]  /*1f970*/  @P6 STG.E.U8 desc[UR16][R6.64], R111 ;  /* 0x0000006f06006986 */ /* 0x0003e8000c101110 */
[----:B------:R-:W4:Y:S01]  /*1f980*/  LDL.LU R235, [R1+0xe0] ;  /* 0x0000e00001eb7983 */ /* 0x000f220000300800 */
[-C--:B------:R-:W-:Y:S01]  /*1f990*/  IADD3 R12, P6, R4, R171.reuse, RZ ;  /* 0x000000ab040c7210 */ /* 0x080fe20007fde0ff */
[----:B0-----:R-:W-:Y:S01]  /*1f9a0*/  IMAD R3, R19, 0x2, R4 ;  /* 0x0000000213037824 */ /* 0x001fe200078e0204 */
[----:B------:R-:W-:Y:S01]  /*1f9b0*/  PRMT R21, R8, 0x7770, RZ ;  /* 0x0000777008157816 */ /* 0x000fe200000000ff */
[----:B------:R-:W-:Y:S01]  /*1f9c0*/  ULDC UR5, c[0x0][0x22c] ;  /* 0x00008b0000057ab9 */ /* 0x000fe20000000800 */
[----:B------:R-:W-:Y:S01]  /*1f9d0*/  LEA.HI.X.SX32 R13, R4, R174, 0x1, P6 ;  /* 0x000000ae040d7211 */ /* 0x000fe200030f0eff */
[----:B------:R-:W-:Y:S01]  /*1f9e0*/  IMAD R4, R16, 0x2, R3 ;  /* 0x0000000210047824 */ /* 0x000fe200078e0203 */
[----:B------:R-:W-:-:S03]  /*1f9f0*/  IADD3 R2, P6, R3, R171, RZ ;  /* 0x000000ab03027210 */ /* 0x000fc60007fde0ff */
[----:B---3--:R-:W-:Y:S01]  /*1fa00*/  IMAD R15, R17, 0x2, R4 ;  /* 0x00000002110f7824 */ /* 0x008fe200078e0204 */
[-C--:B------:R-:W-:Y:S02]  /*1fa10*/  LEA.HI.X.SX32 R3, R3, R174.reuse, 0x1, P6 ;  /* 0x000000ae03037211 */ /* 0x080fe400030f0eff */
[CC--:B-1----:R-:W-:Y:S02]  /*1fa20*/  IADD3 R6, P6, R4.reuse, R171.reuse, RZ ;  /* 0x000000ab04067210 */ /* 0x0c2fe40007fde0ff */
[----:B------:R-:W-:Y:S01]  /*1fa30*/  PRMT R19, R9, 0x7770, RZ ;  /* 0x0000777009137816 */ /* 0x000fe200000000ff */
[----:B------:R0:W-:Y:S01]  /*1fa40*/  @P4 STG.E.U8 desc[UR16][R12.64], R21 ;  /* 0x000000150c004986 */ /* 0x0001e2000c101110 */
[-C--:B------:R-:W-:Y:S01]  /*1fa50*/  LEA.HI.X.SX32 R7, R4, R174.reuse, 0x1, P6 ;  /* 0x000000ae04077211 */ /* 0x080fe200030f0eff */
[----:B------:R-:W-:Y:S01]  /*1fa60*/  IMAD R4, R18, 0x2, R15 ;  /* 0x0000000212047824 */ /* 0x000fe200078e020f */
[CC--:B------:R-:W-:Y:S02]  /*1fa70*/  IADD3 R14, P6, R15.reuse, R171.reuse, RZ ;  /* 0x000000ab0f0e7210 */ /* 0x0c0fe40007fde0ff */
[----:B------:R-:W-:Y:S01]  /*1fa80*/  PRMT R17, R10, 0x7770, RZ ;  /* 0x000077700a117816 */ /* 0x000fe200000000ff */
[----:B------:R1:W-:Y:S01]  /*1fa90*/  @P2 STG.E.U8 desc[UR16][R2.64], R19 ;  /* 0x0000001302002986 */ /* 0x0003e2000c101110 */
[----:B------:R-:W-:Y:S01]  /*1faa0*/  LEA.HI.X.SX32 R15, R15, R174, 0x1, P6 ;  /* 0x000000ae0f0f7211 */ /* 0x000fe200030f0eff */
[----:B0-----:R-:W0:Y:S01]  /*1fab0*/  LDC R21, c[0x0][0x248] ;  /* 0x00009200ff157b82 */ /* 0x001e220000000800 */
[----:B------:R-:W-:Y:S01]  /*1fac0*/  ISETP.LT.AND P4, PT, R233, UR4, !P0 ;  /* 0x00000004e9007c0c */ /* 0x000fe2000c781270 */
[----:B------:R-:W-:Y:S01]  /*1fad0*/  ULDC UR4, c[0x0][0x22c] ;  /* 0x00008b0000047ab9 */ /* 0x000fe20000000800 */
[----:B------:R-:W3:Y:S01]  /*1fae0*/  LDL.LU R233, [R1+0xe4] ;  /* 0x0000e40001e97983 */ /* 0x000ee20000300800 */
[----:B-1----:R-:W-:-:S03]  /*1faf0*/  IADD3 R2, P6, R4, R171, RZ ;  /* 0x000000ab04027210 */ /* 0x002fc60007fde0ff */
[----:B------:R1:W-:Y:S01]  /*1fb00*/  @P1 STG.E.U8 desc[UR16][R6.64], R17 ;  /* 0x0000001106001986 */ /* 0x0003e2000c101110 */
[----:B--2---:R-:W-:Y:S01]  /*1fb10*/  ISETP.LT.AND P2, PT, R234, UR4, !P0 ;  /* 0x00000004ea007c0c */ /* 0x004fe2000c741270 */
[----:B------:R-:W-:Y:S02]  /*1fb20*/  ULDC UR4, c[0x0][0x22c] ;  /* 0x00008b0000047ab9 */ /* 0x000fe40000000800 */
[----:B------:R-:W2:Y:S01]  /*1fb30*/  LDL.LU R234, [R1+0xe8] ;  /* 0x0000e80001ea7983 */ /* 0x000ea20000300800 */
[----:B------:R-:W-:Y:S02]  /*1fb40*/  LEA.HI.X.SX32 R3, R4, R174, 0x1, P6 ;  /* 0x000000ae04037211 */ /* 0x000fe400030f0eff */
[----:B------:R-:W-:Y:S01]  /*1fb50*/  ISETP.LT.AND P1, PT, R231, UR4, !P0 ;  /* 0x00000004e7007c0c */ /* 0x000fe2000c721270 */
[----:B------:R-:W-:Y:S01]  /*1fb60*/  ULDC UR4, c[0x0][0x22c] ;  /* 0x00008b0000047ab9 */ /* 0x000fe20000000800 */
[----:B------:R-:W3:Y:S01]  /*1fb70*/  LDL.LU R231, [R1+0xec] ;  /* 0x0000ec0001e77983 */ /* 0x000ee20000300800 */
[----:B----4-:R-:W-:Y:S01]  /*1fb80*/  ISETP.LT.AND P6, PT, R235, UR4, !P0 ;  /* 0x00000004eb007c0c */ /* 0x010fe2000c7c1270 */
[----:B------:R-:W-:-:S02]  /*1fb90*/  IMAD R12, R23, 0x2, R4 ;  /* 0x00000002170c7824 */ /* 0x000fc400078e0204 */
[----:B------:R-:W4:Y:S01]  /*1fba0*/  LDL.LU R235, [R1+0xf0] ;  /* 0x0000f00001eb7983 */ /* 0x000f220000300800 */
[----:B------:R-:W-:Y:S01]  /*1fbb0*/  PRMT R13, R11, 0x7770, RZ ;  /* 0x000077700b0d7816 */ /* 0x000fe200000000ff */
[----:B------:R-:W2:Y:S01]  /*1fbc0*/  LDC R23, c[0x0][0x248] ;  /* 0x00009200ff177b82 */ /* 0x000ea20000000800 */
[----:B------:R-:W-:Y:S01]  /*1fbd0*/  PRMT R19, R8, 0x7771, RZ ;  /* 0x0000777108137816 */ /* 0x000fe200000000ff */
[----:B------:R-:W-:Y:S01]  /*1fbe0*/  IMAD R16, R25, 0x2, R12 ;  /* 0x0000000219107824 */ /* 0x000fe200078e020c */
[----:B-1----:R-:W-:Y:S01]  /*1fbf0*/  PRMT R17, R9, 0x7771, RZ ;  /* 0x0000777109117816 */ /* 0x002fe200000000ff */
[----:B------:R1:W-:Y:S01]  /*1fc00*/  @P5 STG.E.U8 desc[UR16][R14.64], R13 ;  /* 0x0000000d0e005986 */ /* 0x0003e2000c101110 */
[----:B------:R-:W-:Y:S01]  /*1fc10*/  IADD3 R6, P5, R12, R171, RZ ;  /* 0x000000ab0c067210 */ /* 0x000fe20007fbe0ff */
[----:B------:R-:W-:Y:S01]  /*1fc20*/  VIADD R4, R0, 0x1ee ;  /* 0x000001ee00047836 */ /* 0x000fe20000000000 */
[----:B------:R-:W-:Y:S01]  /*1fc30*/  ULDC UR4, c[0x0][0x248] ;  /* 0x0000920000047ab9 */ /* 0x000fe20000000800 */
[----:B------:R0:W-:Y:S01]  /*1fc40*/  @P3 STG.E.U8 desc[UR16][R2.64], R19 ;  /* 0x0000001302003986 */ /* 0x0001e2000c101110 */
[----:B------:R-:W-:-:S02]  /*1fc50*/  LEA.HI.X.SX32 R7, R12, R174, 0x1, P5 ;  /* 0x000000ae0c077211 */ /* 0x000fc400028f0eff */
[----:B------:R-:W-:-:S04]  /*1fc60*/  IADD3 R12, P3, R16, R171, RZ ;  /* 0x000000ab100c7210 */ /* 0x000fc80007f7e0ff */
[----:B-1----:R-:W-:Y:S01]  /*1fc70*/  LEA.HI.X.SX32 R13, R16, R174, 0x1, P3 ;  /* 0x000000ae100d7211 */ /* 0x002fe200018f0eff */
[----:B------:R-:W1:Y:S01]  /*1fc80*/  LDC R14, c[0x0][0x248] ;  /* 0x00009200ff0e7b82 */ /* 0x000e620000000800 */
[----:B------:R-:W-:Y:S02]  /*1fc90*/  PRMT R15, R10, 0x7771, RZ ;  /* 0x000077710a0f7816 */ /* 0x000fe400000000ff */
[C---:B------:R-:W-:Y:S01]  /*1fca0*/  ISETP.LT.AND P3, PT, R4.reuse, UR5, !P0 ;  /* 0x0000000504007c0c */ /* 0x040fe2000c761270 */
[----:B------:R-:W-:Y:S01]  /*1fcb0*/  IMAD R4, R4, UR4, RZ ;  /* 0x0000000404047c24 */ /* 0x000fe2000f8e02ff */
[----:B------:R0:W-:Y:S03]  /*1fcc0*/  @P4 STG.E.U8 desc[UR16][R6.64], R17 ;  /* 0x0000001106004986 */ /* 0x0001e6000c101110 */
[----:B0-----:R-:W0:Y:S01]  /*1fcd0*/  LDC R19, c[0x0][0x248] ;  /* 0x00009200ff137b82 */ /* 0x001e220000000800 */
[----:B------:R2:W-:Y:S01]  /*1fce0*/  @P2 STG.E.U8 desc[UR16][R12.64], R15 ;  /* 0x0000000f0c002986 */ /* 0x0005e2000c101110 */
[----:B------:R-:W-:Y:S01]  /*1fcf0*/  IMAD R16, R21, 0x4, R16 ;  /* 0x0000000415107824 */ /* 0x000fe200078e0210 */
[----:B------:R-:W-:Y:S01]  /*1fd00*/  IADD3 R2, P2, R4, R171, RZ ;  /* 0x000000ab04027210 */ /* 0x000fe20007f5e0ff */
[----:B------:R-:W-:Y:S01]  /*1fd10*/  ULDC UR4, c[0x0][0x22c] ;  /* 0x00008b0000047ab9 */ /* 0x000fe20000000800 */
[----:B------:R-:W-:Y:S01]  /*1fd20*/  VIADD R0, R0, 0x1fe ;  /* 0x000001fe00007836 */ /* 0x000fe20000000000 */
[----:B------:R-:W-:-:S02]  /*1fd30*/  ULDC UR5, c[0x0][0x22c] ;  /* 0x00008b0000057ab9 */ /* 0x000fc40000000800 */
[----:B------:R-:W1:Y:S01]  /*1fd40*/  LDC R21, c[0x0][0x248] ;  /* 0x00009200ff157b82 */ /* 0x000e620000000800 */
[-C--:B------:R-:W-:Y:S02]  /*1fd50*/  LEA.HI.X.SX32 R3, R4, R174.reuse, 0x1, P2 ;  /* 0x000000ae04037211 */ /* 0x080fe400010f0eff */
[C---:B------:R-:W-:Y:S02]  /*1fd60*/  IADD3 R6, P2, R16.reuse, R171, RZ ;  /* 0x000000ab10067210 */ /* 0x040fe40007f5e0ff */
[----:B------:R-:W-:Y:S02]  /*1fd70*/  PRMT R17, R11, 0x7771, RZ ;  /* 0x000077710b117816 */ /* 0x000fe400000000ff */
[----:B------:R-:W-:Y:S01]  /*1fd80*/  LEA.HI.X.SX32 R7, R16, R174, 0x1, P2 ;  /* 0x000000ae10077211 */ /* 0x000fe200010f0eff */
[----:B--2---:R-:W-:Y:S01]  /*1fd90*/  IMAD R16, R23, 0x2, R16 ;  /* 0x0000000217107824 */ /* 0x004fe200078e0210 */
[----:B------:R-:W-:Y:S01]  /*1fda0*/  PRMT R15, R8, 0x7772, RZ ;  /* 0x00007772080f7816 */ /* 0x000fe200000000ff */
[----:B------:R2:W-:Y:S01]  /*1fdb0*/  @P3 STG.E.U8 desc[UR16][R2.64], R17 ;  /* 0x0000001102003986 */ /* 0x0005e2000c101110 */
[----:B------:R-:W-:Y:S01]  /*1fdc0*/  ISETP.LT.AND P4, PT, R234, UR4, !P0 ;  /* 0x00000004ea007c0c */ /* 0x000fe2000c781270 */
[----:B------:R-:W-:-:S02]  /*1fdd0*/  ULDC UR4, c[0x0][0x22c] ;  /* 0x00008b0000047ab9 */ /* 0x000fc40000000800 */
[----:B------:R1:W-:Y:S01]  /*1fde0*/  @P1 STG.E.U8 desc[UR16][R6.64], R15 ;  /* 0x0000000f06001986 */ /* 0x0003e2000c101110 */
[C---:B------:R-:W-:Y:S02]  /*1fdf0*/  IADD3 R12, P1, R16.reuse, R171, RZ ;  /* 0x000000ab100c7210 */ /* 0x040fe40007f3e0ff */
[----:B---3--:R-:W-:Y:S01]  /*1fe00*/  ISETP.LT.AND P3, PT, R231, UR4, !P0 ;  /* 0x00000004e7007c0c */ /* 0x008fe2000c761270 */
[----:B------:R-:W-:Y:S01]  /*1fe10*/  ULDC UR4, c[0x0][0x22c] ;  /* 0x00008b0000047ab9 */ /* 0x000fe20000000800 */
[----:B------:R-:W-:Y:S01]  /*1fe20*/  LEA.HI.X.SX32 R13, R16, R174, 0x1, P1 ;  /* 0x000000ae100d7211 */ /* 0x000fe200008f0eff */
[----:B0-----:R-:W-:Y:S01]  /*1fe30*/  IMAD R16, R19, 0x2, R16 ;  /* 0x0000000213107824 */ /* 0x001fe200078e0210 */
[----:B--2---:R-:W-:Y:S02]  /*1fe40*/  PRMT R17, R9, 0x7772, RZ ;  /* 0x0000777209117816 */ /* 0x004fe400000000ff */
[----:B------:R-:W-:Y:S01]  /*1fe50*/  ISETP.LT.AND P5, PT, R233, UR6, !P0 ;  /* 0x00000006e9007c0c */ /* 0x000fe2000c7a1270 */
[----:B-1----:R-:W-:-:S02]  /*1fe60*/  IMAD R6, R21, 0x2, R16 ;  /* 0x0000000215067824 */ /* 0x002fc400078e0210 */
[----:B------:R0:W-:Y:S01]  /*1fe70*/  @P6 STG.E.U8 desc[UR16][R12.64], R17 ;  /* 0x000000110c006986 */ /* 0x0001e2000c101110 */
[----:B------:R-:W-:-:S04]  /*1fe80*/  IADD3 R2, P6, R16, R171, RZ ;  /* 0x000000ab10027210 */ /* 0x000fc80007fde0ff */
[----:B------:R-:W-:Y:S02]  /*1fe90*/  LEA.HI.X.SX32 R3, R16, R174, 0x1, P6 ;  /* 0x000000ae10037211 */ /* 0x000fe400030f0eff */
[----:B------:R-:W-:Y:S02]  /*1fea0*/  IADD3 R4, P6, R6, R171, RZ ;  /* 0x000000ab06047210 */ /* 0x000fe40007fde0ff */
[----:B------:R-:W-:Y:S02]  /*1feb0*/  PRMT R25, R10, 0x7772, RZ ;  /* 0x000077720a197816 */ /* 0x000fe400000000ff */
[----:B------:R-:W-:-:S03]  /*1fec0*/  PRMT R21, R8, 0x7773, RZ ;  /* 0x0000777308157816 */ /* 0x000fc600000000ff */
[----:B------:R1:W-:Y:S01]  /*1fed0*/  @P5 STG.E.U8 desc[UR16][R2.64], R25 ;  /* 0x0000001902005986 */ /* 0x0003e2000c101110 */
[----:B------:R-:W-:Y:S02]  /*1fee0*/  PRMT R23, R11, 0x7772, RZ ;  /* 0x000077720b177816 */ /* 0x000fe400000000ff */
[----:B------:R-:W-:Y:S02]  /*1fef0*/  PRMT R19, R9, 0x7773, RZ ;  /* 0x0000777309137816 */ /* 0x000fe400000000ff */
[----:B0-----:R-:W-:Y:S02]  /*1ff00*/  PRMT R17, R10, 0x7773, RZ ;  /* 0x000077730a117816 */ /* 0x001fe400000000ff */
[----:B------:R-:W-:Y:S02]  /*1ff10*/  PRMT R11, R11, 0x7773, RZ ;  /* 0x000077730b0b7816 */ /* 0x000fe400000000ff */
[----:B----4-:R-:W-:Y:S01]  /*1ff20*/  ISETP.LT.AND P2, PT, R235, UR4, !P0 ;  /* 0x00000004eb007c0c */ /* 0x010fe2000c741270 */
[----:B------:R-:W-:-:S02]  /*1ff30*/  ULDC UR4, c[0x0][0x22c] ;  /* 0x00008b0000047ab9 */ /* 0x000fc40000000800 */
[----:B------:R-:W-:Y:S01]  /*1ff40*/  ISETP.LT.AND P1, PT, R5, UR4, !P0 ;  /* 0x0000000405007c0c */ /* 0x000fe2000c721270 */
[----:B------:R-:W-:Y:S01]  /*1ff50*/  ULDC UR4, c[0x0][0x248] ;  /* 0x0000920000047ab9 */ /* 0x000fe20000000800 */
[C---:B------:R-:W-:Y:S01]  /*1ff60*/  ISETP.LT.AND P0, PT, R0.reuse, UR5, !P0 ;  /* 0x0000000500007c0c */ /* 0x040fe2000c701270 */
[----:B------:R-:W-:Y:S02]  /*1ff70*/  IMAD R15, R0, UR4, RZ ;  /* 0x00000004000f7c24 */ /* 0x000fe4000f8e02ff */
[----:B------:R-:W-:Y:S01]  /*1ff80*/  IMAD R0, R27, 0x2, R6 ;  /* 0x000000021b007824 */ /* 0x000fe200078e0206 */
[----:B------:R-:W-:-:S03]  /*1ff90*/  LEA.HI.X.SX32 R5, R6, R174, 0x1, P6 ;  /* 0x000000ae06057211 */ /* 0x000fc600030f0eff */
[----:B------:R-:W-:Y:S01]  /*1ffa0*/  IMAD R13, R29, 0x2, R0 ;  /* 0x000000021d0d7824 */ /* 0x000fe200078e0200 */
[----:B------:R-:W-:-:S03]  /*1ffb0*/  IADD3 R6, P6, R0, R171, RZ ;  /* 0x000000ab00067210 */ /* 0x000fc60007fde0ff */
[----:B------:R-:W-:Y:S01]  /*1ffc0*/  IMAD R14, R14, 0x2, R13 ;  /* 0x000000020e0e7824 */ /* 0x000fe200078e020d */
[CC--:B------:R-:W-:Y:S02]  /*1ffd0*/  IADD3 R8, P5, R13.reuse, R171.reuse, RZ ;  /* 0x000000ab0d087210 */ /* 0x0c0fe40007fbe0ff */
[-C--:B------:R-:W-:Y:S02]  /*1ffe0*/  LEA.HI.X.SX32 R7, R0, R174.reuse, 0x1, P6 ;  /* 0x000000ae00077211 */ /* 0x080fe400030f0eff */
[CC--:B-1----:R-:W-:Y:S02]  /*1fff0*/  IADD3 R2, P6, R14.reuse, R171.reuse, RZ ;  /* 0x000000ab0e027210 */ /* 0x0c2fe40007fde0ff */
[-C--:B------:R-:W-:Y:S02]  /*20000*/  LEA.HI.X.SX32 R9, R13, R174.reuse, 0x1, P5 ;  /* 0x000000ae0d097211 */ /* 0x080fe400028f0eff */
[----:B------:R-:W-:Y:S01]  /*20010*/  LEA.HI.X.SX32 R3, R14, R174, 0x1, P6 ;  /* 0x000000ae0e037211 */ /* 0x000fe200030f0eff */
[----:B------:R0:W-:Y:S01]  /*20020*/  @P4 STG.E.U8 desc[UR16][R4.64], R23 ;  /* 0x0000001704004986 */ /* 0x0001e2000c101110 */
[----:B------:R-:W-:-:S03]  /*20030*/  IADD3 R12, P4, R15, R171, RZ ;  /* 0x000000ab0f0c7210 */ /* 0x000fc60007f9e0ff */
[----:B------:R0:W-:Y:S04]  /*20040*/  @P3 STG.E.U8 desc[UR16][R6.64], R21 ;  /* 0x0000001506003986 */ /* 0x0001e8000c101110 */
[----:B------:R0:W-:Y:S01]  /*20050*/  @P2 STG.E.U8 desc[UR16][R8.64], R19 ;  /* 0x0000001308002986 */ /* 0x0001e2000c101110 */
[----:B------:R-:W-:-:S03]  /*20060*/  LEA.HI.X.SX32 R13, R15, R174, 0x1, P4 ;  /* 0x000000ae0f0d7211 */ /* 0x000fc600020f0eff */
[----:B------:R0:W-:Y:S01]  /*20070*/  @P1 STG.E.U8 desc[UR16][R2.64], R17 ;  /* 0x0000001102001986 */ /* 0x0001e2000c101110 */
[----:B------:R-:W-:Y:S05]  /*20080*/  @!P0 EXIT ;  /* 0x000000000000894d */ /* 0x000fea0003800000 */
[----:B------:R-:W-:Y:S01]  /*20090*/  STG.E.U8 desc[UR16][R12.64], R11 ;  /* 0x0000000b0c007986 */ /* 0x000fe2000c101110 */
[----:B------:R-:W-:Y:S05]  /*200a0*/  EXIT ;  /* 0x000000000000794d */ /* 0x000fea0003800000 */
.L_x_2:
[----:B------:R-:W-:-:S00]  /*200b0*/  BRA `(.L_x_2) ;  /* 0xfffffffc00fc7947 */ /* 0x000fc0000383ffff */
[----:B------:R-:W-:-:S00]  /*200c0*/  NOP ;  /* 0x0000000000007918 */ /* 0x000fc00000000000 */
        /* <DEDUP_REMOVED lines=11> */
.L_x_3:


//--------------------- .nv.shared.matmul_kernel  --------------------------
	.section	.nv.shared.matmul_kernel,"aw",@nobits
	.sectionflags	@""
	.align	16
	.zero		1024


//--------------------- .nv.shared.reserved.0     --------------------------
	.section	.nv.shared.reserved.0,"aw",@nobits
	.weak		__nv_reservedSMEM_offset_0_alias
	.size		__nv_reservedSMEM_offset_0_alias, 0, 0
	.other		__nv_reservedSMEM_offset_0_alias,@"STO_CUDA_RESERVED_SHARED STV_DEFAULT"
__nv_reservedSMEM_offset_0_alias:
	.zero		0


//--------------------- .nv.constant0.matmul_kernel --------------------------
	.section	.nv.constant0.matmul_kernel,"a",@progbits
	.sectionflags	@""
	.align	4
.nv.constant0.matmul_kernel:
	.zero		608


//--------------------- SYMBOLS --------------------------

	.type		.nv.reservedSmem.offset0,@object
	.size		.nv.reservedSmem.offset0,0x4
